def matmul_kernel(
    a_ptr,
    b_ptr,
    c_ptr,
    M,
    N,
    K,
    stride_am,
    stride_ak,
    stride_bk,
    stride_bn,
    stride_cm,
    stride_cn,
    BLOCK_M: tl.constexpr,
    BLOCK_N: tl.constexpr,
    BLOCK_K: tl.constexpr,
    GROUP_M: tl.constexpr,
):
    pid = tl.program_id(axis=0)
    num_pid_m = tl.cdiv(M, BLOCK_M)
    num_pid_n = tl.cdiv(N, BLOCK_N)
    num_pid_in_group = GROUP_M * num_pid_n
    group_id = pid // num_pid_in_group
    first_pid_m = group_id * GROUP_M
    group_size_m = min(num_pid_m - first_pid_m, GROUP_M)
    pid_m = first_pid_m + ((pid % num_pid_in_group) % group_size_m)
    pid_n = (pid % num_pid_in_group) // group_size_m

    offs_am = (pid_m * BLOCK_M + tl.arange(0, BLOCK_M)) % M
    offs_bn = (pid_n * BLOCK_N + tl.arange(0, BLOCK_N)) % N
    offs_k = tl.arange(0, BLOCK_K)
    a_ptrs = a_ptr + offs_am[:, None] * stride_am + offs_k[None, :] * stride_ak
    b_ptrs = b_ptr + offs_k[:, None] * stride_bk + offs_bn[None, :] * stride_bn

    acc = tl.zeros((BLOCK_M, BLOCK_N), dtype=tl.float32)
    for kk in range(0, tl.cdiv(K, BLOCK_K)):
        a = tl.load(a_ptrs, mask=offs_k[None, :] < K - kk * BLOCK_K, other=0.0)
        b = tl.load(b_ptrs, mask=offs_k[:, None] < K - kk * BLOCK_K, other=0.0)
        acc = tl.dot(a, b, acc)
        a_ptrs += BLOCK_K * stride_ak
        b_ptrs += BLOCK_K * stride_bk

    c = acc.to(c_ptr.dtype.element_ty)
    offs_cm = pid_m * BLOCK_M + tl.arange(0, BLOCK_M)
    offs_cn = pid_n * BLOCK_N + tl.arange(0, BLOCK_N)
    c_ptrs = c_ptr + offs_cm[:, None] * stride_cm + offs_cn[None, :] * stride_cn
    mask = (offs_cm[:, None] < M) & (offs_cn[None, :] < N)
    tl.store(c_ptrs, c, mask=mask)

# config = {"BLOCK_K": 32, "BLOCK_M": 512, "BLOCK_N": 128, "GROUP_M": 8, "arch": "sm_100", "dtype": "fp8e5m2", "num_ctas": 2, "num_stages": 3, "num_warps": 4}
# arch = sm_100


// ===== COMPILED SASS (sm_100a) =====

	.target	sm_100a

	.elftype	@"ET_EXEC"


//--------------------- .note.nv.tkinfo           --------------------------
	.section	.note.nv.tkinfo,"",@"SHT_NOTE"
	.sectionflags	@"SHF_NOTE_NV_TKINFO"
	.tkinfo
        /*0018*/ 	.word	0x00000081
        /*0030*/ 	.string	""
        /*0030*/ 	.string	"ptxas-blackwell"
        /*0030*/ 	.string	"Cuda compilation tools, release 12.9, V12.9.86"
        /*0030*/ 	.string	"Build cuda_12.9.r12.9/compiler.36037853_0"
        /*0030*/ 	.string	"-v  -suppress-debug-info  -lineinfo  -arch sm_100a "



//--------------------- .note.nv.cuver            --------------------------
	.section	.note.nv.cuver,"",@"SHT_NOTE"
	.sectionflags	@"SHF_NOTE_NV_CUVER"
        /*0018*/ 	.short	0x0001
        /*001a*/ 	.short	0x0064
        /*001c*/ 	.short	0x0001
        /*001e*/ 	.short	0x0000
        /*0020*/ 	.short	0x0001
        /*0022*/ 	.short	0x0000


//--------------------- .nv.info                  --------------------------
	.section	.nv.info,"",@"SHT_CUDA_INFO"
	.align	4


	//----- nvinfo : EIATTR_REGCOUNT
	.align		4
        /*0000*/ 	.byte	0x04, 0x2f
        /*0002*/ 	.short	(.L_6 - .L_5)
	.align		4
.L_5:
        /*0004*/ 	.word	index@(matmul_kernel)
        /*0008*/ 	.word	0x000000ff


	//----- nvinfo : EIATTR_FRAME_SIZE
	.align		4
.L_6:
        /*000c*/ 	.byte	0x04, 0x11
        /*000e*/ 	.short	(.L_8 - .L_7)
	.align		4
.L_7:
        /*0010*/ 	.word	index@($__internal_2_$__cuda_sm10x_tcgen05_guardrail_trap_unallocated_columns_being_dealloced)
        /*0014*/ 	.word	0x000001c0


	//----- nvinfo : EIATTR_FRAME_SIZE
	.align		4
.L_8:
        /*0018*/ 	.byte	0x04, 0x11
        /*001a*/ 	.short	(.L_10 - .L_9)
	.align		4
.L_9:
        /*001c*/ 	.word	index@($__internal_1_$__cuda_sm10x_tcgen05_guardrail_trap_phase_invalid_during_alloc)
        /*0020*/ 	.word	0x000001c0


	//----- nvinfo : EIATTR_FRAME_SIZE
	.align		4
.L_10:
        /*0024*/ 	.byte	0x04, 0x11
        /*0026*/ 	.short	(.L_12 - .L_11)
	.align		4
.L_11:
        /*0028*/ 	.word	index@($__internal_0_$__cuda_sm10x_tcgen05_guardrail_trap_col_being_dealloced_not_returned_by_alloc)
        /*002c*/ 	.word	0x000001c0


	//----- nvinfo : EIATTR_FRAME_SIZE
	.align		4
.L_12:
        /*0030*/ 	.byte	0x04, 0x11
        /*0032*/ 	.short	(.L_14 - .L_13)
	.align		4
.L_13:
        /*0034*/ 	.word	index@(matmul_kernel)
        /*0038*/ 	.word	0x000001c0


	//----- nvinfo : EIATTR_MIN_STACK_SIZE
	.align		4
.L_14:
        /*003c*/ 	.byte	0x04, 0x12
        /*003e*/ 	.short	(.L_16 - .L_15)
	.align		4
.L_15:
        /*0040*/ 	.word	index@(matmul_kernel)
        /*0044*/ 	.word	0x000001c0
.L_16:


//--------------------- .nv.info.matmul_kernel    --------------------------
	.section	.nv.info.matmul_kernel,"",@"SHT_CUDA_INFO"
	.sectionflags	@""
	.align	4


	//----- nvinfo : EIATTR_CUDA_API_VERSION
	.align		4
        /*0000*/ 	.byte	0x04, 0x37
        /*0002*/ 	.short	(.L_18 - .L_17)
.L_17:
        /*0004*/ 	.word	0x00000081


	//----- nvinfo : EIATTR_KPARAM_INFO
	.align		4
.L_18:
        /*0008*/ 	.byte	0x04, 0x17
        /*000a*/ 	.short	(.L_20 - .L_19)
.L_19:
        /*000c*/ 	.word	0x00000000
        /*0010*/ 	.short	0x000d
        /*0012*/ 	.short	0x0048
        /*0014*/ 	.byte	0x00, 0xf4, 0x21, 0x00


	//----- nvinfo : EIATTR_KPARAM_INFO
	.align		4
.L_20:
        /*0018*/ 	.byte	0x04, 0x17
        /*001a*/ 	.short	(.L_22 - .L_21)
.L_21:
        /*001c*/ 	.word	0x00000000
        /*0020*/ 	.short	0x000c
        /*0022*/ 	.short	0x0040
        /*0024*/ 	.byte	0x00, 0xf4, 0x21, 0x00


	//----- nvinfo : EIATTR_KPARAM_INFO
	.align		4
.L_22:
        /*0028*/ 	.byte	0x04, 0x17
        /*002a*/ 	.short	(.L_24 - .L_23)
.L_23:
        /*002c*/ 	.word	0x00000000
        /*0030*/ 	.short	0x000b
        /*0032*/ 	.short	0x0038
        /*0034*/ 	.byte	0x00, 0xf0, 0x11, 0x00


	//----- nvinfo : EIATTR_KPARAM_INFO
	.align		4
.L_24:
        /*0038*/ 	.byte	0x04, 0x17
        /*003a*/ 	.short	(.L_26 - .L_25)
.L_25:
        /*003c*/ 	.word	0x00000000
        /*0040*/ 	.short	0x000a
        /*0042*/ 	.short	0x0034
        /*0044*/ 	.byte	0x00, 0xf0, 0x11, 0x00


	//----- nvinfo : EIATTR_KPARAM_INFO
	.align		4
.L_26:
        /*0048*/ 	.byte	0x04, 0x17
        /*004a*/ 	.short	(.L_28 - .L_27)
.L_27:
        /*004c*/ 	.word	0x00000000
        /*0050*/ 	.short	0x0009
        /*0052*/ 	.short	0x0030
        /*0054*/ 	.byte	0x00, 0xf0, 0x11, 0x00


	//----- nvinfo : EIATTR_KPARAM_INFO
	.align		4
.L_28:
        /*0058*/ 	.byte	0x04, 0x17
        /*005a*/ 	.short	(.L_30 - .L_29)
.L_29:
        /*005c*/ 	.word	0x00000000
        /*0060*/ 	.short	0x0008
        /*0062*/ 	.short	0x002c
        /*0064*/ 	.byte	0x00, 0xf0, 0x11, 0x00


	//----- nvinfo : EIATTR_KPARAM_INFO
	.align		4
.L_30:
        /*0068*/ 	.byte	0x04, 0x17
        /*006a*/ 	.short	(.L_32 - .L_31)
.L_31:
        /*006c*/ 	.word	0x00000000
        /*0070*/ 	.short	0x0007
        /*0072*/ 	.short	0x0028
        /*0074*/ 	.byte	0x00, 0xf0, 0x11, 0x00


	//----- nvinfo : EIATTR_KPARAM_INFO
	.align		4
.L_32:
        /*0078*/ 	.byte	0x04, 0x17
        /*007a*/ 	.short	(.L_34 - .L_33)
.L_33:
        /*007c*/ 	.word	0x00000000
        /*0080*/ 	.short	0x0006
        /*0082*/ 	.short	0x0024
        /*0084*/ 	.byte	0x00, 0xf0, 0x11, 0x00


	//----- nvinfo : EIATTR_KPARAM_INFO
	.align		4
.L_34:
        /*0088*/ 	.byte	0x04, 0x17
        /*008a*/ 	.short	(.L_36 - .L_35)
.L_35:
        /*008c*/ 	.word	0x00000000
        /*0090*/ 	.short	0x0005
        /*0092*/ 	.short	0x0020
        /*0094*/ 	.byte	0x00, 0xf0, 0x11, 0x00


	//----- nvinfo : EIATTR_KPARAM_INFO
	.align		4
.L_36:
        /*0098*/ 	.byte	0x04, 0x17
        /*009a*/ 	.short	(.L_38 - .L_37)
.L_37:
        /*009c*/ 	.word	0x00000000
        /*00a0*/ 	.short	0x0004
        /*00a2*/ 	.short	0x001c
        /*00a4*/ 	.byte	0x00, 0xf0, 0x11, 0x00


	//----- nvinfo : EIATTR_KPARAM_INFO
	.align		4
.L_38:
        /*00a8*/ 	.byte	0x04, 0x17
        /*00aa*/ 	.short	(.L_40 - .L_39)
.L_39:
        /*00ac*/ 	.word	0x00000000
        /*00b0*/ 	.short	0x0003
        /*00b2*/ 	.short	0x0018
        /*00b4*/ 	.byte	0x00, 0xf0, 0x11, 0x00


	//----- nvinfo : EIATTR_KPARAM_INFO
	.align		4
.L_40:
        /*00b8*/ 	.byte	0x04, 0x17
        /*00ba*/ 	.short	(.L_42 - .L_41)
.L_41:
        /*00bc*/ 	.word	0x00000000
        /*00c0*/ 	.short	0x0002
        /*00c2*/ 	.short	0x0010
        /*00c4*/ 	.byte	0x00, 0xf4, 0x21, 0x00


	//----- nvinfo : EIATTR_KPARAM_INFO
	.align		4
.L_42:
        /*00c8*/ 	.byte	0x04, 0x17
        /*00ca*/ 	.short	(.L_44 - .L_43)
.L_43:
        /*00cc*/ 	.word	0x00000000
        /*00d0*/ 	.short	0x0001
        /*00d2*/ 	.short	0x0008
        /*00d4*/ 	.byte	0x00, 0xf4, 0x21, 0x00


	//----- nvinfo : EIATTR_KPARAM_INFO
	.align		4
.L_44:
        /*00d8*/ 	.byte	0x04, 0x17
        /*00da*/ 	.short	(.L_46 - .L_45)
.L_45:
        /*00dc*/ 	.word	0x00000000
        /*00e0*/ 	.short	0x0000
        /*00e2*/ 	.short	0x0000
        /*00e4*/ 	.byte	0x00, 0xf4, 0x21, 0x00


	//----- nvinfo : EIATTR_EXPLICIT_CLUSTER
	.align		4
.L_46:
        /*00e8*/ 	.byte	0x01, 0x3e
	.zero		2


	//----- nvinfo : EIATTR_CTA_PER_CLUSTER
	.align		4
        /*00ec*/ 	.byte	0x04, 0x3d
        /*00ee*/ 	.short	(.L_48 - .L_47)
.L_47:
        /*00f0*/ 	.word	0x00000002
        /*00f4*/ 	.word	0x00000001
        /*00f8*/ 	.word	0x00000001


	//----- nvinfo : EIATTR_AT_ENTRY_FRAGMENTS
	.align		4
.L_48:
        /*00fc*/ 	.byte	0x04, 0x4f
        /*00fe*/ 	.short	(.L_50 - .L_49)


	//   ....[0]....
.L_49:
        /*0100*/ 	.word	0x00000004


	//   ....[1]....
        /*0104*/ 	.word	0x00000005


	//----- nvinfo : EIATTR_RESERVED_SMEM_USED
	.align		4
.L_50:
        /*0108*/ 	.byte	0x01, 0x41
	.zero		2


	//----- nvinfo : EIATTR_SPARSE_MMA_MASK
	.align		4
        /*010c*/ 	.byte	0x03, 0x50
        /*010e*/ 	.short	0x0000


	//----- nvinfo : EIATTR_TCGEN05_2CTA_USED
	.align		4
        /*0110*/ 	.byte	0x01, 0x52
	.zero		2


	//----- nvinfo : EIATTR_MAXREG_COUNT
	.align		4
        /*0114*/ 	.byte	0x03, 0x1b
        /*0116*/ 	.short	0x00ff


	//----- nvinfo : EIATTR_NUM_BARRIERS
	.align		4
        /*0118*/ 	.byte	0x02, 0x4c
        /*011a*/ 	.byte	0x01
	.zero		1


	//----- nvinfo : EIATTR_ANNOTATIONS
	.align		4
        /*011c*/ 	.byte	0x04, 0x55
        /*011e*/ 	.short	(.L_52 - .L_51)


	//   ....[0]....
.L_51:
        /*0120*/ 	.word	0x00000001
        /*0124*/ 	.byte	0xf0, 0x7d, 0x00, 0x00, 0x01, 0x00, 0x00, 0x00, 0xb0, 0x7e, 0x00, 0x00, 0x01, 0x00, 0x00, 0x00
        /* <DEDUP_REMOVED lines=54> */
        /*0494*/ 	.byte	0xe0, 0xa2, 0x00, 0x00, 0x01, 0x00, 0x00, 0x00, 0x50, 0xa3, 0x00, 0x00


	//----- nvinfo : EIATTR_INT_WARP_WIDE_INSTR_OFFSETS
	.align		4
.L_52:
        /*04a0*/ 	.byte	0x04, 0x31
        /*04a2*/ 	.short	(.L_54 - .L_53)


	//   ....[0]....
.L_53:
        /*04a4*/ 	.word	0x000018b0


	//   ....[1]....
        /*04a8*/ 	.word	0x000018c0


	//   ....[2]....
        /*04ac*/ 	.word	0x00004930


	//   ....[3]....
        /*04b0*/ 	.word	0x000114b0


	//   ....[4]....
        /*04b4*/ 	.word	0x00011500


	//----- nvinfo : EIATTR_COOP_GROUP_MASK_REGIDS
	.align		4
.L_54:
        /*04b8*/ 	.byte	0x04, 0x29
        /*04ba*/ 	.short	(.L_56 - .L_55)


	//   ....[0]....
.L_55:
        /*04bc*/ 	.word	0xffffffff


	//   ....[1]....
        /*04c0*/ 	.word	0xffffffff


	//   ....[2]....
        /*04c4*/ 	.word	0xffffffff


	//   ....[3]....
        /*04c8*/ 	.word	0xffffffff


	//----- nvinfo : EIATTR_COOP_GROUP_INSTR_OFFSETS
	.align		4
.L_56:
        /*04cc*/ 	.byte	0x04, 0x28
        /*04ce*/ 	.short	(.L_58 - .L_57)


	//   ....[0]....
.L_57:
        /*04d0*/ 	.word	0x00000080


	//   ....[1]....
        /*04d4*/ 	.word	0x00000680


	//   ....[2]....
        /*04d8*/ 	.word	0x00011340


	//   ....[3]....
        /*04dc*/ 	.word	0x000115b0


	//----- nvinfo : EIATTR_VRC_CTA_INIT_COUNT
	.align		4
.L_58:
        /*04e0*/ 	.byte	0x02, 0x4a
        /*04e2*/ 	.byte	0x80
	.zero		1


	//----- nvinfo : EIATTR_MBARRIER_INSTR_OFFSETS
	.align		4
        /*04e4*/ 	.byte	0x04, 0x39
        /*04e6*/ 	.short	(.L_60 - .L_59)


	//   ....[0]....
.L_59:
        /*04e8*/ 	.word	0x00000300
        /*04ec*/ 	.word	0x00000007
        /*04f0*/ 	.word	0x00000000
        /*04f4*/ 	.short	0x010a
        /*04f6*/ 	.byte	0xff
	.zero		1


	//   ....[1]....
        /*04f8*/ 	.word	0x00000320
        /*04fc*/ 	.word	0x00000007
        /*0500*/ 	.word	0x00000000
        /*0504*/ 	.short	0x010a
        /*0506*/ 	.byte	0xff
	.zero		1


	//   ....[2]....
        /*0508*/ 	.word	0x000004f0
        /*050c*/ 	.word	0x00000009
        /*0510*/ 	.word	0x00000000
        /*0514*/ 	.short	0x010a
        /*0516*/ 	.byte	0xff
	.zero		1


	//   ....[3]....
        /*0518*/ 	.word	0x00000510
        /*051c*/ 	.word	0x00000009
        /*0520*/ 	.word	0x00000000
        /*0524*/ 	.short	0x010a
        /*0526*/ 	.byte	0xff
	.zero		1


	//   ....[4]....
        /*0528*/ 	.word	0x00000600
        /*052c*/ 	.word	0x00000005
        /*0530*/ 	.word	0x00000000
        /*0534*/ 	.short	0x0101
        /*0536*/ 	.byte	0xff
	.zero		1


	//   ....[5]....
        /*0538*/ 	.word	0x00001970
        /*053c*/ 	.word	0x000000ff
        /*0540*/ 	.word	0x00000000
        /*0544*/ 	.short	0x0100
        /*0546*/ 	.byte	0x0a
	.zero		1


	//   ....[6]....
        /*0548*/ 	.word	0x00004980
        /*054c*/ 	.word	0x000000ff
        /*0550*/ 	.word	0x00005008
        /*0554*/ 	.short	0x0100
        /*0556*/ 	.byte	0x08
	.zero		1


	//   ....[7]....
        /*0558*/ 	.word	0x000058b0
        /*055c*/ 	.word	0x000000ff
        /*0560*/ 	.word	0x00000000
        /*0564*/ 	.short	0x010a
        /*0566*/ 	.byte	0x0a
	.zero		1


	//   ....[8]....
        /*0568*/ 	.word	0x00007bf0
        /*056c*/ 	.word	0x000000ff
        /*0570*/ 	.word	0x00000000
        /*0574*/ 	.short	0x010a
        /*0576*/ 	.byte	0x0a
	.zero		1


	//   ....[9]....
        /*0578*/ 	.word	0x00007d60
        /*057c*/ 	.word	0x000000ff
        /*0580*/ 	.word	0x00005000
        /*0584*/ 	.short	0x0108
        /*0586*/ 	.byte	0x08
	.zero		1


	//   ....[10]....
        /*0588*/ 	.word	0x00007e70
        /*058c*/ 	.word	0x000000ff
        /*0590*/ 	.word	0x00005008
        /*0594*/ 	.short	0x0108
        /*0596*/ 	.byte	0x08
	.zero		1


	//   ....[11]....
        /*0598*/ 	.word	0x000115e0
        /*059c*/ 	.word	0x00000007
        /*05a0*/ 	.word	0x00000000
        /*05a4*/ 	.short	0x010a
        /*05a6*/ 	.byte	0xff
	.zero		1


	//   ....[12]....
        /*05a8*/ 	.word	0x00011640
        /*05ac*/ 	.word	0x00000009
        /*05b0*/ 	.word	0x00000000
        /*05b4*/ 	.short	0x010a
        /*05b6*/ 	.byte	0xff
	.zero		1


	//   ....[13]....
        /*05b8*/ 	.word	0x00011690
        /*05bc*/ 	.word	0x000000ff
        /*05c0*/ 	.word	0x00000000
        /*05c4*/ 	.short	0x010a
        /*05c6*/ 	.byte	0x0a
	.zero		1


	//   ....[14]....
        /*05c8*/ 	.word	0x000116c0
        /*05cc*/ 	.word	0x000000ff
        /*05d0*/ 	.word	0x00000000
        /*05d4*/ 	.short	0x010a
        /*05d6*/ 	.byte	0x0a
	.zero		1


	//----- nvinfo : EIATTR_NUM_MBARRIERS
	.align		4
.L_60:
        /*05d8*/ 	.byte	0x03, 0x38
        /*05da*/ 	.short	0x0002


	//----- nvinfo : EIATTR_EXIT_INSTR_OFFSETS
	.align		4
        /*05dc*/ 	.byte	0x04, 0x1c
        /*05de*/ 	.short	(.L_62 - .L_61)


	//   ....[0]....
.L_61:
        /*05e0*/ 	.word	0x000115c0


	//----- nvinfo : EIATTR_REQNTID
	.align		4
.L_62:
        /*05e4*/ 	.byte	0x04, 0x10
        /*05e6*/ 	.short	(.L_64 - .L_63)
.L_63:
        /*05e8*/ 	.word	0x00000080
        /*05ec*/ 	.word	0x00000001
        /*05f0*/ 	.word	0x00000001


	//----- nvinfo : EIATTR_CRS_STACK_SIZE
	.align		4
.L_64:
        /*05f4*/ 	.byte	0x04, 0x1e
        /*05f6*/ 	.short	(.L_66 - .L_65)
.L_65:
        /*05f8*/ 	.word	0x00000000


	//----- nvinfo : EIATTR_CBANK_PARAM_SIZE
	.align		4
.L_66:
        /*05fc*/ 	.byte	0x03, 0x19
        /*05fe*/ 	.short	0x0050


	//----- nvinfo : EIATTR_PARAM_CBANK
	.align		4
        /*0600*/ 	.byte	0x04, 0x0a
        /*0602*/ 	.short	(.L_68 - .L_67)
	.align		4
.L_67:
        /*0604*/ 	.word	index@(.nv.constant0.matmul_kernel)
        /*0608*/ 	.short	0x0380
        /*060a*/ 	.short	0x0050


	//----- nvinfo : EIATTR_SW_WAR
	.align		4
.L_68:
        /*060c*/ 	.byte	0x04, 0x36
        /*060e*/ 	.short	(.L_70 - .L_69)
.L_69:
        /*0610*/ 	.word	0x00000008
.L_70:


//--------------------- .nv.compat                --------------------------
	.section	.nv.compat,"",@"SHT_CUDA_COMPAT_INFO"
	.align	4
        /*0000*/ 	.byte	0x02, 0x02, 0x02, 0x00, 0x02, 0x05, 0x05, 0x00, 0x02, 0x03, 0x00, 0x00, 0x02, 0x06, 0x01, 0x00


//--------------------- .nv.callgraph             --------------------------
	.section	.nv.callgraph,"",@"SHT_CUDA_CALLGRAPH"
	.align	4
	.sectionentsize	8
	.align		4
        /*0000*/ 	.word	0x00000000
	.align		4
        /*0004*/ 	.word	0xffffffff
	.align		4
        /*0008*/ 	.word	0x00000000
	.align		4
        /*000c*/ 	.word	0xfffffffe
	.align		4
        /*0010*/ 	.word	0x00000000
	.align		4
        /*0014*/ 	.word	0xfffffffd
	.align		4
        /*0018*/ 	.word	0x00000000
	.align		4
        /*001c*/ 	.word	0xfffffffc


//--------------------- .text.matmul_kernel       --------------------------
	.section	.text.matmul_kernel,"ax",@progbits
	.align	128
        .global         matmul_kernel
        .type           matmul_kernel,@function
        .size           matmul_kernel,(.L_x_28 - matmul_kernel)
        .other          matmul_kernel,@"STO_CUDA_ENTRY STV_DEFAULT"
matmul_kernel:
.text.matmul_kernel:
[----:B------:R-:W0:Y:S01]  /*0000*/  LDC R1, c[0x0][0x37c] ;  /* 0x0000df00ff017b82 */ /* 0x000e220000000800 */
[----:B------:R-:W1:Y:S01]  /*0010*/  S2R R252, SR_TID.X ;  /* 0x0000000000fc7919 */ /* 0x000e620000002100 */
[----:B0-----:R-:W-:Y:S01]  /*0020*/  VIADD R1, R1, 0xfffffe40 ;  /* 0xfffffe4001017836 */ /* 0x001fe20000000000 */
[----:B------:R-:W0:Y:S01]  /*0030*/  LDCU.64 UR18, c[0x0][0x358] ;  /* 0x00006b00ff1277ac */ /* 0x000e220008000a00 */
[----:B-1----:R-:W-:-:S13]  /*0040*/  ISETP.GE.U32.AND P0, PT, R252, 0x20, PT ;  /* 0x00000020fc00780c */ /* 0x002fda0003f06070 */
[----:B------:R-:W-:Y:S02]  /*0050*/  VOTEU.ANY UP0, P0 ;  /* 0x0000000000ff7886 */ /* 0x000fe40000000100 */
[----:B------:R-:W-:Y:S05]  /*0060*/  BRA.U UP0, `(.L_x_0) ;  /* 0x0000000500887547 */ /* 0x000fea000b800000 */
[----:B------:R-:W1:Y:S01]  /*0070*/  S2R R11, SR_CgaCtaId ;  /* 0x00000000000b7919 */ /* 0x000e620000008800 */
[----:B------:R-:W-:Y:S01]  /*0080*/  NOP ;  /* 0x0000000000007918 */ /* 0x000fe20000000000 */
[----:B------:R-:W-:-:S04]  /*0090*/  MOV R0, 0x40 ;  /* 0x0000004000007802 */ /* 0x000fc80000000f00 */
[----:B-1----:R-:W-:Y:S02]  /*00a0*/  LEA R2, R11, R0, 0x18 ;  /* 0x000000000b027211 */ /* 0x002fe400078ec0ff */
[----:B------:R-:W-:-:S04]  /*00b0*/  MOV R0, 0x400 ;  /* 0x0000040000007802 */ /* 0x000fc80000000f00 */
[----:B------:R-:W1:Y:S01]  /*00c0*/  LDS.U8 R2, [R2] ;  /* 0x0000000002027984 */ /* 0x000e620000000000 */
[----:B------:R-:W-:Y:S02]  /*00d0*/  LEA R0, R11, R0, 0x18 ;  /* 0x000000000b007211 */ /* 0x000fe400078ec0ff */
[----:B-1----:R-:W-:-:S13]  /*00e0*/  ISETP.NE.AND P0, PT, R2, RZ, PT ;  /* 0x000000ff0200720c */ /* 0x002fda0003f05270 */
[----:B------:R-:W-:Y:S05]  /*00f0*/  @P0 BRA `(.L_x_1) ;  /* 0x00000004004c0947 */ /* 0x000fea0003800000 */
[C---:B------:R-:W-:Y:S02]  /*0100*/  LOP3.LUT R2, R11.reuse, 0x1, RZ, 0xc0, !PT ;  /* 0x000000010b027812 */ /* 0x040fe400078ec0ff */
[----:B------:R-:W-:Y:S02]  /*0110*/  LOP3.LUT R5, R11, 0x1, RZ, 0x3c, !PT ;  /* 0x000000010b057812 */ /* 0x000fe400078e3cff */
[----:B------:R-:W-:-:S13]  /*0120*/  ISETP.NE.U32.AND P0, PT, R2, 0x1, PT ;  /* 0x000000010200780c */ /* 0x000fda0003f05070 */
[----:B------:R-:W-:Y:S05]  /*0130*/  @!P0 BRA `(.L_x_2) ;  /* 0x0000000000c08947 */ /* 0x000fea0003800000 */
[----:B------:R-:W-:Y:S01]  /*0140*/  ELECT P1, URZ, PT ;  /* 0x0000000000ff782f */ /* 0x000fe20003820000 */
[----:B------:R-:W-:-:S12]  /*0150*/  BSSY B0, `(.L_x_2) ;  /* 0x000002e000007945 */ /* 0x000fd80003800000 */
[----:B------:R-:W-:Y:S05]  /*0160*/  @!P1 BRA `(.L_x_3) ;  /* 0x0000000000b09947 */ /* 0x000fea0003800000 */
[----:B------:R-:W-:-:S05]  /*0170*/  UMOV UR4, 0x8 ;  /* 0x0000000800047882 */ /* 0x000fca0000000000 */
[----:B------:R-:W-:Y:S04]  /*0180*/  DEPBAR.LE SB1, 0x36 ;  /* 0x00009d800000791a */ /* 0x000fe80000000000 */
[----:B------:R-:W1:Y:S02]  /*0190*/  UTCATOMSWS.2CTA.FIND_AND_SET.ALIGN UP1, UR4, UR4 ;  /* 0x00000004000475e3 */ /* 0x000e640008220800 */
[----:B-1----:R-:W-:Y:S01]  /*01a0*/  PLOP3.LUT P1, PT, PT, PT, UP1, 0x80, 0x8 ;  /* 0x000000000008781c */ /* 0x002fe20003f2f018 */
[----:B------:R-:W-:-:S03]  /*01b0*/  IMAD.U32 R4, RZ, RZ, UR4 ;  /* 0x00000004ff047e24 */ /* 0x000fc6000f8e00ff */
[----:B------:R-:W-:-:S04]  /*01c0*/  SEL R2, RZ, 0xffffffff, !P1 ;  /* 0xffffffffff027807 */ /* 0x000fc80004800000 */
[----:B------:R-:W-:-:S13]  /*01d0*/  ISETP.NE.AND P1, PT, R2, RZ, PT ;  /* 0x000000ff0200720c */ /* 0x000fda0003f25270 */
[----:B------:R-:W-:Y:S05]  /*01e0*/  @P1 BRA `(.L_x_4) ;  /* 0x0000000000241947 */ /* 0x000fea0003800000 */
.L_x_5:
[----:B------:R-:W-:Y:S05]  /*01f0*/  NANOSLEEP 0x64 ;  /* 0x000000640000795d */ /* 0x000fea0003800000 */
[----:B------:R-:W-:-:S05]  /*0200*/  UMOV UR4, 0x8 ;  /* 0x0000000800047882 */ /* 0x000fca0000000000 */
[----:B------:R-:W-:Y:S04]  /*0210*/  DEPBAR.LE SB1, 0x36 ;  /* 0x00009d800000791a */ /* 0x000fe80000000000 */
[----:B------:R-:W1:Y:S02]  /*0220*/  UTCATOMSWS.2CTA.FIND_AND_SET.ALIGN UP1, UR4, UR4 ;  /* 0x00000004000475e3 */ /* 0x000e640008220800 */
[----:B-1----:R-:W-:Y:S01]  /*0230*/  PLOP3.LUT P1, PT, PT, PT, UP1, 0x80, 0x8 ;  /* 0x000000000008781c */ /* 0x002fe20003f2f018 */
[----:B------:R-:W-:-:S03]  /*0240*/  IMAD.U32 R4, RZ, RZ, UR4 ;  /* 0x00000004ff047e24 */ /* 0x000fc6000f8e00ff */
[----:B------:R-:W-:-:S04]  /*0250*/  SEL R2, RZ, 0xffffffff, !P1 ;  /* 0xffffffffff027807 */ /* 0x000fc80004800000 */
[----:B------:R-:W-:-:S13]  /*0260*/  ISETP.NE.AND P1, PT, R2, RZ, PT ;  /* 0x000000ff0200720c */ /* 0x000fda0003f25270 */
[----:B------:R-:W-:Y:S05]  /*0270*/  @!P1 BRA `(.L_x_5) ;  /* 0xfffffffc00dc9947 */ /* 0x000fea000383ffff */
.L_x_4:
[----:B------:R-:W-:Y:S01]  /*0280*/  MOV R2, 0x60 ;  /* 0x0000006000027802 */ /* 0x000fe20000000f00 */
[----:B------:R-:W-:Y:S01]  /*0290*/  IMAD.MOV.U32 R10, RZ, RZ, 0x4 ;  /* 0x00000004ff0a7424 */ /* 0x000fe200078e00ff */
[----:B------:R-:W-:Y:S01]  /*02a0*/  MOV R3, 0x58 ;  /* 0x0000005800037802 */ /* 0x000fe20000000f00 */
[----:B------:R-:W-:Y:S01]  /*02b0*/  IMAD.MOV.U32 R13, RZ, RZ, 0xff ;  /* 0x000000ffff0d7424 */ /* 0x000fe200078e00ff */
[C---:B------:R-:W-:Y:S02]  /*02c0*/  LEA R6, R11.reuse, R2, 0x18 ;  /* 0x000000020b067211 */ /* 0x040fe400078ec0ff */
[----:B------:R-:W-:-:S03]  /*02d0*/  LEA R7, R11, R3, 0x18 ;  /* 0x000000030b077211 */ /* 0x000fc600078ec0ff */
[----:B------:R-:W1:Y:S02]  /*02e0*/  LDS R2, [R6] ;  /* 0x0000000006027984 */ /* 0x000e640000000800 */
[----:B-1----:R-:W-:-:S04]  /*02f0*/  IMAD.U32 R2, R2, -0x80000000, RZ ;  /* 0x8000000002027824 */ /* 0x002fc800078e00ff */
[----:B------:R-:W1:Y:S02]  /*0300*/  SYNCS.PHASECHK.TRANS64.TRYWAIT P1, [R7+URZ], R2 ;  /* 0x00000002070075a7 */ /* 0x000e6400080211ff */
[----:B-1----:R-:W-:Y:S05]  /*0310*/  @P1 BRA `(.L_x_6) ;  /* 0x0000000000081947 */ /* 0x002fea0003800000 */
[----:B------:R-:W1:Y:S02]  /*0320*/  SYNCS.PHASECHK.TRANS64.TRYWAIT P1, [R7+URZ], R2 ;  /* 0x00000002070075a7 */ /* 0x000e6400080211ff */
[----:B-1----:R-:W-:Y:S05]  /*0330*/  @!P1 BRA `(.L_x_7) ;  /* 0x0000011000a49947 */ /* 0x002fea0003800000 */
.L_x_6:
[C---:B------:R-:W-:Y:S01]  /*0340*/  PRMT R9, R5.reuse, 0x654, R7 ;  /* 0x0000065405097816 */ /* 0x040fe20000000007 */
[C---:B-1----:R-:W-:Y:S01]  /*0350*/  IMAD.SHL.U32 R3, R4.reuse, 0x20, RZ ;  /* 0x0000002004037824 */ /* 0x042fe200078e00ff */
[----:B------:R-:W-:Y:S01]  /*0360*/  PRMT R8, R5, 0x654, R0 ;  /* 0x0000065405087816 */ /* 0x000fe20000000000 */
[----:B------:R-:W-:Y:S01]  /*0370*/  IMAD.MOV.U32 R12, RZ, RZ, 0x1 ;  /* 0x00000001ff0c7424 */ /* 0x000fe200078e00ff */
[----:B------:R1:W-:Y:S01]  /*0380*/  SYNCS.ARRIVE.TRANS64.RED RZ, [R9+URZ], R10 ;  /* 0x0000000a09ff79a7 */ /* 0x0003e200080004ff */
[----:B------:R-:W-:Y:S01]  /*0390*/  VIADD R7, R4, 0x10 ;  /* 0x0000001004077836 */ /* 0x000fe20000000000 */
[----:B------:R2:W-:Y:S01]  /*03a0*/  STS [R0], R3 ;  /* 0x0000000300007388 */ /* 0x0005e20000000800 */
[----:B------:R-:W-:-:S03]  /*03b0*/  SHF.L.U32 R2, R13, R4, RZ ;  /* 0x000000040d027219 */ /* 0x000fc600000006ff */
[----:B------:R-:W-:Y:S01]  /*03c0*/  SHF.L.U32 R7, R12, R7, RZ ;  /* 0x000000070c077219 */ /* 0x000fe200000006ff */
[----:B------:R2:W-:Y:S01]  /*03d0*/  STAS [R8.64], R4 ;  /* 0x0000000408007dbd */ /* 0x0005e2000c0008ff */
[----:B-1----:R-:W-:Y:S02]  /*03e0*/  MOV R10, 0x50 ;  /* 0x00000050000a7802 */ /* 0x002fe40000000f00 */
[----:B------:R-:W-:Y:S02]  /*03f0*/  LOP3.LUT R2, R7, R2, RZ, 0xfc, !PT ;  /* 0x0000000207027212 */ /* 0x000fe400078efcff */
[----:B------:R-:W-:-:S05]  /*0400*/  LEA R7, R11, R10, 0x18 ;  /* 0x0000000a0b077211 */ /* 0x000fca00078ec0ff */
[----:B------:R2:W-:Y:S04]  /*0410*/  ATOMS.OR RZ, [R7], R2 ;  /* 0x0000000207ff738c */ /* 0x0005e80003000000 */
[----:B------:R2:W-:Y:S02]  /*0420*/  ATOMS.XOR RZ, [R6], R12 ;  /* 0x0000000c06ff738c */ /* 0x0005e40003800000 */
.L_x_3:
[----:B0-----:R-:W-:Y:S05]  /*0430*/  BSYNC B0 ;  /* 0x0000000000007941 */ /* 0x001fea0003800000 */
.L_x_2:
[----:B------:R-:W-:Y:S05]  /*0440*/  @P0 BRA `(.L_x_8) ;  /* 0x0000000000880947 */ /* 0x000fea0003800000 */
[----:B------:R-:W-:Y:S05]  /*0450*/  WARPSYNC.ALL ;  /* 0x0000000000007948 */ /* 0x000fea0003800000 */
[----:B------:R-:W-:Y:S01]  /*0460*/  NOP ;  /* 0x0000000000007918 */ /* 0x000fe20000000000 */
[----:B------:R-:W-:-:S13]  /*0470*/  ELECT P0, URZ, PT ;  /* 0x0000000000ff782f */ /* 0x000fda0003800000 */
[----:B------:R-:W-:Y:S05]  /*0480*/  @!P0 BRA `(.L_x_8) ;  /* 0x0000000000788947 */ /* 0x000fea0003800000 */
[----:B--2---:R-:W-:Y:S02]  /*0490*/  MOV R2, 0x60 ;  /* 0x0000006000027802 */ /* 0x004fe40000000f00 */
[----:B------:R-:W-:Y:S02]  /*04a0*/  MOV R4, 0x58 ;  /* 0x0000005800047802 */ /* 0x000fe40000000f00 */
        /* <DEDUP_REMOVED lines=8> */
.L_x_9:
[----:B------:R-:W2:Y:S01]  /*0530*/  LDS R2, [R0] ;  /* 0x0000000000027984 */ /* 0x000ea20000000800 */
[----:B------:R-:W-:Y:S01]  /*0540*/  IMAD.MOV.U32 R7, RZ, RZ, 0xff ;  /* 0x000000ffff077424 */ /* 0x000fe200078e00ff */
[----:B------:R-:W-:Y:S01]  /*0550*/  PRMT R5, R5, 0x654, R9 ;  /* 0x0000065405057816 */ /* 0x000fe20000000009 */
[----:B------:R-:W-:Y:S02]  /*0560*/  IMAD.MOV.U32 R13, RZ, RZ, 0x1 ;  /* 0x00000001ff0d7424 */ /* 0x000fe400078e00ff */
[C---:B-12---:R-:W-:Y:S02]  /*0570*/  IMAD.SHL.U32 R3, R2.reuse, 0x20, RZ ;  /* 0x0000002002037824 */ /* 0x046fe400078e00ff */
[----:B------:R-:W-:Y:S01]  /*0580*/  VIADD R4, R2, 0x10 ;  /* 0x0000001002047836 */ /* 0x000fe20000000000 */
[----:B------:R-:W-:Y:S02]  /*0590*/  SHF.L.U32 R2, R7, R2, RZ ;  /* 0x0000000207027219 */ /* 0x000fe400000006ff */
[----:B------:R1:W-:Y:S02]  /*05a0*/  STS [R0], R3 ;  /* 0x0000000300007388 */ /* 0x0003e40000000800 */
[----:B------:R-:W-:-:S02]  /*05b0*/  SHF.L.U32 R7, R13, R4, RZ ;  /* 0x000000040d077219 */ /* 0x000fc400000006ff */
[----:B------:R-:W-:Y:S02]  /*05c0*/  MOV R4, 0x50 ;  /* 0x0000005000047802 */ /* 0x000fe40000000f00 */
[----:B------:R-:W-:Y:S02]  /*05d0*/  LOP3.LUT R2, R7, R2, RZ, 0xfc, !PT ;  /* 0x0000000207027212 */ /* 0x000fe400078efcff */
[----:B------:R-:W-:-:S05]  /*05e0*/  LEA R11, R11, R4, 0x18 ;  /* 0x000000040b0b7211 */ /* 0x000fca00078ec0ff */
[----:B------:R1:W-:Y:S01]  /*05f0*/  ATOMS.OR RZ, [R11], R2 ;  /* 0x000000020bff738c */ /* 0x0003e20003000000 */
[----:B------:R1:W-:Y:S03]  /*0600*/  SYNCS.ARRIVE.TRANS64.RED.A1T0 RZ, [R5+URZ], RZ ;  /* 0x000000ff05ff79a7 */ /* 0x0003e600081004ff */
[----:B------:R1:W-:Y:S01]  /*0610*/  ATOMS.XOR RZ, [R6], R13 ;  /* 0x0000000d06ff738c */ /* 0x0003e20003800000 */
[----:B------:R-:W-:Y:S05]  /*0620*/  BRA `(.L_x_8) ;  /* 0x0000000000107947 */ /* 0x000fea0003800000 */
.L_x_1:
[----:B------:R-:W-:Y:S01]  /*0630*/  IMAD.MOV.U32 R3, RZ, RZ, -0x1 ;  /* 0xffffffffff037424 */ /* 0x000fe200078e00ff */
[----:B------:R-:W-:-:S04]  /*0640*/  MOV R2, 0x670 ;  /* 0x0000067000027802 */ /* 0x000fc80000000f00 */
[----:B------:R1:W-:Y:S03]  /*0650*/  STS [R0], R3 ;  /* 0x0000000300007388 */ /* 0x0003e60000000800 */
[----:B01----:R-:W-:Y:S05]  /*0660*/  CALL.REL.NOINC `($__internal_1_$__cuda_sm10x_tcgen05_guardrail_trap_phase_invalid_during_alloc) ;  /* 0x00000110002c7944 */ /* 0x003fea0003c00000 */
.L_x_8:
[----:B------:R-:W-:Y:S05]  /*0670*/  WARPSYNC.ALL ;  /* 0x0000000000007948 */ /* 0x000fea0003800000 */
[----:B------:R-:W-:Y:S01]  /*0680*/  NOP ;  /* 0x0000000000007918 */ /* 0x000fe20000000000 */
.L_x_0:
[----:B------:R-:W3:Y:S08]  /*0690*/  LDC.64 R116, c[0x0][0x398] ;  /* 0x0000e600ff747b82 */ /* 0x000ef00000000a00 */
[----:B------:R-:W4:Y:S02]  /*06a0*/  S2UR UR5, SR_CgaSize ;  /* 0x00000000000579c3 */ /* 0x000f240000008a00 */
[----:B----4-:R-:W-:-:S12]  /*06b0*/  UIMAD UR5, UR5, -0xa0, URZ ;  /* 0xffffff60050578a4 */ /* 0x010fd8000f8e02ff */
[----:B------:R-:W4:Y:S01]  /*06c0*/  LDCU UR5, c[0x0][UR5+0x2b0] ;  /* 0x00005600050577ac */ /* 0x000f220008000800 */
[--C-:B------:R-:W-:Y:S02]  /*06d0*/  SHF.R.U32.HI R243, RZ, 0x5, R252.reuse ;  /* 0x00000005fff37819 */ /* 0x100fe400000116fc */
[----:B------:R-:W-:Y:S01]  /*06e0*/  SHF.R.U32.HI R185, RZ, 0x5, R252 ;  /* 0x00000005ffb97819 */ /* 0x000fe200000116fc */
[----:B------:R-:W-:Y:S01]  /*06f0*/  UMOV UR8, 0x400 ;  /* 0x0000040000087882 */ /* 0x000fe20000000000 */
[----:B------:R-:W-:Y:S01]  /*0700*/  LOP3.LUT R241, R252, 0x7f, RZ, 0xc0, !PT ;  /* 0x0000007ffcf17812 */ /* 0x000fe200078ec0ff */
[----:B------:R-:W1:Y:S01]  /*0710*/  LDCU UR21, c[0x0][0x3a4] ;  /* 0x00007480ff1577ac */ /* 0x000e620008000800 */
[----:B------:R-:W5:Y:S01]  /*0720*/  S2UR UR4, SR_CTAID.X ;  /* 0x00000000000479c3 */ /* 0x000f620000002500 */
[----:B------:R-:W-:Y:S01]  /*0730*/  SGXT.U32 R185, R185, 0x2 ;  /* 0x00000002b9b9781a */ /* 0x000fe20000000000 */
[----:B------:R-:W2:Y:S06]  /*0740*/  LDCU.128 UR12, c[0x0][0x380] ;  /* 0x00007000ff0c77ac */ /* 0x000eac0008000c00 */
[----:B------:R-:W0:Y:S01]  /*0750*/  S2UR UR11, SR_CgaCtaId ;  /* 0x00000000000b79c3 */ /* 0x000e220000008800 */
[----:B-123--:R-:W-:Y:S01]  /*0760*/  VIADD R0, R117, 0x7f ;  /* 0x0000007f75007836 */ /* 0x00efe20000000000 */
[----:B------:R-:W-:-:S06]  /*0770*/  IABS R198, R117 ;  /* 0x0000007500c67213 */ /* 0x000fcc0000000000 */
[----:B------:R-:W1:Y:S01]  /*0780*/  LDC R121, c[0x0][0x3a0] ;  /* 0x0000e800ff797b82 */ /* 0x000e620000000800 */
[----:B------:R-:W-:Y:S02]  /*0790*/  SHF.R.S32.HI R3, RZ, 0x1f, R0 ;  /* 0x0000001fff037819 */ /* 0x000fe40000011400 */
[----:B-----5:R-:W-:Y:S02]  /*07a0*/  I2FP.F32.U32 R5, UR4 ;  /* 0x0000000400057c45 */ /* 0x020fe40008201000 */
[----:B------:R-:W-:-:S03]  /*07b0*/  LEA.HI R3, R3, R0, RZ, 0x7 ;  /* 0x0000000003037211 */ /* 0x000fc600078f38ff */
[----:B----4-:R-:W-:Y:S01]  /*07c0*/  FMUL R5, R5, UR5 ;  /* 0x0000000505057c20 */ /* 0x010fe20008400000 */
[----:B------:R-:W-:Y:S01]  /*07d0*/  SHF.R.S32.HI R3, RZ, 0x7, R3 ;  /* 0x00000007ff037819 */ /* 0x000fe20000011403 */
[----:B0-----:R-:W-:Y:S01]  /*07e0*/  ULEA UR8, UR11, UR8, 0x18 ;  /* 0x000000080b087291 */ /* 0x001fe2000f8ec0ff */
[----:B------:R-:W-:Y:S01]  /*07f0*/  BAR.SYNC.DEFER_BLOCKING 0x0 ;  /* 0x0000000000007b1d */ /* 0x000fe20000010000 */
[----:B------:R-:W-:Y:S02]  /*0800*/  ULOP3.LUT UR5, UR11, 0x1, URZ, 0xc0, !UPT ;  /* 0x000000010b057892 */ /* 0x000fe4000f8ec0ff */
[----:B------:R-:W-:Y:S01]  /*0810*/  IMAD.SHL.U32 R4, R3, 0x8, RZ ;  /* 0x0000000803047824 */ /* 0x000fe200078e00ff */
[----:B------:R-:W-:Y:S02]  /*0820*/  UIADD3 UR10, UPT, UPT, UR8, 0x5000, URZ ;  /* 0x00005000080a7890 */ /* 0x000fe4000fffe0ff */
[----:B------:R-:W-:Y:S01]  /*0830*/  USHF.L.U32 UR4, UR5, 0x6, URZ ;  /* 0x0000000605047899 */ /* 0x000fe200080006ff */
[----:B------:R-:W-:Y:S01]  /*0840*/  F2I.U32.TRUNC.NTZ R5, R5 ;  /* 0x0000000500057305 */ /* 0x000fe2000020f000 */
[----:B------:R-:W-:Y:S01]  /*0850*/  IABS R7, R4 ;  /* 0x0000000400077213 */ /* 0x000fe20000000000 */
[----:B-1----:R-:W-:-:S02]  /*0860*/  VIADD R13, R121, 0xffffffe7 ;  /* 0xffffffe7790d7836 */ /* 0x002fc40000000000 */
[C---:B------:R-:W-:Y:S02]  /*0870*/  VIADD R15, R121.reuse, 0xffffffe2 ;  /* 0xffffffe2790f7836 */ /* 0x040fe40000000000 */
[----:B------:R-:W-:Y:S02]  /*0880*/  VIADD R18, R121, 0xffffffe3 ;  /* 0xffffffe379127836 */ /* 0x000fe40000000000 */
[----:B------:R-:W0:Y:S01]  /*0890*/  I2F.RP R0, R7 ;  /* 0x0000000700007306 */ /* 0x000e220000209400 */
[----:B------:R-:W1:Y:S07]  /*08a0*/  LDS R12, [UR8] ;  /* 0x00000008ff0c7984 */ /* 0x000e6e0008000800 */
[----:B0-----:R-:W0:Y:S02]  /*08b0*/  MUFU.RCP R0, R0 ;  /* 0x0000000000007308 */ /* 0x001e240000001000 */
[----:B0-----:R-:W-:Y:S01]  /*08c0*/  VIADD R2, R0, 0xffffffe ;  /* 0x0ffffffe00027836 */ /* 0x001fe20000000000 */
[----:B------:R-:W-:-:S05]  /*08d0*/  IABS R0, R5 ;  /* 0x0000000500007213 */ /* 0x000fca0000000000 */
[----:B------:R0:W2:Y:S02]  /*08e0*/  F2I.FTZ.U32.TRUNC.NTZ R3, R2 ;  /* 0x0000000200037305 */ /* 0x0000a4000021f000 */
[----:B0-----:R-:W-:Y:S01]  /*08f0*/  IMAD.MOV.U32 R2, RZ, RZ, RZ ;  /* 0x000000ffff027224 */ /* 0x001fe200078e00ff */
[----:B-1----:R-:W-:Y:S01]  /*0900*/  R2UR UR20, R12 ;  /* 0x000000000c1472ca */ /* 0x002fe200000e0000 */
[----:B--2---:R-:W-:-:S04]  /*0910*/  IMAD.MOV R6, RZ, RZ, -R3 ;  /* 0x000000ffff067224 */ /* 0x004fc800078e0a03 */
[----:B------:R-:W-:Y:S01]  /*0920*/  IMAD R9, R6, R7, RZ ;  /* 0x0000000706097224 */ /* 0x000fe200078e02ff */
[----:B------:R-:W-:-:S03]  /*0930*/  IABS R6, R4 ;  /* 0x0000000400067213 */ /* 0x000fc60000000000 */
[----:B------:R-:W-:Y:S01]  /*0940*/  IMAD.HI.U32 R3, R3, R9, R2 ;  /* 0x0000000903037227 */ /* 0x000fe200078e0002 */
[----:B------:R-:W-:-:S03]  /*0950*/  IABS R9, R116 ;  /* 0x0000007400097213 */ /* 0x000fc60000000000 */
[----:B------:R-:W-:Y:S02]  /*0960*/  IMAD.MOV R2, RZ, RZ, -R6 ;  /* 0x000000ffff027224 */ /* 0x000fe400078e0a06 */
[----:B------:R-:W-:-:S04]  /*0970*/  IMAD.HI.U32 R3, R3, R0, RZ ;  /* 0x0000000003037227 */ /* 0x000fc800078e00ff */
[----:B------:R-:W-:Y:S01]  /*0980*/  IMAD R0, R3, R2, R0 ;  /* 0x0000000203007224 */ /* 0x000fe200078e0200 */
[----:B------:R-:W-:Y:S04]  /*0990*/  BAR.SYNC.DEFER_BLOCKING 0x0 ;  /* 0x0000000000007b1d */ /* 0x000fe80000010000 */
[----:B------:R-:W-:-:S13]  /*09a0*/  ISETP.GT.U32.AND P1, PT, R7, R0, PT ;  /* 0x000000000700720c */ /* 0x000fda0003f24070 */
[----:B------:R-:W-:Y:S02]  /*09b0*/  @!P1 IMAD.IADD R0, R0, 0x1, -R7 ;  /* 0x0000000100009824 */ /* 0x000fe400078e0a07 */
[----:B------:R-:W-:Y:S01]  /*09c0*/  @!P1 VIADD R3, R3, 0x1 ;  /* 0x0000000103039836 */ /* 0x000fe20000000000 */
[----:B------:R-:W-:Y:S02]  /*09d0*/  ISETP.NE.AND P1, PT, R4, RZ, PT ;  /* 0x000000ff0400720c */ /* 0x000fe40003f25270 */
[----:B------:R-:W-:Y:S02]  /*09e0*/  ISETP.GE.U32.AND P0, PT, R0, R7, PT ;  /* 0x000000070000720c */ /* 0x000fe40003f06070 */
[----:B------:R-:W-:-:S04]  /*09f0*/  LOP3.LUT R0, R5, R4, RZ, 0x3c, !PT ;  /* 0x0000000405007212 */ /* 0x000fc800078e3cff */
[----:B------:R-:W-:Y:S01]  /*0a00*/  ISETP.GE.AND P2, PT, R0, RZ, PT ;  /* 0x000000ff0000720c */ /* 0x000fe20003f46270 */
[----:B------:R-:W-:-:S06]  /*0a10*/  VIADD R0, R116, 0x1ff ;  /* 0x000001ff74007836 */ /* 0x000fcc0000000000 */
[----:B------:R-:W-:-:S04]  /*0a20*/  @P0 VIADD R3, R3, 0x1 ;  /* 0x0000000103030836 */ /* 0x000fc80000000000 */
[----:B------:R-:W-:Y:S01]  /*0a30*/  IMAD.MOV.U32 R2, RZ, RZ, R3 ;  /* 0x000000ffff027224 */ /* 0x000fe200078e0003 */
[----:B------:R-:W-:-:S03]  /*0a40*/  SHF.R.S32.HI R3, RZ, 0x1f, R0 ;  /* 0x0000001fff037819 */ /* 0x000fc60000011400 */
[----:B------:R-:W-:Y:S01]  /*0a50*/  @!P2 IMAD.MOV R2, RZ, RZ, -R2 ;  /* 0x000000ffff02a224 */ /* 0x000fe200078e0a02 */
[----:B------:R-:W-:Y:S02]  /*0a60*/  @!P1 LOP3.LUT R2, RZ, R4, RZ, 0x33, !PT ;  /* 0x00000004ff029212 */ /* 0x000fe400078e33ff */
[----:B------:R-:W-:-:S03]  /*0a70*/  LEA.HI R3, R3, R0, RZ, 0x9 ;  /* 0x0000000003037211 */ /* 0x000fc600078f48ff */
[----:B------:R-:W-:Y:S02]  /*0a80*/  IMAD.SHL.U32 R8, R2, 0x8, RZ ;  /* 0x0000000802087824 */ /* 0x000fe400078e00ff */
[----:B------:R-:W-:-:S03]  /*0a90*/  IMAD.MOV R2, RZ, RZ, -R2 ;  /* 0x000000ffff027224 */ /* 0x000fc600078e0a02 */
[----:B------:R-:W-:Y:S01]  /*0aa0*/  LEA.HI.SX32 R3, R3, -R8, 0x17 ;  /* 0x8000000803037211 */ /* 0x000fe200078fbaff */
[----:B------:R-:W-:Y:S02]  /*0ab0*/  IMAD R10, R4, R2, R5 ;  /* 0x00000002040a7224 */ /* 0x000fe400078e0205 */
[----:B------:R-:W-:Y:S01]  /*0ac0*/  IMAD.MOV.U32 R2, RZ, RZ, RZ ;  /* 0x000000ffff027224 */ /* 0x000fe200078e00ff */
[----:B------:R-:W-:Y:S02]  /*0ad0*/  VIMNMX R11, PT, PT, R3, 0x8, PT ;  /* 0x00000008030b7848 */ /* 0x000fe40003fe0100 */
[----:B------:R-:W-:Y:S02]  /*0ae0*/  IABS R4, R10 ;  /* 0x0000000a00047213 */ /* 0x000fe40000000000 */
[----:B------:R-:W-:-:S04]  /*0af0*/  IABS R7, R11 ;  /* 0x0000000b00077213 */ /* 0x000fc80000000000 */
[----:B------:R-:W0:Y:S08]  /*0b00*/  I2F.RP R0, R7 ;  /* 0x0000000700007306 */ /* 0x000e300000209400 */
[----:B0-----:R-:W0:Y:S02]  /*0b10*/  MUFU.RCP R0, R0 ;  /* 0x0000000000007308 */ /* 0x001e240000001000 */
[----:B0-----:R-:W-:Y:S01]  /*0b20*/  VIADD R3, R0, 0xffffffe ;  /* 0x0ffffffe00037836 */ /* 0x001fe20000000000 */
[----:B------:R-:W-:-:S05]  /*0b30*/  IABS R0, R11 ;  /* 0x0000000b00007213 */ /* 0x000fca0000000000 */
[----:B------:R-:W0:Y:S01]  /*0b40*/  F2I.FTZ.U32.TRUNC.NTZ R3, R3 ;  /* 0x0000000300037305 */ /* 0x000e22000021f000 */
[----:B------:R-:W-:Y:S02]  /*0b50*/  IMAD.MOV R0, RZ, RZ, -R0 ;  /* 0x000000ffff007224 */ /* 0x000fe400078e0a00 */
[----:B0-----:R-:W-:-:S04]  /*0b60*/  IMAD.MOV R6, RZ, RZ, -R3 ;  /* 0x000000ffff067224 */ /* 0x001fc800078e0a03 */
[----:B------:R-:W-:Y:S02]  /*0b70*/  IMAD R5, R6, R7, RZ ;  /* 0x0000000706057224 */ /* 0x000fe400078e02ff */
[----:B------:R-:W0:Y:S02]  /*0b80*/  I2F.RP R6, R198 ;  /* 0x000000c600067306 */ /* 0x000e240000209400 */
[----:B------:R-:W-:-:S04]  /*0b90*/  IMAD.HI.U32 R2, R3, R5, R2 ;  /* 0x0000000503027227 */ /* 0x000fc800078e0002 */
[----:B------:R-:W-:-:S04]  /*0ba0*/  IMAD.MOV.U32 R3, RZ, RZ, R4 ;  /* 0x000000ffff037224 */ /* 0x000fc800078e0004 */
[----:B------:R-:W-:-:S04]  /*0bb0*/  IMAD.HI.U32 R2, R2, R3, RZ ;  /* 0x0000000302027227 */ /* 0x000fc800078e00ff */
[----:B------:R-:W-:Y:S01]  /*0bc0*/  IMAD R0, R2, R0, R3 ;  /* 0x0000000002007224 */ /* 0x000fe200078e0203 */
[----:B0-----:R-:W0:Y:S04]  /*0bd0*/  MUFU.RCP R6, R6 ;  /* 0x0000000600067308 */ /* 0x001e280000001000 */
[----:B------:R-:W-:-:S04]  /*0be0*/  ISETP.GT.U32.AND P1, PT, R7, R0, PT ;  /* 0x000000000700720c */ /* 0x000fc80003f24070 */
[----:B------:R-:W1:Y:S09]  /*0bf0*/  I2F.RP R3, R9 ;  /* 0x0000000900037306 */ /* 0x000e720000209400 */
[----:B------:R-:W-:Y:S02]  /*0c00*/  @!P1 IMAD.IADD R0, R0, 0x1, -R7 ;  /* 0x0000000100009824 */ /* 0x000fe400078e0a07 */
[----:B0-----:R-:W-:-:S02]  /*0c10*/  VIADD R5, R6, 0xffffffe ;  /* 0x0ffffffe06057836 */ /* 0x001fc40000000000 */
[----:B------:R-:W-:Y:S01]  /*0c20*/  @!P1 VIADD R2, R2, 0x1 ;  /* 0x0000000102029836 */ /* 0x000fe20000000000 */
[----:B------:R-:W-:Y:S01]  /*0c30*/  ISETP.GE.U32.AND P0, PT, R0, R7, PT ;  /* 0x000000070000720c */ /* 0x000fe20003f06070 */
[----:B-1----:R-:W0:Y:S01]  /*0c40*/  MUFU.RCP R3, R3 ;  /* 0x0000000300037308 */ /* 0x002e220000001000 */
[----:B------:R-:W-:Y:S02]  /*0c50*/  LOP3.LUT R0, R10, R11, RZ, 0x3c, !PT ;  /* 0x0000000b0a007212 */ /* 0x000fe400078e3cff */
[----:B------:R-:W-:Y:S02]  /*0c60*/  ISETP.NE.AND P1, PT, R11, RZ, PT ;  /* 0x000000ff0b00720c */ /* 0x000fe40003f25270 */
[----:B------:R-:W-:Y:S01]  /*0c70*/  ISETP.GE.AND P2, PT, R0, RZ, PT ;  /* 0x000000ff0000720c */ /* 0x000fe20003f46270 */
[----:B------:R-:W-:Y:S02]  /*0c80*/  IMAD.SHL.U32 R0, R243, 0x200000, RZ ;  /* 0x00200000f3007824 */ /* 0x000fe400078e00ff */
[----:B------:R-:W1:Y:S04]  /*0c90*/  F2I.FTZ.U32.TRUNC.NTZ R5, R5 ;  /* 0x0000000500057305 */ /* 0x000e68000021f000 */
[----:B------:R-:W-:-:S04]  /*0ca0*/  @P0 VIADD R2, R2, 0x1 ;  /* 0x0000000102020836 */ /* 0x000fc80000000000 */
[----:B------:R-:W-:Y:S01]  /*0cb0*/  IMAD.MOV.U32 R6, RZ, RZ, R2 ;  /* 0x000000ffff067224 */ /* 0x000fe200078e0002 */
[----:B------:R-:W-:Y:S01]  /*0cc0*/  LOP3.LUT R2, R0, 0x600000, RZ, 0xc0, !PT ;  /* 0x0060000000027812 */ /* 0x000fe200078ec0ff */
[----:B0-----:R-:W-:Y:S02]  /*0cd0*/  VIADD R4, R3, 0xffffffe ;  /* 0x0ffffffe03047836 */ /* 0x001fe40000000000 */
[----:B------:R-:W-:Y:S01]  /*0ce0*/  @!P2 IMAD.MOV R6, RZ, RZ, -R6 ;  /* 0x000000ffff06a224 */ /* 0x000fe200078e0a06 */
[----:B------:R-:W-:Y:S01]  /*0cf0*/  @!P1 LOP3.LUT R6, RZ, R11, RZ, 0x33, !PT ;  /* 0x0000000bff069212 */ /* 0x000fe200078e33ff */
[----:B------:R0:W2:Y:S01]  /*0d00*/  F2I.FTZ.U32.TRUNC.NTZ R3, R4 ;  /* 0x0000000400037305 */ /* 0x0000a2000021f000 */
[----:B-1----:R-:W-:Y:S01]  /*0d10*/  IMAD.MOV R183, RZ, RZ, -R5 ;  /* 0x000000ffffb77224 */ /* 0x002fe200078e0a05 */
[----:B------:R-:W-:Y:S02]  /*0d20*/  R2UR UR9, R2 ;  /* 0x00000000020972ca */ /* 0x000fe400000e0000 */
[----:B------:R-:W-:-:S02]  /*0d30*/  IMAD.SHL.U32 R0, R6, 0x80, RZ ;  /* 0x0000008006007824 */ /* 0x000fc400078e00ff */
[----:B------:R-:W-:-:S03]  /*0d40*/  IMAD R183, R183, R198, RZ ;  /* 0x000000c6b7b77224 */ /* 0x000fc600078e02ff */
[----:B------:R-:W-:Y:S01]  /*0d50*/  LOP3.LUT R185, R0, UR4, R185, 0xfe, !PT ;  /* 0x0000000400b97c12 */ /* 0x000fe2000f8efeb9 */
[----:B0-----:R-:W-:Y:S01]  /*0d60*/  IMAD.MOV.U32 R4, RZ, RZ, RZ ;  /* 0x000000ffff047224 */ /* 0x001fe200078e00ff */
[----:B------:R-:W-:Y:S02]  /*0d70*/  UMOV UR4, 0x1 ;  /* 0x0000000100047882 */ /* 0x000fe40000000000 */
[----:B------:R-:W-:Y:S01]  /*0d80*/  LOP3.LUT R78, R185, 0x8, RZ, 0xfc, !PT ;  /* 0x00000008b94e7812 */ /* 0x000fe200078efcff */
[----:B------:R-:W-:Y:S01]  /*0d90*/  IMAD.HI.U32 R183, R5, R183, R4 ;  /* 0x000000b705b77227 */ /* 0x000fe200078e0004 */
[----:B------:R-:W-:Y:S01]  /*0da0*/  IABS R208, R185 ;  /* 0x000000b900d07213 */ /* 0x000fe20000000000 */
[----:B------:R-:W-:Y:S01]  /*0db0*/  UIADD3 UR9, UPT, UPT, UR20, UR9, URZ ;  /* 0x0000000914097290 */ /* 0x000fe2000fffe0ff */
[----:B------:R-:W-:Y:S01]  /*0dc0*/  IABS R113, R78 ;  /* 0x0000004e00717213 */ /* 0x000fe20000000000 */
[----:B--2---:R-:W-:Y:S01]  /*0dd0*/  IMAD.MOV R2, RZ, RZ, -R3 ;  /* 0x000000ffff027224 */ /* 0x004fe200078e0a03 */
[C---:B------:R-:W-:Y:S01]  /*0de0*/  LOP3.LUT R12, R185.reuse, 0x4, RZ, 0xfc, !PT ;  /* 0x00000004b90c7812 */ /* 0x040fe200078efcff */
[----:B------:R-:W-:Y:S01]  /*0df0*/  IMAD.MOV R4, RZ, RZ, -R6 ;  /* 0x000000ffff047224 */ /* 0x000fe200078e0a06 */
[----:B------:R-:W-:Y:S01]  /*0e00*/  LOP3.LUT R96, R185, 0xc, RZ, 0xfc, !PT ;  /* 0x0000000cb9607812 */ /* 0x000fe200078efcff */
[----:B------:R-:W-:Y:S01]  /*0e10*/  IMAD R5, R2, R9, RZ ;  /* 0x0000000902057224 */ /* 0x000fe200078e02ff */
[----:B------:R-:W-:Y:S01]  /*0e20*/  IABS R101, R12 ;  /* 0x0000000c00657213 */ /* 0x000fe20000000000 */
[----:B------:R-:W-:Y:S01]  /*0e30*/  IMAD.MOV.U32 R2, RZ, RZ, RZ ;  /* 0x000000ffff027224 */ /* 0x000fe200078e00ff */
[----:B------:R-:W-:Y:S01]  /*0e40*/  ISETP.GE.AND P0, PT, R12, RZ, PT ;  /* 0x000000ff0c00720c */ /* 0x000fe20003f06270 */
[----:B------:R-:W-:Y:S01]  /*0e50*/  IMAD R4, R11, R4, R10 ;  /* 0x000000040b047224 */ /* 0x000fe200078e020a */
[----:B------:R-:W-:Y:S01]  /*0e60*/  LOP3.LUT R108, R185, 0x10, RZ, 0xfc, !PT ;  /* 0x00000010b96c7812 */ /* 0x000fe200078efcff */
[----:B------:R-:W-:Y:S01]  /*0e70*/  IMAD.HI.U32 R6, R183, R208, RZ ;  /* 0x000000d0b7067227 */ /* 0x000fe200078e00ff */
[----:B------:R-:W-:-:S02]  /*0e80*/  LOP3.LUT R163, R185, 0x14, RZ, 0xfc, !PT ;  /* 0x00000014b9a37812 */ /* 0x000fc400078efcff */
[----:B------:R-:W-:Y:S01]  /*0e90*/  IABS R119, R96 ;  /* 0x0000006000777213 */ /* 0x000fe20000000000 */
[----:B------:R-:W-:Y:S01]  /*0ea0*/  IMAD.HI.U32 R5, R3, R5, R2 ;  /* 0x0000000503057227 */ /* 0x000fe200078e0002 */
[----:B------:R-:W-:Y:S02]  /*0eb0*/  IABS R157, R108 ;  /* 0x0000006c009d7213 */ /* 0x000fe40000000000 */
[----:B------:R-:W-:Y:S01]  /*0ec0*/  IABS R151, R163 ;  /* 0x000000a300977213 */ /* 0x000fe20000000000 */
[----:B------:R-:W-:Y:S01]  /*0ed0*/  IMAD.HI.U32 R2, R183, R113, RZ ;  /* 0x00000071b7027227 */ /* 0x000fe200078e00ff */
[C---:B------:R-:W-:Y:S02]  /*0ee0*/  LOP3.LUT R118, R185.reuse, 0x18, RZ, 0xfc, !PT ;  /* 0x00000018b9767812 */ /* 0x040fe400078efcff */
[C---:B------:R-:W-:Y:S01]  /*0ef0*/  LOP3.LUT R161, R185.reuse, 0x20, RZ, 0xfc, !PT ;  /* 0x00000020b9a17812 */ /* 0x040fe200078efcff */
[----:B------:R-:W-:Y:S01]  /*0f00*/  IMAD.IADD R4, R8, 0x1, R4 ;  /* 0x0000000108047824 */ /* 0x000fe200078e0204 */
[----:B------:R-:W-:Y:S01]  /*0f10*/  IABS R153, R118 ;  /* 0x0000007600997213 */ /* 0x000fe20000000000 */
[----:B------:R-:W-:Y:S01]  /*0f20*/  IMAD.MOV R3, RZ, RZ, -R6 ;  /* 0x000000ffff037224 */ /* 0x000fe200078e0a06 */
[----:B------:R-:W-:Y:S01]  /*0f30*/  LOP3.LUT R122, R185, 0x28, RZ, 0xfc, !PT ;  /* 0x00000028b97a7812 */ /* 0x000fe200078efcff */
[----:B------:R-:W-:Y:S01]  /*0f40*/  IMAD.MOV R6, RZ, RZ, -R2 ;  /* 0x000000ffff067224 */ /* 0x000fe200078e0a02 */
[----:B------:R-:W-:Y:S01]  /*0f50*/  LEA R2, R4, UR5, 0x1 ;  /* 0x0000000504027c11 */ /* 0x000fe2000f8e08ff */
[----:B------:R-:W-:Y:S01]  /*0f60*/  IMAD R208, R198, R3, R208 ;  /* 0x00000003c6d07224 */ /* 0x000fe200078e02d0 */
[----:B------:R-:W-:Y:S01]  /*0f70*/  IABS R155, R161 ;  /* 0x000000a1009b7213 */ /* 0x000fe20000000000 */
[----:B------:R-:W-:Y:S01]  /*0f80*/  IMAD.HI.U32 R7, R183, R101, RZ ;  /* 0x00000065b7077227 */ /* 0x000fe200078e00ff */
[----:B------:R-:W-:-:S02]  /*0f90*/  IABS R149, R122 ;  /* 0x0000007a00957213 */ /* 0x000fc40000000000 */
[C---:B------:R-:W-:Y:S01]  /*0fa0*/  LOP3.LUT R124, R185.reuse, 0x30, RZ, 0xfc, !PT ;  /* 0x00000030b97c7812 */ /* 0x040fe200078efcff */
[----:B------:R-:W-:Y:S01]  /*0fb0*/  IMAD.U32 R2, R2, 0x100, R241 ;  /* 0x0000010002027824 */ /* 0x000fe200078e00f1 */
[----:B------:R-:W-:Y:S01]  /*0fc0*/  LOP3.LUT R159, R185, 0x38, RZ, 0xfc, !PT ;  /* 0x00000038b99f7812 */ /* 0x000fe200078efcff */
[----:B------:R-:W-:Y:S01]  /*0fd0*/  IMAD.MOV R7, RZ, RZ, -R7 ;  /* 0x000000ffff077224 */ /* 0x000fe200078e0a07 */
[----:B------:R-:W-:Y:S01]  /*0fe0*/  IABS R123, R124 ;  /* 0x0000007c007b7213 */ /* 0x000fe20000000000 */
[----:B------:R-:W-:Y:S01]  /*0ff0*/  VIADD R3, R2, 0x80 ;  /* 0x0000008002037836 */ /* 0x000fe20000000000 */
[----:B------:R-:W-:Y:S01]  /*1000*/  IABS R10, R2 ;  /* 0x00000002000a7213 */ /* 0x000fe20000000000 */
[----:B------:R-:W-:Y:S01]  /*1010*/  IMAD R113, R198, R6, R113 ;  /* 0x00000006c6717224 */ /* 0x000fe200078e0271 */
[----:B------:R-:W-:Y:S01]  /*1020*/  IABS R147, R159 ;  /* 0x0000009f00937213 */ /* 0x000fe20000000000 */
[----:B------:R-:W-:Y:S01]  /*1030*/  IMAD.HI.U32 R6, R183, R119, RZ ;  /* 0x00000077b7067227 */ /* 0x000fe200078e00ff */
[----:B------:R-:W-:-:S02]  /*1040*/  IABS R12, R3 ;  /* 0x00000003000c7213 */ /* 0x000fc40000000000 */
[----:B------:R-:W-:Y:S01]  /*1050*/  ISETP.GE.AND P4, PT, R3, RZ, PT ;  /* 0x000000ff0300720c */ /* 0x000fe20003f86270 */
[----:B------:R-:W-:-:S04]  /*1060*/  IMAD.HI.U32 R4, R5, R10, RZ ;  /* 0x0000000a05047227 */ /* 0x000fc800078e00ff */
[----:B------:R-:W-:-:S04]  /*1070*/  IMAD.HI.U32 R5, R5, R12, RZ ;  /* 0x0000000c05057227 */ /* 0x000fc800078e00ff */
[----:B------:R-:W-:Y:S02]  /*1080*/  IMAD.MOV R5, RZ, RZ, -R5 ;  /* 0x000000ffff057224 */ /* 0x000fe400078e0a05 */
[----:B------:R-:W-:Y:S02]  /*1090*/  IMAD.MOV R4, RZ, RZ, -R4 ;  /* 0x000000ffff047224 */ /* 0x000fe400078e0a04 */
[C---:B------:R-:W-:Y:S02]  /*10a0*/  IMAD R5, R9.reuse, R5, R12 ;  /* 0x0000000509057224 */ /* 0x040fe400078e020c */
[C---:B------:R-:W-:Y:S02]  /*10b0*/  IMAD R4, R9.reuse, R4, R10 ;  /* 0x0000000409047224 */ /* 0x040fe400078e020a */
[----:B------:R-:W-:Y:S01]  /*10c0*/  IMAD R101, R198, R7, R101 ;  /* 0x00000007c6657224 */ /* 0x000fe200078e0265 */
[----:B------:R-:W-:Y:S01]  /*10d0*/  ISETP.GT.U32.AND P2, PT, R9, R5, PT ;  /* 0x000000050900720c */ /* 0x000fe20003f44070 */
[----:B------:R-:W-:Y:S01]  /*10e0*/  IMAD.HI.U32 R7, R183, R157, RZ ;  /* 0x0000009db7077227 */ /* 0x000fe200078e00ff */
[----:B------:R-:W-:-:S03]  /*10f0*/  ISETP.GT.U32.AND P1, PT, R9, R4, PT ;  /* 0x000000040900720c */ /* 0x000fc60003f24070 */
[----:B------:R-:W-:-:S04]  /*1100*/  IMAD.HI.U32 R8, R183, R151, RZ ;  /* 0x00000097b7087227 */ /* 0x000fc800078e00ff */
[----:B------:R-:W-:Y:S02]  /*1110*/  IMAD.MOV R6, RZ, RZ, -R6 ;  /* 0x000000ffff067224 */ /* 0x000fe400078e0a06 */
[----:B------:R-:W-:Y:S02]  /*1120*/  IMAD.MOV R7, RZ, RZ, -R7 ;  /* 0x000000ffff077224 */ /* 0x000fe400078e0a07 */
[--C-:B------:R-:W-:Y:S01]  /*1130*/  @!P2 IMAD.IADD R5, R5, 0x1, -R9.reuse ;  /* 0x000000010505a824 */ /* 0x100fe200078e0a09 */
[----:B------:R-:W-:Y:S01]  /*1140*/  ISETP.GE.AND P2, PT, R2, RZ, PT ;  /* 0x000000ff0200720c */ /* 0x000fe20003f46270 */
[----:B------:R-:W-:Y:S02]  /*1150*/  @!P1 IMAD.IADD R4, R4, 0x1, -R9 ;  /* 0x0000000104049824 */ /* 0x000fe400078e0a09 */
[----:B------:R-:W-:Y:S01]  /*1160*/  IMAD.MOV R8, RZ, RZ, -R8 ;  /* 0x000000ffff087224 */ /* 0x000fe200078e0a08 */
[C---:B------:R-:W-:Y:S01]  /*1170*/  ISETP.GT.U32.AND P3, PT, R9.reuse, R5, PT ;  /* 0x000000050900720c */ /* 0x040fe20003f64070 */
[----:B------:R-:W-:Y:S01]  /*1180*/  IMAD R119, R198, R6, R119 ;  /* 0x00000006c6777224 */ /* 0x000fe200078e0277 */
[----:B------:R-:W-:Y:S01]  /*1190*/  ISETP.GT.U32.AND P1, PT, R9, R4, PT ;  /* 0x000000040900720c */ /* 0x000fe20003f24070 */
[----:B------:R-:W-:-:S04]  /*11a0*/  IMAD.HI.U32 R6, R183, R153, RZ ;  /* 0x00000099b7067227 */ /* 0x000fc800078e00ff */
[C---:B------:R-:W-:Y:S02]  /*11b0*/  IMAD R157, R198.reuse, R7, R157 ;  /* 0x00000007c69d7224 */ /* 0x040fe400078e029d */
[----:B------:R-:W-:Y:S02]  /*11c0*/  IMAD R151, R198, R8, R151 ;  /* 0x00000008c6977224 */ /* 0x000fe400078e0297 */
[----:B------:R-:W-:-:S04]  /*11d0*/  IMAD.HI.U32 R7, R183, R155, RZ ;  /* 0x0000009bb7077227 */ /* 0x000fc800078e00ff */
[----:B------:R-:W-:Y:S02]  /*11e0*/  IMAD.MOV R8, RZ, RZ, -R6 ;  /* 0x000000ffff087224 */ /* 0x000fe400078e0a06 */
[----:B------:R-:W-:-:S04]  /*11f0*/  IMAD.HI.U32 R6, R183, R149, RZ ;  /* 0x00000095b7067227 */ /* 0x000fc800078e00ff */
[----:B------:R-:W-:Y:S02]  /*1200*/  IMAD.MOV R7, RZ, RZ, -R7 ;  /* 0x000000ffff077224 */ /* 0x000fe400078e0a07 */
[----:B------:R-:W-:Y:S02]  /*1210*/  IMAD.MOV R6, RZ, RZ, -R6 ;  /* 0x000000ffff067224 */ /* 0x000fe400078e0a06 */
[----:B------:R-:W-:Y:S02]  /*1220*/  @!P3 IMAD.IADD R5, R5, 0x1, -R9 ;  /* 0x000000010505b824 */ /* 0x000fe400078e0a09 */
[----:B------:R-:W-:Y:S02]  /*1230*/  IMAD R155, R198, R7, R155 ;  /* 0x00000007c69b7224 */ /* 0x000fe400078e029b */
[----:B------:R-:W-:-:S04]  /*1240*/  IMAD.HI.U32 R7, R183, R123, RZ ;  /* 0x0000007bb7077227 */ /* 0x000fc800078e00ff */
[----:B------:R-:W-:Y:S01]  /*1250*/  @!P1 IMAD.IADD R4, R4, 0x1, -R9 ;  /* 0x0000000104049824 */ /* 0x000fe200078e0a09 */
[----:B------:R-:W-:Y:S01]  /*1260*/  ISETP.NE.AND P1, PT, R116, RZ, PT ;  /* 0x000000ff7400720c */ /* 0x000fe20003f25270 */
[C---:B------:R-:W-:Y:S02]  /*1270*/  IMAD R149, R198.reuse, R6, R149 ;  /* 0x00000006c6957224 */ /* 0x040fe400078e0295 */
[----:B------:R-:W-:Y:S01]  /*1280*/  IMAD.MOV.U32 R6, RZ, RZ, R5 ;  /* 0x000000ffff067224 */ /* 0x000fe200078e0005 */
[----:B------:R-:W-:Y:S01]  /*1290*/  LOP3.LUT R5, RZ, R116, RZ, 0x33, !PT ;  /* 0x00000074ff057212 */ /* 0x000fe200078e33ff */
[----:B------:R-:W-:Y:S02]  /*12a0*/  IMAD R153, R198, R8, R153 ;  /* 0x00000008c6997224 */ /* 0x000fe400078e0299 */
[----:B------:R-:W-:Y:S02]  /*12b0*/  IMAD.MOV R7, RZ, RZ, -R7 ;  /* 0x000000ffff077224 */ /* 0x000fe400078e0a07 */
[----:B------:R-:W-:-:S02]  /*12c0*/  @!P2 IMAD.MOV R4, RZ, RZ, -R4 ;  /* 0x000000ffff04a224 */ /* 0x000fc400078e0a04 */
[----:B------:R-:W-:-:S03]  /*12d0*/  IMAD.HI.U32 R8, R183, R147, RZ ;  /* 0x00000093b7087227 */ /* 0x000fc600078e00ff */
[C---:B------:R-:W-:Y:S01]  /*12e0*/  SEL R16, R5.reuse, R4, !P1 ;  /* 0x0000000405107207 */ /* 0x040fe20004800000 */
[----:B------:R-:W-:Y:S02]  /*12f0*/  @!P4 IMAD.MOV R6, RZ, RZ, -R6 ;  /* 0x000000ffff06c224 */ /* 0x000fe400078e0a06 */
[C---:B------:R-:W-:Y:S02]  /*1300*/  IMAD R123, R198.reuse, R7, R123 ;  /* 0x00000007c67b7224 */ /* 0x040fe400078e027b */
[----:B------:R-:W-:Y:S01]  /*1310*/  IMAD.MOV R8, RZ, RZ, -R8 ;  /* 0x000000ffff087224 */ /* 0x000fe200078e0a08 */
[----:B------:R-:W-:Y:S01]  /*1320*/  SEL R17, R5, R6, !P1 ;  /* 0x0000000605117207 */ /* 0x000fe20004800000 */
[C---:B------:R-:W-:Y:S02]  /*1330*/  VIADD R7, R121.reuse, 0xffffffff ;  /* 0xffffffff79077836 */ /* 0x040fe40000000000 */
[C---:B------:R-:W-:Y:S02]  /*1340*/  VIADD R4, R121.reuse, 0xffffffed ;  /* 0xffffffed79047836 */ /* 0x040fe40000000000 */
[----:B------:R-:W-:Y:S01]  /*1350*/  VIADD R5, R121, 0xffffffec ;  /* 0xffffffec79057836 */ /* 0x000fe20000000000 */
[----:B------:R-:W-:Y:S01]  /*1360*/  ISETP.GE.U32.AND P2, PT, R7, 0x7fffffe0, PT ;  /* 0x7fffffe00700780c */ /* 0x000fe20003f46070 */
[----:B------:R-:W-:Y:S01]  /*1370*/  IMAD R147, R198, R8, R147 ;  /* 0x00000008c6937224 */ /* 0x000fe200078e0293 */
[----:B------:R-:W-:Y:S01]  /*1380*/  ISETP.GE.U32.AND P6, PT, R4, 0x7fffffce, PT ;  /* 0x7fffffce0400780c */ /* 0x000fe20003fc6070 */
[----:B------:R-:W-:Y:S01]  /*1390*/  VIADD R8, R121, 0xfffffff7 ;  /* 0xfffffff779087836 */ /* 0x000fe20000000000 */
[----:B------:R-:W-:Y:S01]  /*13a0*/  ISETP.GE.U32.AND P1, PT, R5, 0x7fffffcd, PT ;  /* 0x7fffffcd0500780c */ /* 0x000fe20003f26070 */
[----:B------:R-:W-:-:S02]  /*13b0*/  VIADD R6, R121, 0xffffffef ;  /* 0xffffffef79067836 */ /* 0x000fc40000000000 */
[C---:B------:R-:W-:Y:S01]  /*13c0*/  VIADD R7, R121.reuse, 0xffffffee ;  /* 0xffffffee79077836 */ /* 0x040fe20000000000 */
[----:B------:R-:W-:Y:S01]  /*13d0*/  ISETP.GE.U32.AND P3, PT, R8, 0x7fffffd8, PT ;  /* 0x7fffffd80800780c */ /* 0x000fe20003f66070 */
[C---:B------:R-:W-:Y:S01]  /*13e0*/  VIADD R4, R121.reuse, 0xffffffe9 ;  /* 0xffffffe979047836 */ /* 0x040fe20000000000 */
[----:B------:R-:W-:Y:S01]  /*13f0*/  ISETP.GE.U32.AND P4, PT, R6, 0x7fffffd0, PT ;  /* 0x7fffffd00600780c */ /* 0x000fe20003f86070 */
[----:B------:R-:W-:Y:S01]  /*1400*/  VIADD R5, R121, 0xffffffe8 ;  /* 0xffffffe879057836 */ /* 0x000fe20000000000 */
[----:B------:R-:W-:Y:S01]  /*1410*/  ISETP.GE.U32.AND P5, PT, R7, 0x7fffffcf, PT ;  /* 0x7fffffcf0700780c */ /* 0x000fe20003fa6070 */
[C---:B------:R-:W-:Y:S01]  /*1420*/  VIADD R6, R121.reuse, 0xffffffea ;  /* 0xffffffea79067836 */ /* 0x040fe20000000000 */
[----:B------:R-:W-:Y:S01]  /*1430*/  SEL R8, RZ, 0x1fffe, P6 ;  /* 0x0001fffeff087807 */ /* 0x000fe20003000000 */
[C---:B------:R-:W-:Y:S01]  /*1440*/  VIADD R9, R121.reuse, 0xffffffe4 ;  /* 0xffffffe479097836 */ /* 0x040fe20000000000 */
[----:B------:R-:W-:Y:S01]  /*1450*/  ISETP.GE.U32.AND P6, PT, R4, 0x7fffffca, PT ;  /* 0x7fffffca0400780c */ /* 0x000fe20003fc6070 */
[C---:B------:R-:W-:Y:S01]  /*1460*/  VIADD R4, R121.reuse, 0xffffffeb ;  /* 0xffffffeb79047836 */ /* 0x040fe20000000000 */
[----:B------:R-:W-:Y:S01]  /*1470*/  SEL R7, RZ, 0x1, P1 ;  /* 0x00000001ff077807 */ /* 0x000fe20000800000 */
[----:B------:R-:W-:Y:S01]  /*1480*/  VIADD R10, R121, 0xffffffe6 ;  /* 0xffffffe6790a7836 */ /* 0x000fe20000000000 */
[----:B------:R-:W-:-:S02]  /*1490*/  ISETP.GE.U32.AND P1, PT, R5, 0x7fffffc9, PT ;  /* 0x7fffffc90500780c */ /* 0x000fc40003f26070 */
[----:B------:R-:W-:Y:S01]  /*14a0*/  SEL R5, RZ, 0x4, P5 ;  /* 0x00000004ff057807 */ /* 0x000fe20002800000 */
[----:B------:R-:W-:Y:S01]  /*14b0*/  IMAD.IADD R7, R7, 0x1, R8 ;  /* 0x0000000107077824 */ /* 0x000fe200078e0208 */
[----:B------:R-:W-:Y:S02]  /*14c0*/  ISETP.GE.U32.AND P5, PT, R6, 0x7fffffcb, PT ;  /* 0x7fffffcb0600780c */ /* 0x000fe40003fa6070 */
[----:B------:R-:W-:Y:S02]  /*14d0*/  SEL R6, RZ, 0x7fff8, P4 ;  /* 0x0007fff8ff067807 */ /* 0x000fe40002000000 */
[----:B------:R-:W-:Y:S01]  /*14e0*/  ISETP.GE.U32.AND P4, PT, R4, 0x7fffffcc, PT ;  /* 0x7fffffcc0400780c */ /* 0x000fe20003f86070 */
[----:B------:R-:W-:Y:S01]  /*14f0*/  VIADD R4, R121, 0xffffffe5 ;  /* 0xffffffe579047836 */ /* 0x000fe20000000000 */
[----:B------:R-:W-:Y:S02]  /*1500*/  SEL R11, RZ, 0x1, P1 ;  /* 0x00000001ff0b7807 */ /* 0x000fe40000800000 */
[----:B------:R-:W-:-:S02]  /*1510*/  SEL R12, RZ, 0x1fffe, P6 ;  /* 0x0001fffeff0c7807 */ /* 0x000fc40003000000 */
[----:B------:R-:W-:Y:S02]  /*1520*/  ISETP.GE.U32.AND P1, PT, R9, 0x7fffffc5, PT ;  /* 0x7fffffc50900780c */ /* 0x000fe40003f26070 */
[----:B------:R-:W-:Y:S01]  /*1530*/  ISETP.GE.U32.AND P6, PT, R4, 0x7fffffc6, PT ;  /* 0x7fffffc60400780c */ /* 0x000fe20003fc6070 */
[----:B------:R-:W-:Y:S01]  /*1540*/  VIADD R4, R121, 0xffffffe1 ;  /* 0xffffffe179047836 */ /* 0x000fe20000000000 */
[----:B------:R-:W-:Y:S01]  /*1550*/  SEL R9, RZ, 0x4, P5 ;  /* 0x00000004ff097807 */ /* 0x000fe20002800000 */
[----:B------:R-:W-:Y:S01]  /*1560*/  IMAD.IADD R11, R11, 0x1, R12 ;  /* 0x000000010b0b7824 */ /* 0x000fe200078e020c */
[----:B------:R-:W-:Y:S02]  /*1570*/  ISETP.GE.U32.AND P5, PT, R10, 0x7fffffc7, PT ;  /* 0x7fffffc70a00780c */ /* 0x000fe40003fa6070 */
[----:B------:R-:W-:Y:S02]  /*1580*/  SEL R10, RZ, 0x7fff8, P4 ;  /* 0x0007fff8ff0a7807 */ /* 0x000fe40002000000 */
[----:B------:R-:W-:-:S02]  /*1590*/  ISETP.GE.U32.AND P4, PT, R13, 0x7fffffc8, PT ;  /* 0x7fffffc80d00780c */ /* 0x000fc40003f86070 */
[----:B------:R-:W-:Y:S02]  /*15a0*/  SEL R13, RZ, 0x1, P1 ;  /* 0x00000001ff0d7807 */ /* 0x000fe40000800000 */
[----:B------:R-:W-:Y:S01]  /*15b0*/  ISETP.GE.U32.AND P1, PT, R4, 0x7fffffc2, PT ;  /* 0x7fffffc20400780c */ /* 0x000fe20003f26070 */
[----:B------:R-:W-:Y:S01]  /*15c0*/  VIADD R4, R121, 0xffffffe0 ;  /* 0xffffffe079047836 */ /* 0x000fe20000000000 */
[----:B------:R-:W-:Y:S02]  /*15d0*/  SEL R14, RZ, 0x1fffe, P6 ;  /* 0x0001fffeff0e7807 */ /* 0x000fe40003000000 */
[----:B------:R-:W-:Y:S02]  /*15e0*/  ISETP.GE.U32.AND P6, PT, R15, 0x7fffffc3, PT ;  /* 0x7fffffc30f00780c */ /* 0x000fe40003fc6070 */
[----:B------:R-:W-:Y:S01]  /*15f0*/  SEL R15, RZ, 0x1fffe, P1 ;  /* 0x0001fffeff0f7807 */ /* 0x000fe20000800000 */
[----:B------:R-:W-:Y:S01]  /*1600*/  IMAD.IADD R13, R13, 0x1, R14 ;  /* 0x000000010d0d7824 */ /* 0x000fe200078e020e */
[----:B------:R-:W-:-:S02]  /*1610*/  ISETP.GE.U32.AND P1, PT, R4, 0x7fffffc1, PT ;  /* 0x7fffffc10400780c */ /* 0x000fc40003f26070 */
[----:B------:R-:W-:Y:S02]  /*1620*/  SEL R8, RZ, 0x4, P6 ;  /* 0x00000004ff087807 */ /* 0x000fe40003000000 */
[----:B------:R-:W-:Y:S02]  /*1630*/  SEL R12, RZ, 0x1, P1 ;  /* 0x00000001ff0c7807 */ /* 0x000fe40000800000 */
[----:B------:R-:W-:Y:S02]  /*1640*/  LOP3.LUT R11, R11, 0x3, RZ, 0xc0, !PT ;  /* 0x000000030b0b7812 */ /* 0x000fe400078ec0ff */
[----:B------:R-:W-:Y:S01]  /*1650*/  ISETP.GE.U32.AND P6, PT, R18, 0x7fffffc4, PT ;  /* 0x7fffffc41200780c */ /* 0x000fe20003fc6070 */
[----:B------:R-:W-:Y:S01]  /*1660*/  IMAD.IADD R12, R12, 0x1, R15 ;  /* 0x000000010c0c7824 */ /* 0x000fe200078e020f */
[----:B------:R-:W-:Y:S02]  /*1670*/  LOP3.LUT R7, R7, 0x3, RZ, 0xc0, !PT ;  /* 0x0000000307077812 */ /* 0x000fe400078ec0ff */
[----:B------:R-:W-:-:S02]  /*1680*/  IADD3 R9, PT, PT, R11, R10, R9 ;  /* 0x0000000a0b097210 */ /* 0x000fc40007ffe009 */
[----:B------:R-:W-:Y:S02]  /*1690*/  SEL R11, RZ, 0x7fff8, P6 ;  /* 0x0007fff8ff0b7807 */ /* 0x000fe40003000000 */
[----:B------:R-:W-:Y:S01]  /*16a0*/  LOP3.LUT R12, R12, 0x3, RZ, 0xc0, !PT ;  /* 0x000000030c0c7812 */ /* 0x000fe200078ec0ff */
[----:B------:R-:W-:Y:S01]  /*16b0*/  IMAD.SHL.U32 R9, R9, 0x100, RZ ;  /* 0x0000010009097824 */ /* 0x000fe200078e00ff */
[----:B------:R-:W-:Y:S02]  /*16c0*/  IADD3 R5, PT, PT, R7, R6, R5 ;  /* 0x0000000607057210 */ /* 0x000fe40007ffe005 */
[----:B------:R-:W-:Y:S02]  /*16d0*/  SEL R6, RZ, 0x4, P5 ;  /* 0x00000004ff067807 */ /* 0x000fe40002800000 */
[----:B------:R-:W-:Y:S02]  /*16e0*/  SEL R7, RZ, 0x7fff8, P4 ;  /* 0x0007fff8ff077807 */ /* 0x000fe40002000000 */
[----:B------:R-:W-:-:S02]  /*16f0*/  LOP3.LUT R13, R13, 0x3, RZ, 0xc0, !PT ;  /* 0x000000030d0d7812 */ /* 0x000fc400078ec0ff */
[----:B------:R-:W-:Y:S02]  /*1700*/  IADD3 R8, PT, PT, R12, R11, R8 ;  /* 0x0000000b0c087210 */ /* 0x000fe40007ffe008 */
[----:B------:R-:W-:Y:S02]  /*1710*/  IADD3 R7, PT, PT, R13, R7, R6 ;  /* 0x000000070d077210 */ /* 0x000fe40007ffe006 */
[----:B------:R-:W-:Y:S02]  /*1720*/  LOP3.LUT R8, R8, 0xf, RZ, 0xc0, !PT ;  /* 0x0000000f08087812 */ /* 0x000fe400078ec0ff */
[----:B------:R-:W-:Y:S02]  /*1730*/  LOP3.LUT R6, R9, 0xf00, RZ, 0xe2, !PT ;  /* 0x00000f0009067812 */ /* 0x000fe400078ee2ff */
[----:B------:R-:W-:Y:S01]  /*1740*/  ISETP.NE.U32.AND P4, PT, R241, RZ, PT ;  /* 0x000000fff100720c */ /* 0x000fe20003f85070 */
[----:B------:R-:W-:Y:S02]  /*1750*/  IMAD R7, R7, 0x10, R8 ;  /* 0x0000001007077824 */ /* 0x000fe400078e0208 */
[----:B------:R-:W-:-:S02]  /*1760*/  IMAD R5, R5, 0x1000, R6 ;  /* 0x0000100005057824 */ /* 0x000fc400078e0206 */
[----:B------:R-:W-:Y:S01]  /*1770*/  VIADD R8, R121, 0xfffffffe ;  /* 0xfffffffe79087836 */ /* 0x000fe20000000000 */
[----:B------:R-:W-:Y:S01]  /*1780*/  LOP3.LUT R6, R7, 0xff, RZ, 0xc0, !PT ;  /* 0x000000ff07067812 */ /* 0x000fe200078ec0ff */
[----:B------:R-:W-:Y:S06]  /*1790*/  BRA.U UP0, `(.L_x_11) ;  /* 0x0000000100187547 */ /* 0x000fec000b800000 */
[----:B------:R-:W-:Y:S01]  /*17a0*/  ELECT P5, URZ, PT ;  /* 0x0000000000ff782f */ /* 0x000fe200038a0000 */
[----:B------:R-:W-:Y:S01]  /*17b0*/  IMAD.MOV.U32 R7, RZ, RZ, 0x1 ;  /* 0x00000001ff077424 */ /* 0x000fe200078e00ff */
[----:B------:R-:W-:Y:S01]  /*17c0*/  UMOV UR5, 0x40 ;  /* 0x0000004000057882 */ /* 0x000fe20000000000 */
[----:B------:R-:W-:Y:S01]  /*17d0*/  UVIRTCOUNT.DEALLOC.SMPOOL 0x80 ;  /* 0x000000800000784c */ /* 0x000fe20000000000 */
[----:B------:R-:W-:-:S09]  /*17e0*/  ULEA UR5, UR11, UR5, 0x18 ;  /* 0x000000050b057291 */ /* 0x000fd2000f8ec0ff */
[----:B------:R0:W-:Y:S03]  /*17f0*/  @P5 STS.U8 [UR5], R7 ;  /* 0x00000007ff005988 */ /* 0x0001e60008000005 */
.L_x_11:
[----:B------:R-:W-:Y:S01]  /*1800*/  STTM.x64 tmem[UR9], RZ ;  /* 0x000000ff000079ed */ /* 0x000fe20008340009 */
[----:B------:R-:W-:Y:S01]  /*1810*/  STTM.x64 tmem[UR9+0x40], RZ ;  /* 0x000040ff000079ed */ /* 0x000fe20008340009 */
[----:B------:R-:W-:Y:S01]  /*1820*/  STTM.x64 tmem[UR9+0x80], RZ ;  /* 0x000080ff000079ed */ /* 0x000fe20008340009 */
[----:B------:R-:W-:Y:S01]  /*1830*/  STTM.x64 tmem[UR9+0xc0], RZ ;  /* 0x0000c0ff000079ed */ /* 0x000fe20008340009 */
[----:B------:R-:W1:Y:S02]  /*1840*/  FENCE.VIEW.ASYNC.T ;  /* 0x00000000000073c6 */ /* 0x000e640000000200 */
[----:B-1----:R-:W-:Y:S01]  /*1850*/  BAR.SYNC.DEFER_BLOCKING 0x0 ;  /* 0x0000000000007b1d */ /* 0x002fe20000010000 */
[----:B------:R-:W-:Y:S01]  /*1860*/  IMAD.IADD R120, R5, 0x1, R6 ;  /* 0x0000000105787824 */ /* 0x000fe200078e0206 */
[----:B------:R-:W-:Y:S01]  /*1870*/  ISETP.GE.U32.AND P5, PT, R8, 0x7fffffdf, PT ;  /* 0x7fffffdf0800780c */ /* 0x000fe20003fa6070 */
[----:B------:R-:W-:Y:S01]  /*1880*/  IMAD R6, R16, UR21, RZ ;  /* 0x0000001510067c24 */ /* 0x000fe2000f8e02ff */
[----:B------:R-:W-:Y:S01]  /*1890*/  PRMT R182, RZ, 0x7610, R182 ;  /* 0x00007610ffb67816 */ /* 0x000fe200000000b6 */
[----:B------:R-:W-:Y:S01]  /*18a0*/  IMAD R8, R17, UR21, RZ ;  /* 0x0000001511087c24 */ /* 0x000fe2000f8e02ff */
[----:B------:R-:W-:Y:S01]  /*18b0*/  VOTEU.ALL UP1, P4 ;  /* 0x0000000000ff7886 */ /* 0x000fe20002020000 */
[----:B------:R-:W-:Y:S01]  /*18c0*/  VOTEU.ALL UP2, P4 ;  /* 0x0000000000ff7886 */ /* 0x000fe20002040000 */
[----:B------:R-:W1:Y:S01]  /*18d0*/  LDCU.64 UR6, c[0x0][0x3a8] ;  /* 0x00007500ff0677ac */ /* 0x000e620008000a00 */
[----:B------:R-:W-:-:S02]  /*18e0*/  IADD3 R5, P6, PT, R6, UR12, RZ ;  /* 0x0000000c06057c10 */ /* 0x000fc4000ffde0ff */
[----:B------:R-:W-:-:S04]  /*18f0*/  @!UP1 UIADD3 UR16, UPT, UPT, -UR4, 0x100000, URZ ;  /* 0x0010000004109890 */ /* 0x000fc8000fffe1ff */
[----:B------:R-:W-:Y:S02]  /*1900*/  @!UP1 USHF.L.U32 UR17, UR16, 0xb, URZ ;  /* 0x0000000b10119899 */ /* 0x000fe400080006ff */
[----:B------:R-:W-:Y:S01]  /*1910*/  @!UP1 USHF.L.U32 UR16, UR16, 0x1, URZ ;  /* 0x0000000110109899 */ /* 0x000fe200080006ff */
[----:B------:R-:W-:Y:S01]  /*1920*/  LEA.HI.X.SX32 R6, R6, UR13, 0x1, P6 ;  /* 0x0000000d06067c11 */ /* 0x000fe2000b0f0eff */
[----:B------:R-:W-:Y:S01]  /*1930*/  @!P2 IMAD.MOV.U32 R10, RZ, RZ, R5 ;  /* 0x000000ffff0aa224 */ /* 0x000fe200078e0005 */
[----:B0-----:R-:W-:-:S03]  /*1940*/  IADD3 R7, P6, PT, R8, UR12, RZ ;  /* 0x0000000c08077c10 */ /* 0x001fc6000ffde0ff */
[----:B------:R-:W-:Y:S01]  /*1950*/  @!P2 IMAD.MOV.U32 R11, RZ, RZ, R6 ;  /* 0x000000ffff0ba224 */ /* 0x000fe200078e0006 */
[----:B------:R-:W0:Y:S05]  /*1960*/  FENCE.VIEW.ASYNC.S ;  /* 0x00000000000073c6 */ /* 0x000e2a0000000000 */
[----:B0-----:R0:W2:Y:S02]  /*1970*/  @!UP2 SYNCS.EXCH.64 URZ, [UR10], UR16 ;  /* 0x000000100affa5b2 */ /* 0x0010a40008000100 */
[----:B--2---:R-:W-:Y:S01]  /*1980*/  BAR.SYNC.DEFER_BLOCKING 0x0 ;  /* 0x0000000000007b1d */ /* 0x004fe20000010000 */
[----:B-1----:R-:W-:Y:S01]  /*1990*/  USHF.L.U32 UR5, UR6, 0x3, URZ ;  /* 0x0000000306057899 */ /* 0x002fe200080006ff */
[----:B------:R-:W-:-:S03]  /*19a0*/  LEA.HI.X.SX32 R8, R8, UR13, 0x1, P6 ;  /* 0x0000000d08087c11 */ /* 0x000fc6000b0f0eff */
[----:B------:R-:W-:Y:S01]  /*19b0*/  USHF.R.S32.HI UR13, URZ, 0x1f, UR5 ;  /* 0x0000001fff0d7899 */ /* 0x000fe20008011405 */
[----:B------:R-:W-:Y:S02]  /*19c0*/  LOP3.LUT R120, R120, 0xffff, RZ, 0xc0, !PT ;  /* 0x0000ffff78787812 */ /* 0x000fe400078ec0ff */
[----:B------:R-:W-:Y:S01]  /*19d0*/  IADD3 R9, P6, PT, R5, UR5, RZ ;  /* 0x0000000505097c10 */ /* 0x000fe2000ffde0ff */
[----:B------:R-:W-:Y:S01]  /*19e0*/  @!P2 IMAD.MOV.U32 R14, RZ, RZ, R7 ;  /* 0x000000ffff0ea224 */ /* 0x000fe200078e0007 */
[----:B------:R-:W-:Y:S01]  /*19f0*/  PRMT R176, RZ, 0x7610, R176 ;  /* 0x00007610ffb07816 */ /* 0x000fe200000000b0 */
[----:B------:R-:W-:Y:S01]  /*1a00*/  @!P2 IMAD.MOV.U32 R15, RZ, RZ, R8 ;  /* 0x000000ffff0fa224 */ /* 0x000fe200078e0008 */
[----:B------:R-:W-:Y:S01]  /*1a10*/  SHF.R.U32.HI R12, RZ, 0xf, R120 ;  /* 0x0000000fff0c7819 */ /* 0x000fe20000011678 */
[----:B------:R-:W-:Y:S01]  /*1a20*/  USHF.L.U32 UR12, UR6, 0x4, URZ ;  /* 0x00000004060c7899 */ /* 0x000fe200080006ff */
[----:B------:R-:W-:Y:S01]  /*1a30*/  PRMT R178, RZ, 0x7610, R178 ;  /* 0x00007610ffb27816 */ /* 0x000fe200000000b2 */
[----:B------:R1:W2:Y:S04]  /*1a40*/  @!P2 LDG.E.U8 R182, desc[UR18][R10.64] ;  /* 0x000000120ab6a981 */ /* 0x0002a8000c1e1100 */
[----:B------:R3:W4:Y:S01]  /*1a50*/  @!P2 LDG.E.U8 R176, desc[UR18][R14.64] ;  /* 0x000000120eb0a981 */ /* 0x000722000c1e1100 */
[----:B------:R-:W-:Y:S01]  /*1a60*/  LOP3.LUT P2, RZ, R12, 0x1, RZ, 0xc0, !PT ;  /* 0x000000010cff7812 */ /* 0x000fe2000784c0ff */
[----:B0-----:R-:W-:Y:S01]  /*1a70*/  USHF.R.S32.HI UR16, URZ, 0x1f, UR12 ;  /* 0x0000001fff107899 */ /* 0x001fe2000801140c */
[----:B------:R-:W-:Y:S01]  /*1a80*/  PRMT R188, RZ, 0x7610, R188 ;  /* 0x00007610ffbc7816 */ /* 0x000fe200000000bc */
[----:B------:R-:W-:Y:S01]  /*1a90*/  @!P3 IMAD.MOV.U32 R16, RZ, RZ, R9 ;  /* 0x000000ffff10b224 */ /* 0x000fe200078e0009 */
[----:B-1----:R-:W-:-:S02]  /*1aa0*/  IADD3.X R10, PT, PT, R6, UR13, RZ, P6, !PT ;  /* 0x0000000d060a7c10 */ /* 0x002fc4000b7fe4ff */
[----:B------:R-:W-:-:S03]  /*1ab0*/  IADD3 R11, P6, PT, R7, UR5, RZ ;  /* 0x00000005070b7c10 */ /* 0x000fc6000ffde0ff */
[----:B------:R-:W-:Y:S01]  /*1ac0*/  @!P3 IMAD.MOV.U32 R17, RZ, RZ, R10 ;  /* 0x000000ffff11b224 */ /* 0x000fe200078e000a */
[----:B------:R-:W-:Y:S01]  /*1ad0*/  IADD3.X R12, PT, PT, R8, UR13, RZ, P6, !PT ;  /* 0x0000000d080c7c10 */ /* 0x000fe2000b7fe4ff */
[----:B------:R-:W-:Y:S01]  /*1ae0*/  @!P3 IMAD.MOV.U32 R18, RZ, RZ, R11 ;  /* 0x000000ffff12b224 */ /* 0x000fe200078e000b */
[----:B------:R-:W-:Y:S02]  /*1af0*/  IADD3 R13, P6, PT, R5, UR12, RZ ;  /* 0x0000000c050d7c10 */ /* 0x000fe4000ffde0ff */
[----:B---3--:R-:W-:Y:S01]  /*1b00*/  SHF.R.U32.HI R15, RZ, 0x7, R120 ;  /* 0x00000007ff0f7819 */ /* 0x008fe20000011678 */
[----:B------:R-:W-:Y:S01]  /*1b10*/  @!P3 IMAD.MOV.U32 R19, RZ, RZ, R12 ;  /* 0x000000ffff13b224 */ /* 0x000fe200078e000c */
[----:B------:R0:W3:Y:S01]  /*1b20*/  @!P3 LDG.E.U8 R178, desc[UR18][R16.64] ;  /* 0x0000001210b2b981 */ /* 0x0000e2000c1e1100 */
[----:B------:R-:W-:Y:S01]  /*1b30*/  IADD3.X R14, PT, PT, R6, UR16, RZ, P6, !PT ;  /* 0x00000010060e7c10 */ /* 0x000fe2000b7fe4ff */
[----:B------:R-:W-:Y:S02]  /*1b40*/  UIMAD UR5, UR6, 0x18, URZ ;  /* 0x00000018060578a4 */ /* 0x000fe4000f8e02ff */
[----:B------:R1:W5:Y:S01]  /*1b50*/  @!P3 LDG.E.U8 R188, desc[UR18][R18.64] ;  /* 0x0000001212bcb981 */ /* 0x000362000c1e1100 */
[----:B------:R-:W-:Y:S01]  /*1b60*/  LOP3.LUT P3, RZ, R15, 0x1, RZ, 0xc0, !PT ;  /* 0x000000010fff7812 */ /* 0x000fe2000786c0ff */
[----:B------:R-:W-:Y:S01]  /*1b70*/  @P2 IMAD.MOV.U32 R20, RZ, RZ, R13 ;  /* 0x000000ffff142224 */ /* 0x000fe200078e000d */
[----:B------:R-:W-:Y:S01]  /*1b80*/  IADD3 R15, P6, PT, R7, UR12, RZ ;  /* 0x0000000c070f7c10 */ /* 0x000fe2000ffde0ff */
[----:B------:R-:W-:Y:S01]  /*1b90*/  USHF.R.S32.HI UR12, URZ, 0x1f, UR5 ;  /* 0x0000001fff0c7899 */ /* 0x000fe20008011405 */
[----:B------:R-:W-:Y:S01]  /*1ba0*/  PRMT R184, RZ, 0x7610, R184 ;  /* 0x00007610ffb87816 */ /* 0x000fe200000000b8 */
[----:B------:R-:W-:Y:S01]  /*1bb0*/  @P2 IMAD.MOV.U32 R21, RZ, RZ, R14 ;  /* 0x000000ffff152224 */ /* 0x000fe200078e000e */
[----:B0-----:R-:W-:-:S02]  /*1bc0*/  IADD3.X R16, PT, PT, R8, UR16, RZ, P6, !PT ;  /* 0x0000001008107c10 */ /* 0x001fc4000b7fe4ff */
[----:B------:R-:W-:Y:S01]  /*1bd0*/  IADD3 R17, P6, PT, R5, UR5, RZ ;  /* 0x0000000505117c10 */ /* 0x000fe2000ffde0ff */
[----:B------:R-:W-:Y:S01]  /*1be0*/  @P2 IMAD.MOV.U32 R22, RZ, RZ, R15 ;  /* 0x000000ffff162224 */ /* 0x000fe200078e000f */
[----:B------:R-:W-:Y:S01]  /*1bf0*/  PRMT R180, RZ, 0x7610, R180 ;  /* 0x00007610ffb47816 */ /* 0x000fe200000000b4 */
[----:B------:R0:W2:Y:S01]  /*1c00*/  @P2 LDG.E.U8 R184, desc[UR18][R20.64] ;  /* 0x0000001214b82981 */ /* 0x0000a2000c1e1100 */
[----:B-1----:R-:W-:Y:S01]  /*1c10*/  IADD3.X R18, PT, PT, R6, UR12, RZ, P6, !PT ;  /* 0x0000000c06127c10 */ /* 0x002fe2000b7fe4ff */
[----:B------:R-:W-:Y:S01]  /*1c20*/  @P2 IMAD.MOV.U32 R23, RZ, RZ, R16 ;  /* 0x000000ffff172224 */ /* 0x000fe200078e0010 */
[----:B------:R-:W-:Y:S01]  /*1c30*/  IADD3 R19, P6, PT, R7, UR5, RZ ;  /* 0x0000000507137c10 */ /* 0x000fe2000ffde0ff */
[----:B------:R-:W-:Y:S01]  /*1c40*/  VIADD R24, R121, 0xfffffff6 ;  /* 0xfffffff679187836 */ /* 0x000fe20000000000 */
[----:B------:R-:W-:Y:S02]  /*1c50*/  PRMT R190, RZ, 0x7610, R190 ;  /* 0x00007610ffbe7816 */ /* 0x000fe400000000be */
[----:B------:R1:W2:Y:S01]  /*1c60*/  @P2 LDG.E.U8 R180, desc[UR18][R22.64] ;  /* 0x0000001216b42981 */ /* 0x0002a2000c1e1100 */
[----:B------:R-:W-:Y:S01]  /*1c70*/  @P3 IMAD.MOV.U32 R25, RZ, RZ, R18 ;  /* 0x000000ffff193224 */ /* 0x000fe200078e0012 */
[----:B------:R-:W-:Y:S01]  /*1c80*/  ISETP.GE.U32.AND P2, PT, R24, 0x7fffffd7, PT ;  /* 0x7fffffd71800780c */ /* 0x000fe20003f46070 */
[----:B------:R-:W-:Y:S01]  /*1c90*/  @P3 IMAD.MOV.U32 R24, RZ, RZ, R17 ;  /* 0x000000ffff183224 */ /* 0x000fe200078e0011 */
[----:B0-----:R-:W-:Y:S01]  /*1ca0*/  IADD3.X R20, PT, PT, R8, UR12, RZ, P6, !PT ;  /* 0x0000000c08147c10 */ /* 0x001fe2000b7fe4ff */
[----:B------:R-:W-:-:S02]  /*1cb0*/  USHF.R.S32.HI UR12, URZ, 0x1f, UR6 ;  /* 0x0000001fff0c7899 */ /* 0x000fc40008011406 */
[----:B------:R-:W-:Y:S01]  /*1cc0*/  IADD3 R21, P6, PT, R5, UR6, RZ ;  /* 0x0000000605157c10 */ /* 0x000fe2000ffde0ff */
[----:B------:R-:W-:Y:S01]  /*1cd0*/  UIMAD UR5, UR6, 0x9, URZ ;  /* 0x00000009060578a4 */ /* 0x000fe2000f8e02ff */
[----:B------:R0:W2:Y:S01]  /*1ce0*/  @P3 LDG.E.U8 R190, desc[UR18][R24.64] ;  /* 0x0000001218be3981 */ /* 0x0000a2000c1e1100 */
[----:B------:R-:W-:Y:S01]  /*1cf0*/  PRMT R186, RZ, 0x7610, R186 ;  /* 0x00007610ffba7816 */ /* 0x000fe200000000ba */
[----:B------:R-:W-:Y:S01]  /*1d00*/  @P3 IMAD.MOV.U32 R26, RZ, RZ, R19 ;  /* 0x000000ffff1a3224 */ /* 0x000fe200078e0013 */
[----:B-1----:R-:W-:Y:S01]  /*1d10*/  IADD3.X R22, PT, PT, R6, UR12, RZ, P6, !PT ;  /* 0x0000000c06167c10 */ /* 0x002fe2000b7fe4ff */
[----:B------:R-:W-:Y:S01]  /*1d20*/  @P3 IMAD.MOV.U32 R27, RZ, RZ, R20 ;  /* 0x000000ffff1b3224 */ /* 0x000fe200078e0014 */
[----:B------:R-:W-:Y:S01]  /*1d30*/  IADD3 R23, P6, PT, R7, UR6, RZ ;  /* 0x0000000607177c10 */ /* 0x000fe2000ffde0ff */
[----:B------:R-:W-:Y:S01]  /*1d40*/  USHF.R.S32.HI UR13, URZ, 0x1f, UR5 ;  /* 0x0000001fff0d7899 */ /* 0x000fe20008011405 */
[----:B------:R-:W-:Y:S01]  /*1d50*/  SHF.R.U32.HI R28, RZ, 0xe, R120 ;  /* 0x0000000eff1c7819 */ /* 0x000fe20000011678 */
[----:B------:R-:W-:Y:S01]  /*1d60*/  @!P5 IMAD.MOV.U32 R30, RZ, RZ, R21 ;  /* 0x000000ffff1ed224 */ /* 0x000fe200078e0015 */
[----:B------:R-:W-:Y:S01]  /*1d70*/  PRMT R162, RZ, 0x7610, R162 ;  /* 0x00007610ffa27816 */ /* 0x000fe200000000a2 */
[----:B------:R-:W-:Y:S01]  /*1d80*/  @!P5 IMAD.MOV.U32 R31, RZ, RZ, R22 ;  /* 0x000000ffff1fd224 */ /* 0x000fe200078e0016 */
[----:B0-----:R-:W-:Y:S01]  /*1d90*/  IADD3.X R24, PT, PT, R8, UR12, RZ, P6, !PT ;  /* 0x0000000c08187c10 */ /* 0x001fe2000b7fe4ff */
[----:B------:R-:W-:Y:S01]  /*1da0*/  UIMAD UR12, UR6, 0x11, URZ ;  /* 0x00000011060c78a4 */ /* 0x000fe2000f8e02ff */
[----:B------:R-:W-:Y:S01]  /*1db0*/  PRMT R164, RZ, 0x7610, R164 ;  /* 0x00007610ffa47816 */ /* 0x000fe200000000a4 */
[----:B------:R-:W-:Y:S01]  /*1dc0*/  @!P5 IMAD.MOV.U32 R32, RZ, RZ, R23 ;  /* 0x000000ffff20d224 */ /* 0x000fe200078e0017 */
[----:B------:R-:W-:Y:S01]  /*1dd0*/  IADD3 R25, P6, PT, R5, UR5, RZ ;  /* 0x0000000505197c10 */ /* 0x000fe2000ffde0ff */
[----:B------:R-:W-:Y:S01]  /*1de0*/  @!P5 IMAD.MOV.U32 R33, RZ, RZ, R24 ;  /* 0x000000ffff21d224 */ /* 0x000fe200078e0018 */
[----:B------:R0:W2:Y:S01]  /*1df0*/  @P3 LDG.E.U8 R186, desc[UR18][R26.64] ;  /* 0x000000121aba3981 */ /* 0x0000a2000c1e1100 */
[----:B------:R-:W-:Y:S01]  /*1e00*/  USHF.R.S32.HI UR16, URZ, 0x1f, UR12 ;  /* 0x0000001fff107899 */ /* 0x000fe2000801140c */
[----:B------:R-:W-:-:S02]  /*1e10*/  LOP3.LUT P3, RZ, R28, 0x1, RZ, 0xc0, !PT ;  /* 0x000000011cff7812 */ /* 0x000fc4000786c0ff */
[----:B------:R1:W2:Y:S01]  /*1e20*/  @!P5 LDG.E.U8 R162, desc[UR18][R30.64] ;  /* 0x000000121ea2d981 */ /* 0x0002a2000c1e1100 */
[----:B------:R-:W-:-:S03]  /*1e30*/  SHF.R.U32.HI R34, RZ, 0x6, R120 ;  /* 0x00000006ff227819 */ /* 0x000fc60000011678 */
[----:B------:R1:W2:Y:S01]  /*1e40*/  @!P5 LDG.E.U8 R164, desc[UR18][R32.64] ;  /* 0x0000001220a4d981 */ /* 0x0002a2000c1e1100 */
[----:B------:R-:W-:Y:S02]  /*1e50*/  PRMT R166, RZ, 0x7610, R166 ;  /* 0x00007610ffa67816 */ /* 0x000fe400000000a6 */
[C---:B0-----:R-:W-:Y:S02]  /*1e60*/  IADD3.X R27, PT, PT, R6.reuse, UR13, RZ, P6, !PT ;  /* 0x0000000d061b7c10 */ /* 0x041fe4000b7fe4ff */
[----:B------:R-:W-:Y:S02]  /*1e70*/  IADD3 R28, P6, PT, R5, UR12, RZ ;  /* 0x0000000c051c7c10 */ /* 0x000fe4000ffde0ff */
[C---:B------:R-:W-:Y:S01]  /*1e80*/  IADD3 R26, P5, PT, R7.reuse, UR5, RZ ;  /* 0x00000005071a7c10 */ /* 0x040fe2000ffbe0ff */
[----:B------:R-:W-:Y:S01]  /*1e90*/  @!P2 IMAD.MOV.U32 R35, RZ, RZ, R27 ;  /* 0x000000ffff23a224 */ /* 0x000fe200078e001b */
[----:B-1----:R-:W-:Y:S02]  /*1ea0*/  IADD3.X R30, PT, PT, R6, UR16, RZ, P6, !PT ;  /* 0x00000010061e7c10 */ /* 0x002fe4000b7fe4ff */
[----:B------:R-:W-:-:S02]  /*1eb0*/  IADD3 R31, P6, PT, R7, UR12, RZ ;  /* 0x0000000c071f7c10 */ /* 0x000fc4000ffde0ff */
[----:B------:R-:W-:Y:S02]  /*1ec0*/  IADD3.X R29, PT, PT, R8, UR13, RZ, P5, !PT ;  /* 0x0000000d081d7c10 */ /* 0x000fe4000affe4ff */
[----:B------:R-:W-:Y:S01]  /*1ed0*/  LOP3.LUT P5, RZ, R34, 0x1, RZ, 0xc0, !PT ;  /* 0x0000000122ff7812 */ /* 0x000fe200078ac0ff */
[----:B------:R-:W-:Y:S01]  /*1ee0*/  @!P2 IMAD.MOV.U32 R34, RZ, RZ, R25 ;  /* 0x000000ffff22a224 */ /* 0x000fe200078e0019 */
[----:B------:R-:W-:Y:S01]  /*1ef0*/  IADD3.X R32, PT, PT, R8, UR16, RZ, P6, !PT ;  /* 0x0000001008207c10 */ /* 0x000fe2000b7fe4ff */
[----:B------:R-:W-:Y:S01]  /*1f00*/  UIMAD UR5, UR6, 0x19, URZ ;  /* 0x00000019060578a4 */ /* 0x000fe2000f8e02ff */
[----:B------:R-:W-:Y:S01]  /*1f10*/  PRMT R170, RZ, 0x7610, R170 ;  /* 0x00007610ffaa7816 */ /* 0x000fe200000000aa */
[----:B------:R-:W-:Y:S01]  /*1f20*/  @!P2 IMAD.MOV.U32 R36, RZ, RZ, R26 ;  /* 0x000000ffff24a224 */ /* 0x000fe200078e001a */
[----:B------:R-:W-:Y:S01]  /*1f30*/  PRMT R168, RZ, 0x7610, R168 ;  /* 0x00007610ffa87816 */ /* 0x000fe200000000a8 */
[----:B------:R-:W-:Y:S01]  /*1f40*/  @!P2 IMAD.MOV.U32 R37, RZ, RZ, R29 ;  /* 0x000000ffff25a224 */ /* 0x000fe200078e001d */
[----:B------:R0:W2:Y:S01]  /*1f50*/  @!P2 LDG.E.U8 R166, desc[UR18][R34.64] ;  /* 0x0000001222a6a981 */ /* 0x0000a2000c1e1100 */
[----:B------:R-:W-:Y:S01]  /*1f60*/  PRMT R172, RZ, 0x7610, R172 ;  /* 0x00007610ffac7816 */ /* 0x000fe200000000ac */
[----:B------:R-:W-:Y:S01]  /*1f70*/  @P3 IMAD.MOV.U32 R38, RZ, RZ, R31 ;  /* 0x000000ffff263224 */ /* 0x000fe200078e001f */
[----:B------:R-:W-:Y:S01]  /*1f80*/  USHF.R.S32.HI UR12, URZ, 0x1f, UR5 ;  /* 0x0000001fff0c7899 */ /* 0x000fe20008011405 */
[----:B------:R-:W-:Y:S01]  /*1f90*/  @P3 IMAD.MOV.U32 R39, RZ, RZ, R32 ;  /* 0x000000ffff273224 */ /* 0x000fe200078e0020 */
[----:B------:R-:W2:Y:S01]  /*1fa0*/  @!P2 LDG.E.U8 R170, desc[UR18][R36.64] ;  /* 0x0000001224aaa981 */ /* 0x000ea2000c1e1100 */
[----:B------:R-:W-:Y:S01]  /*1fb0*/  IADD3 R33, P2, PT, R5, UR5, RZ ;  /* 0x0000000505217c10 */ /* 0x000fe2000ff5e0ff */
[----:B------:R-:W-:-:S02]  /*1fc0*/  VIADD R40, R121, 0xfffffffd ;  /* 0xfffffffd79287836 */ /* 0x000fc40000000000 */
[----:B------:R-:W2:Y:S01]  /*1fd0*/  @P3 LDG.E.U8 R172, desc[UR18][R38.64] ;  /* 0x0000001226ac3981 */ /* 0x000ea2000c1e1100 */
[----:B0-----:R-:W-:Y:S02]  /*1fe0*/  @P3 IMAD.MOV.U32 R34, RZ, RZ, R28 ;  /* 0x000000ffff223224 */ /* 0x001fe400078e001c */
[----:B------:R-:W-:-:S05]  /*1ff0*/  @P3 IMAD.MOV.U32 R35, RZ, RZ, R30 ;  /* 0x000000ffff233224 */ /* 0x000fca00078e001e */
[----:B------:R0:W2:Y:S01]  /*2000*/  @P3 LDG.E.U8 R168, desc[UR18][R34.64] ;  /* 0x0000001222a83981 */ /* 0x0000a2000c1e1100 */
[----:B------:R-:W-:Y:S02]  /*2010*/  PRMT R174, RZ, 0x7610, R174 ;  /* 0x00007610ffae7816 */ /* 0x000fe400000000ae */
[----:B0-----:R-:W-:Y:S02]  /*2020*/  IADD3 R34, P3, PT, R7, UR5, RZ ;  /* 0x0000000507227c10 */ /* 0x001fe4000ff7e0ff */
[----:B------:R-:W-:Y:S02]  /*2030*/  IADD3.X R35, PT, PT, R6, UR12, RZ, P2, !PT ;  /* 0x0000000c06237c10 */ /* 0x000fe400097fe4ff */
[----:B------:R-:W-:Y:S02]  /*2040*/  IADD3.X R36, PT, PT, R8, UR12, RZ, P3, !PT ;  /* 0x0000000c08247c10 */ /* 0x000fe40009ffe4ff */
[----:B------:R-:W-:Y:S01]  /*2050*/  ISETP.GE.U32.AND P3, PT, R40, 0x7fffffde, PT ;  /* 0x7fffffde2800780c */ /* 0x000fe20003f66070 */
[----:B------:R-:W-:-:S02]  /*2060*/  @P5 IMAD.MOV.U32 R40, RZ, RZ, R33 ;  /* 0x000000ffff285224 */ /* 0x000fc400078e0021 */
[----:B------:R-:W-:Y:S01]  /*2070*/  @P5 IMAD.MOV.U32 R41, RZ, RZ, R35 ;  /* 0x000000ffff295224 */ /* 0x000fe200078e0023 */
[----:B------:R-:W-:Y:S01]  /*2080*/  ISETP.GT.U32.AND P2, PT, R198, R101, PT ;  /* 0x00000065c600720c */ /* 0x000fe20003f44070 */
[----:B------:R-:W-:Y:S01]  /*2090*/  USHF.L.U32 UR5, UR6, 0x1, URZ ;  /* 0x0000000106057899 */ /* 0x000fe200080006ff */
[----:B------:R-:W-:Y:S02]  /*20a0*/  PRMT R152, RZ, 0x7610, R152 ;  /* 0x00007610ff987816 */ /* 0x000fe40000000098 */
[----:B------:R0:W2:Y:S01]  /*20b0*/  @P5 LDG.E.U8 R174, desc[UR18][R40.64] ;  /* 0x0000001228ae5981 */ /* 0x0000a2000c1e1100 */
[----:B------:R-:W-:Y:S01]  /*20c0*/  USHF.R.S32.HI UR12, URZ, 0x1f, UR5 ;  /* 0x0000001fff0c7899 */ /* 0x000fe20008011405 */
[----:B0-----:R-:W-:Y:S02]  /*20d0*/  @P5 IMAD.MOV.U32 R40, RZ, RZ, R34 ;  /* 0x000000ffff285224 */ /* 0x001fe400078e0022 */
[----:B------:R-:W-:-:S05]  /*20e0*/  @P5 IMAD.MOV.U32 R41, RZ, RZ, R36 ;  /* 0x000000ffff295224 */ /* 0x000fca00078e0024 */
[----:B------:R0:W2:Y:S01]  /*20f0*/  @P5 LDG.E.U8 R152, desc[UR18][R40.64] ;  /* 0x0000001228985981 */ /* 0x0000a2000c1e1100 */
[----:B------:R-:W-:Y:S01]  /*2100*/  IADD3 R37, P5, PT, R5, UR5, RZ ;  /* 0x0000000505257c10 */ /* 0x000fe2000ffbe0ff */
[----:B------:R-:W-:Y:S01]  /*2110*/  @!P2 IMAD.IADD R101, R101, 0x1, -R198 ;  /* 0x000000016565a824 */ /* 0x000fe200078e0ac6 */
[----:B------:R-:W-:Y:S02]  /*2120*/  IADD3 R38, P2, PT, R7, UR5, RZ ;  /* 0x0000000507267c10 */ /* 0x000fe4000ff5e0ff */
[----:B------:R-:W-:Y:S01]  /*2130*/  IADD3.X R39, PT, PT, R6, UR12, RZ, P5, !PT ;  /* 0x0000000c06277c10 */ /* 0x000fe2000affe4ff */
[----:B------:R-:W-:Y:S01]  /*2140*/  @!P3 IMAD.MOV.U32 R44, RZ, RZ, R37 ;  /* 0x000000ffff2cb224 */ /* 0x000fe200078e0025 */
[----:B------:R-:W-:-:S03]  /*2150*/  PRMT R154, RZ, 0x7610, R154 ;  /* 0x00007610ff9a7816 */ /* 0x000fc6000000009a */
[----:B------:R-:W-:Y:S01]  /*2160*/  @!P3 IMAD.MOV.U32 R45, RZ, RZ, R39 ;  /* 0x000000ffff2db224 */ /* 0x000fe200078e0027 */
[----:B0-----:R-:W-:Y:S01]  /*2170*/  IADD3.X R40, PT, PT, R8, UR12, RZ, P2, !PT ;  /* 0x0000000c08287c10 */ /* 0x001fe200097fe4ff */
[----:B------:R-:W-:Y:S01]  /*2180*/  VIADD R42, R121, 0xfffffff5 ;  /* 0xfffffff5792a7836 */ /* 0x000fe20000000000 */
[----:B------:R-:W-:Y:S01]  /*2190*/  ISETP.GT.U32.AND P5, PT, R198, R119, PT ;  /* 0x00000077c600720c */ /* 0x000fe20003fa4070 */
[----:B------:R-:W-:Y:S01]  /*21a0*/  UIMAD UR5, UR6, 0xa, URZ ;  /* 0x0000000a060578a4 */ /* 0x000fe2000f8e02ff */
[----:B------:R-:W-:Y:S01]  /*21b0*/  PRMT R158, RZ, 0x7610, R158 ;  /* 0x00007610ff9e7816 */ /* 0x000fe2000000009e */
[----:B------:R0:W2:Y:S01]  /*21c0*/  @!P3 LDG.E.U8 R154, desc[UR18][R44.64] ;  /* 0x000000122c9ab981 */ /* 0x0000a2000c1e1100 */
[----:B------:R-:W-:Y:S01]  /*21d0*/  ISETP.GE.U32.AND P2, PT, R42, 0x7fffffd6, PT ;  /* 0x7fffffd62a00780c */ /* 0x000fe20003f46070 */
[----:B------:R-:W-:Y:S01]  /*21e0*/  USHF.R.S32.HI UR12, URZ, 0x1f, UR5 ;  /* 0x0000001fff0c7899 */ /* 0x000fe20008011405 */
[----:B------:R-:W-:Y:S01]  /*21f0*/  ISETP.GT.U32.AND P6, PT, R198, R208, PT ;  /* 0x000000d0c600720c */ /* 0x000fe20003fc4070 */
[----:B0-----:R-:W-:-:S02]  /*2200*/  @!P3 IMAD.MOV.U32 R44, RZ, RZ, R38 ;  /* 0x000000ffff2cb224 */ /* 0x001fc400078e0026 */
[----:B------:R-:W-:-:S05]  /*2210*/  @!P3 IMAD.MOV.U32 R45, RZ, RZ, R40 ;  /* 0x000000ffff2db224 */ /* 0x000fca00078e0028 */
[----:B------:R0:W2:Y:S01]  /*2220*/  @!P3 LDG.E.U8 R158, desc[UR18][R44.64] ;  /* 0x000000122c9eb981 */ /* 0x0000a2000c1e1100 */
        /* <DEDUP_REMOVED lines=8> */
[----:B------:R-:W-:Y:S01]  /*22b0*/  @!P6 IMAD.IADD R208, R208, 0x1, -R198 ;  /* 0x00000001d0d0e824 */ /* 0x000fe200078e0ac6 */
[C---:B------:R-:W-:Y:S02]  /*22c0*/  ISETP.GT.U32.AND P6, PT, R198.reuse, R113, PT ;  /* 0x00000071c600720c */ /* 0x040fe40003fc4070 */
[----:B------:R-:W-:Y:S01]  /*22d0*/  SHF.R.U32.HI R46, RZ, 0xd, R120 ;  /* 0x0000000dff2e7819 */ /* 0x000fe20000011678 */
[----:B------:R0:W2:Y:S01]  /*22e0*/  @!P2 LDG.E.U8 R156, desc[UR18][R48.64] ;  /* 0x00000012309ca981 */ /* 0x0000a2000c1e1100 */
[----:B------:R-:W-:Y:S01]  /*22f0*/  ISETP.GT.U32.AND P3, PT, R198, R151, PT ;  /* 0x00000097c600720c */ /* 0x000fe20003f64070 */
[----:B------:R-:W-:Y:S01]  /*2300*/  UIMAD UR5, UR6, 0x12, URZ ;  /* 0x00000012060578a4 */ /* 0x000fe2000f8e02ff */
[----:B------:R-:W-:Y:S02]  /*2310*/  PRMT R160, RZ, 0x7610, R160 ;  /* 0x00007610ffa07816 */ /* 0x000fe400000000a0 */
[----:B------:R-:W-:Y:S01]  /*2320*/  LOP3.LUT P5, RZ, R46, 0x1, RZ, 0xc0, !PT ;  /* 0x000000012eff7812 */ /* 0x000fe200078ac0ff */
[----:B------:R-:W-:Y:S01]  /*2330*/  USHF.R.S32.HI UR12, URZ, 0x1f, UR5 ;  /* 0x0000001fff0c7899 */ /* 0x000fe20008011405 */
[----:B0-----:R-:W-:-:S02]  /*2340*/  @!P2 IMAD.MOV.U32 R48, RZ, RZ, R42 ;  /* 0x000000ffff30a224 */ /* 0x001fc400078e002a */
[----:B------:R-:W-:-:S05]  /*2350*/  @!P2 IMAD.MOV.U32 R49, RZ, RZ, R44 ;  /* 0x000000ffff31a224 */ /* 0x000fca00078e002c */
[----:B------:R0:W2:Y:S01]  /*2360*/  @!P2 LDG.E.U8 R160, desc[UR18][R48.64] ;  /* 0x0000001230a0a981 */ /* 0x0000a2000c1e1100 */
[----:B------:R-:W-:Y:S01]  /*2370*/  IADD3 R45, P2, PT, R5, UR5, RZ ;  /* 0x00000005052d7c10 */ /* 0x000fe2000ff5e0ff */
[--C-:B------:R-:W-:Y:S01]  /*2380*/  @!P6 IMAD.IADD R113, R113, 0x1, -R198.reuse ;  /* 0x000000017171e824 */ /* 0x100fe200078e0ac6 */
[----:B------:R-:W-:Y:S01]  /*2390*/  ISETP.GT.U32.AND P6, PT, R198, R157, PT ;  /* 0x0000009dc600720c */ /* 0x000fe20003fc4070 */
[----:B------:R-:W-:Y:S01]  /*23a0*/  @!P3 IMAD.IADD R151, R151, 0x1, -R198 ;  /* 0x000000019797b824 */ /* 0x000fe200078e0ac6 */
[----:B------:R-:W-:Y:S02]  /*23b0*/  IADD3.X R47, PT, PT, R6, UR12, RZ, P2, !PT ;  /* 0x0000000c062f7c10 */ /* 0x000fe400097fe4ff */
[----:B------:R-:W-:Y:S01]  /*23c0*/  IADD3 R46, P3, PT, R7, UR5, RZ ;  /* 0x00000005072e7c10 */ /* 0x000fe2000ff7e0ff */
[----:B------:R-:W-:Y:S01]  /*23d0*/  @P5 IMAD.MOV.U32 R52, RZ, RZ, R45 ;  /* 0x000000ffff345224 */ /* 0x000fe200078e002d */
[----:B------:R-:W-:Y:S01]  /*23e0*/  PRMT R140, RZ, 0x7610, R140 ;  /* 0x00007610ff8c7816 */ /* 0x000fe2000000008c */
[----:B------:R-:W-:Y:S01]  /*23f0*/  @P5 IMAD.MOV.U32 R53, RZ, RZ, R47 ;  /* 0x000000ffff355224 */ /* 0x000fe200078e002f */
[----:B0-----:R-:W-:-:S02]  /*2400*/  IADD3.X R48, PT, PT, R8, UR12, RZ, P3, !PT ;  /* 0x0000000c08307c10 */ /* 0x001fc40009ffe4ff */
[----:B------:R-:W-:Y:S02]  /*2410*/  SHF.R.U32.HI R50, RZ, 0x5, R120 ;  /* 0x00000005ff327819 */ /* 0x000fe40000011678 */
[----:B------:R-:W-:Y:S01]  /*2420*/  ISETP.GT.U32.AND P2, PT, R198, R155, PT ;  /* 0x0000009bc600720c */ /* 0x000fe20003f44070 */
[----:B------:R0:W2:Y:S01]  /*2430*/  @P5 LDG.E.U8 R140, desc[UR18][R52.64] ;  /* 0x00000012348c5981 */ /* 0x0000a2000c1e1100 */
[----:B------:R-:W-:Y:S01]  /*2440*/  PRMT R150, RZ, 0x7610, R150 ;  /* 0x00007610ff967816 */ /* 0x000fe20000000096 */
[----:B------:R-:W-:Y:S01]  /*2450*/  UIMAD UR5, UR6, 0x1a, URZ ;  /* 0x0000001a060578a4 */ /* 0x000fe2000f8e02ff */
[----:B------:R-:W-:Y:S01]  /*2460*/  LOP3.LUT P3, RZ, R50, 0x1, RZ, 0xc0, !PT ;  /* 0x0000000132ff7812 */ /* 0x000fe2000786c0ff */
[----:B------:R-:W-:Y:S01]  /*2470*/  @!P6 IMAD.IADD R157, R157, 0x1, -R198 ;  /* 0x000000019d9de824 */ /* 0x000fe200078e0ac6 */
[----:B------:R-:W-:Y:S01]  /*2480*/  ISETP.GT.U32.AND P6, PT, R198, R153, PT ;  /* 0x00000099c600720c */ /* 0x000fe20003fc4070 */
[----:B------:R-:W-:Y:S01]  /*2490*/  USHF.R.S32.HI UR12, URZ, 0x1f, UR5 ;  /* 0x0000001fff0c7899 */ /* 0x000fe20008011405 */
[----:B0-----:R-:W-:-:S02]  /*24a0*/  @P5 IMAD.MOV.U32 R52, RZ, RZ, R46 ;  /* 0x000000ffff345224 */ /* 0x001fc400078e002e */
[----:B------:R-:W-:-:S05]  /*24b0*/  @P5 IMAD.MOV.U32 R53, RZ, RZ, R48 ;  /* 0x000000ffff355224 */ /* 0x000fca00078e0030 */
[----:B------:R0:W2:Y:S01]  /*24c0*/  @P5 LDG.E.U8 R150, desc[UR18][R52.64] ;  /* 0x0000001234965981 */ /* 0x0000a2000c1e1100 */
[----:B------:R-:W-:Y:S01]  /*24d0*/  IADD3 R49, P5, PT, R5, UR5, RZ ;  /* 0x0000000505317c10 */ /* 0x000fe2000ffbe0ff */
[----:B------:R-:W-:Y:S01]  /*24e0*/  @!P2 IMAD.IADD R155, R155, 0x1, -R198 ;  /* 0x000000019b9ba824 */ /* 0x000fe200078e0ac6 */
[----:B------:R-:W-:Y:S02]  /*24f0*/  IADD3 R50, P2, PT, R7, UR5, RZ ;  /* 0x0000000507327c10 */ /* 0x000fe4000ff5e0ff */
[----:B------:R-:W-:Y:S01]  /*2500*/  IADD3.X R51, PT, PT, R6, UR12, RZ, P5, !PT ;  /* 0x0000000c06337c10 */ /* 0x000fe2000affe4ff */
[----:B------:R-:W-:Y:S01]  /*2510*/  @P3 IMAD.MOV.U32 R56, RZ, RZ, R49 ;  /* 0x000000ffff383224 */ /* 0x000fe200078e0031 */
[----:B------:R-:W-:-:S03]  /*2520*/  PRMT R137, RZ, 0x7610, R137 ;  /* 0x00007610ff897816 */ /* 0x000fc60000000089 */
[----:B------:R-:W-:Y:S01]  /*2530*/  @P3 IMAD.MOV.U32 R57, RZ, RZ, R51 ;  /* 0x000000ffff393224 */ /* 0x000fe200078e0033 */
[----:B0-----:R-:W-:Y:S01]  /*2540*/  IADD3.X R52, PT, PT, R8, UR12, RZ, P2, !PT ;  /* 0x0000000c08347c10 */ /* 0x001fe200097fe4ff */
[----:B------:R-:W-:Y:S02]  /*2550*/  VIADD R54, R121, 0xfffffffc ;  /* 0xfffffffc79367836 */ /* 0x000fe40000000000 */
[----:B------:R-:W-:Y:S01]  /*2560*/  @!P6 IMAD.IADD R153, R153, 0x1, -R198 ;  /* 0x000000019999e824 */ /* 0x000fe200078e0ac6 */
[----:B------:R-:W-:Y:S01]  /*2570*/  ISETP.GT.U32.AND P6, PT, R198, R149, PT ;  /* 0x00000095c600720c */ /* 0x000fe20003fc4070 */
[----:B------:R0:W2:Y:S01]  /*2580*/  @P3 LDG.E.U8 R137, desc[UR18][R56.64] ;  /* 0x0000001238893981 */ /* 0x0000a2000c1e1100 */
[----:B------:R-:W-:Y:S01]  /*2590*/  PRMT R138, RZ, 0x7610, R138 ;  /* 0x00007610ff8a7816 */ /* 0x000fe2000000008a */
[----:B------:R-:W-:Y:S01]  /*25a0*/  UIMAD UR5, UR6, 0x3, URZ ;  /* 0x00000003060578a4 */ /* 0x000fe2000f8e02ff */
[----:B------:R-:W-:-:S03]  /*25b0*/  ISETP.GE.U32.AND P2, PT, R54, 0x7fffffdd, PT ;  /* 0x7fffffdd3600780c */ /* 0x000fc60003f46070 */
[----:B------:R-:W-:Y:S01]  /*25c0*/  USHF.R.S32.HI UR12, URZ, 0x1f, UR5 ;  /* 0x0000001fff0c7899 */ /* 0x000fe20008011405 */
[----:B0-----:R-:W-:Y:S02]  /*25d0*/  @P3 IMAD.MOV.U32 R56, RZ, RZ, R50 ;  /* 0x000000ffff383224 */ /* 0x001fe400078e0032 */
[----:B------:R-:W-:Y:S01]  /*25e0*/  @P3 IMAD.MOV.U32 R57, RZ, RZ, R52 ;  /* 0x000000ffff393224 */ /* 0x000fe200078e0034 */
[----:B------:R-:W-:-:S04]  /*25f0*/  ISETP.GT.U32.AND P5, PT, R198, R123, PT ;  /* 0x0000007bc600720c */ /* 0x000fc80003fa4070 */
        /* <DEDUP_REMOVED lines=8> */
[----:B0-----:R-:W-:Y:S02]  /*2680*/  IADD3.X R56, PT, PT, R8, UR12, RZ, P6, !PT ;  /* 0x0000000c08387c10 */ /* 0x001fe4000b7fe4ff */
[C---:B------:R-:W-:Y:S01]  /*2690*/  ISETP.GT.U32.AND P3, PT, R198.reuse, R208, PT ;  /* 0x000000d0c600720c */ /* 0x040fe20003f64070 */
[----:B------:R-:W-:Y:S01]  /*26a0*/  VIADD R58, R121, 0xfffffff4 ;  /* 0xfffffff4793a7836 */ /* 0x000fe20000000000 */
[----:B------:R-:W-:Y:S01]  /*26b0*/  PRMT R146, RZ, 0x7610, R146 ;  /* 0x00007610ff927816 */ /* 0x000fe20000000092 */
[----:B------:R0:W2:Y:S01]  /*26c0*/  @!P2 LDG.E.U8 R148, desc[UR18][R60.64] ;  /* 0x000000123c94a981 */ /* 0x0000a2000c1e1100 */
[----:B------:R-:W-:Y:S01]  /*26d0*/  @!P5 IMAD.IADD R123, R123, 0x1, -R198 ;  /* 0x000000017b7bd824 */ /* 0x000fe200078e0ac6 */
[----:B------:R-:W-:Y:S01]  /*26e0*/  UIMAD UR5, UR6, 0xb, URZ ;  /* 0x0000000b060578a4 */ /* 0x000fe2000f8e02ff */
[----:B------:R-:W-:Y:S02]  /*26f0*/  ISETP.GT.U32.AND P5, PT, R198, R147, PT ;  /* 0x00000093c600720c */ /* 0x000fe40003fa4070 */
[----:B------:R-:W-:Y:S01]  /*2700*/  ISETP.GE.U32.AND P6, PT, R58, 0x7fffffd5, PT ;  /* 0x7fffffd53a00780c */ /* 0x000fe20003fc6070 */
[----:B------:R-:W-:Y:S01]  /*2710*/  USHF.R.S32.HI UR12, URZ, 0x1f, UR5 ;  /* 0x0000001fff0c7899 */ /* 0x000fe20008011405 */
[----:B0-----:R-:W-:-:S02]  /*2720*/  @!P2 IMAD.MOV.U32 R60, RZ, RZ, R54 ;  /* 0x000000ffff3ca224 */ /* 0x001fc400078e0036 */
[----:B------:R-:W-:-:S05]  /*2730*/  @!P2 IMAD.MOV.U32 R61, RZ, RZ, R56 ;  /* 0x000000ffff3da224 */ /* 0x000fca00078e0038 */
[----:B------:R0:W2:Y:S01]  /*2740*/  @!P2 LDG.E.U8 R146, desc[UR18][R60.64] ;  /* 0x000000123c92a981 */ /* 0x0000a2000c1e1100 */
[----:B------:R-:W-:Y:S01]  /*2750*/  IADD3 R57, P2, PT, R5, UR5, RZ ;  /* 0x0000000505397c10 */ /* 0x000fe2000ff5e0ff */
[--C-:B------:R-:W-:Y:S01]  /*2760*/  @!P3 IMAD.IADD R208, R208, 0x1, -R198.reuse ;  /* 0x00000001d0d0b824 */ /* 0x100fe200078e0ac6 */
[----:B------:R-:W-:Y:S02]  /*2770*/  ISETP.GT.U32.AND P3, PT, R198, R101, PT ;  /* 0x00000065c600720c */ /* 0x000fe40003f64070 */
[----:B------:R-:W-:Y:S02]  /*2780*/  IADD3.X R59, PT, PT, R6, UR12, RZ, P2, !PT ;  /* 0x0000000c063b7c10 */ /* 0x000fe400097fe4ff */
[----:B------:R-:W-:Y:S01]  /*2790*/  ISETP.GT.U32.AND P2, PT, R198, R113, PT ;  /* 0x00000071c600720c */ /* 0x000fe20003f44070 */
[----:B------:R-:W-:Y:S01]  /*27a0*/  @!P5 IMAD.IADD R147, R147, 0x1, -R198 ;  /* 0x000000019393d824 */ /* 0x000fe200078e0ac6 */
[----:B------:R-:W-:Y:S02]  /*27b0*/  IADD3 R58, P5, PT, R7, UR5, RZ ;  /* 0x00000005073a7c10 */ /* 0x000fe4000ffbe0ff */
[----:B------:R-:W-:Y:S01]  /*27c0*/  SHF.R.U32.HI R62, RZ, 0xc, R120 ;  /* 0x0000000cff3e7819 */ /* 0x000fe20000011678 */
[----:B------:R-:W-:Y:S01]  /*27d0*/  @!P6 IMAD.MOV.U32 R64, RZ, RZ, R57 ;  /* 0x000000ffff40e224 */ /* 0x000fe200078e0039 */
[----:B------:R-:W-:Y:S01]  /*27e0*/  PRMT R144, RZ, 0x7610, R144 ;  /* 0x00007610ff907816 */ /* 0x000fe20000000090 */
[----:B------:R-:W-:Y:S01]  /*27f0*/  @!P6 IMAD.MOV.U32 R65, RZ, RZ, R59 ;  /* 0x000000ffff41e224 */ /* 0x000fe200078e003b */
[----:B------:R-:W-:Y:S01]  /*2800*/  UIMAD UR5, UR6, 0x13, URZ ;  /* 0x00000013060578a4 */ /* 0x000fe2000f8e02ff */
[----:B0-----:R-:W-:-:S02]  /*2810*/  IADD3.X R60, PT, PT, R8, UR12, RZ, P5, !PT ;  /* 0x0000000c083c7c10 */ /* 0x001fc4000affe4ff */
[----:B------:R-:W-:Y:S01]  /*2820*/  LOP3.LUT P5, RZ, R62, 0x1, RZ, 0xc0, !PT ;  /* 0x000000013eff7812 */ /* 0x000fe200078ac0ff */
[----:B------:R-:W-:Y:S01]  /*2830*/  USHF.R.S32.HI UR12, URZ, 0x1f, UR5 ;  /* 0x0000001fff0c7899 */ /* 0x000fe20008011405 */
[----:B------:R-:W-:Y:S01]  /*2840*/  PRMT R142, RZ, 0x7610, R142 ;  /* 0x00007610ff8e7816 */ /* 0x000fe2000000008e */
[----:B------:R0:W2:Y:S01]  /*2850*/  @!P6 LDG.E.U8 R144, desc[UR18][R64.64] ;  /* 0x000000124090e981 */ /* 0x0000a2000c1e1100 */
[--C-:B------:R-:W-:Y:S01]  /*2860*/  @!P3 IMAD.IADD R101, R101, 0x1, -R198.reuse ;  /* 0x000000016565b824 */ /* 0x100fe200078e0ac6 */
[----:B------:R-:W-:Y:S01]  /*2870*/  IADD3 R61, P3, PT, R5, UR5, RZ ;  /* 0x00000005053d7c10 */ /* 0x000fe2000ff7e0ff */
[----:B------:R-:W-:Y:S01]  /*2880*/  @!P2 IMAD.IADD R113, R113, 0x1, -R198 ;  /* 0x000000017171a824 */ /* 0x000fe200078e0ac6 */
[----:B------:R-:W-:Y:S02]  /*2890*/  ISETP.GT.U32.AND P2, PT, R198, R119, PT ;  /* 0x00000077c600720c */ /* 0x000fe40003f44070 */
[----:B------:R-:W-:Y:S01]  /*28a0*/  IADD3.X R63, PT, PT, R6, UR12, RZ, P3, !PT ;  /* 0x0000000c063f7c10 */ /* 0x000fe20009ffe4ff */
[----:B0-----:R-:W-:-:S02]  /*28b0*/  @!P6 IMAD.MOV.U32 R64, RZ, RZ, R58 ;  /* 0x000000ffff40e224 */ /* 0x001fc400078e003a */
[----:B------:R-:W-:Y:S01]  /*28c0*/  @!P6 IMAD.MOV.U32 R65, RZ, RZ, R60 ;  /* 0x000000ffff41e224 */ /* 0x000fe200078e003c */
[----:B------:R-:W-:Y:S02]  /*28d0*/  ISETP.GT.U32.AND P3, PT, R198, R157, PT ;  /* 0x0000009dc600720c */ /* 0x000fe40003f64070 */
[----:B------:R-:W-:Y:S02]  /*28e0*/  SHF.R.U32.HI R66, RZ, 0x4, R120 ;  /* 0x00000004ff427819 */ /* 0x000fe40000011678 */
[----:B------:R0:W2:Y:S01]  /*28f0*/  @!P6 LDG.E.U8 R142, desc[UR18][R64.64] ;  /* 0x00000012408ee981 */ /* 0x0000a2000c1e1100 */
[----:B------:R-:W-:Y:S01]  /*2900*/  IADD3 R62, P6, PT, R7, UR5, RZ ;  /* 0x00000005073e7c10 */ /* 0x000fe2000ffde0ff */
[----:B------:R-:W-:Y:S01]  /*2910*/  @P5 IMAD.MOV.U32 R68, RZ, RZ, R61 ;  /* 0x000000ffff445224 */ /* 0x000fe200078e003d */
[----:B------:R-:W-:Y:S01]  /*2920*/  PRMT R129, RZ, 0x7610, R129 ;  /* 0x00007610ff817816 */ /* 0x000fe20000000081 */
[----:B------:R-:W-:Y:S01]  /*2930*/  @P5 IMAD.MOV.U32 R69, RZ, RZ, R63 ;  /* 0x000000ffff455224 */ /* 0x000fe200078e003f */
[----:B------:R-:W-:Y:S01]  /*2940*/  UIMAD UR5, UR6, 0x1b, URZ ;  /* 0x0000001b060578a4 */ /* 0x000fe2000f8e02ff */
[----:B------:R-:W-:Y:S01]  /*2950*/  PRMT R130, RZ, 0x7610, R130 ;  /* 0x00007610ff827816 */ /* 0x000fe20000000082 */
[----:B------:R-:W-:-:S02]  /*2960*/  @!P2 IMAD.IADD R119, R119, 0x1, -R198 ;  /* 0x000000017777a824 */ /* 0x000fc400078e0ac6 */
[----:B------:R1:W2:Y:S01]  /*2970*/  @P5 LDG.E.U8 R129, desc[UR18][R68.64] ;  /* 0x0000001244815981 */ /* 0x0002a2000c1e1100 */
[----:B0-----:R-:W-:Y:S02]  /*2980*/  IADD3.X R64, PT, PT, R8, UR12, RZ, P6, !PT ;  /* 0x0000000c08407c10 */ /* 0x001fe4000b7fe4ff */
[----:B------:R-:W-:Y:S01]  /*2990*/  LOP3.LUT P6, RZ, R66, 0x1, RZ, 0xc0, !PT ;  /* 0x0000000142ff7812 */ /* 0x000fe200078cc0ff */
[----:B------:R-:W-:Y:S02]  /*29a0*/  USHF.R.S32.HI UR12, URZ, 0x1f, UR5 ;  /* 0x0000001fff0c7899 */ /* 0x000fe40008011405 */
[----:B------:R-:W-:Y:S01]  /*29b0*/  IADD3 R65, P2, PT, R5, UR5, RZ ;  /* 0x0000000505417c10 */ /* 0x000fe2000ff5e0ff */
[----:B------:R-:W-:Y:S02]  /*29c0*/  @!P3 IMAD.IADD R157, R157, 0x1, -R198 ;  /* 0x000000019d9db824 */ /* 0x000fe400078e0ac6 */
[----:B-1----:R-:W-:Y:S02]  /*29d0*/  @P5 IMAD.MOV.U32 R68, RZ, RZ, R62 ;  /* 0x000000ffff445224 */ /* 0x002fe400078e003e */
[----:B------:R-:W-:Y:S01]  /*29e0*/  @P5 IMAD.MOV.U32 R69, RZ, RZ, R64 ;  /* 0x000000ffff455224 */ /* 0x000fe200078e0040 */
[----:B------:R-:W-:-:S02]  /*29f0*/  ISETP.GT.U32.AND P3, PT, R198, R151, PT ;  /* 0x00000097c600720c */ /* 0x000fc40003f64070 */
[----:B------:R-:W-:Y:S02]  /*2a00*/  IADD3.X R67, PT, PT, R6, UR12, RZ, P2, !PT ;  /* 0x0000000c06437c10 */ /* 0x000fe400097fe4ff */
[----:B------:R0:W2:Y:S01]  /*2a10*/  @P5 LDG.E.U8 R130, desc[UR18][R68.64] ;  /* 0x0000001244825981 */ /* 0x0000a2000c1e1100 */
[----:B------:R-:W-:Y:S01]  /*2a20*/  IADD3 R66, P5, PT, R7, UR5, RZ ;  /* 0x0000000507427c10 */ /* 0x000fe2000ffbe0ff */
[----:B------:R-:W-:Y:S01]  /*2a30*/  @P6 IMAD.MOV.U32 R72, RZ, RZ, R65 ;  /* 0x000000ffff486224 */ /* 0x000fe200078e0041 */
[----:B------:R-:W-:Y:S01]  /*2a40*/  PRMT R136, RZ, 0x7610, R136 ;  /* 0x00007610ff887816 */ /* 0x000fe20000000088 */
[----:B------:R-:W-:Y:S01]  /*2a50*/  @P6 IMAD.MOV.U32 R73, RZ, RZ, R67 ;  /* 0x000000ffff496224 */ /* 0x000fe200078e0043 */
[----:B------:R-:W-:Y:S01]  /*2a60*/  ISETP.GT.U32.AND P2, PT, R198, R153, PT ;  /* 0x00000099c600720c */ /* 0x000fe20003f44070 */
[----:B------:R-:W-:Y:S01]  /*2a70*/  VIADD R70, R121, 0xfffffffb ;  /* 0xfffffffb79467836 */ /* 0x000fe20000000000 */
[----:B------:R-:W-:Y:S01]  /*2a80*/  PRMT R135, RZ, 0x7610, R135 ;  /* 0x00007610ff877816 */ /* 0x000fe20000000087 */
[----:B------:R-:W-:Y:S01]  /*2a90*/  USHF.L.U32 UR5, UR6, 0x2, URZ ;  /* 0x0000000206057899 */ /* 0x000fe200080006ff */
[----:B------:R1:W2:Y:S01]  /*2aa0*/  @P6 LDG.E.U8 R136, desc[UR18][R72.64] ;  /* 0x0000001248886981 */ /* 0x0002a2000c1e1100 */
[----:B0-----:R-:W-:Y:S01]  /*2ab0*/  IADD3.X R68, PT, PT, R8, UR12, RZ, P5, !PT ;  /* 0x0000000c08447c10 */ /* 0x001fe2000affe4ff */
[----:B------:R-:W-:Y:S01]  /*2ac0*/  @!P3 IMAD.IADD R151, R151, 0x1, -R198 ;  /* 0x000000019797b824 */ /* 0x000fe200078e0ac6 */
[----:B------:R-:W-:Y:S01]  /*2ad0*/  ISETP.GE.U32.AND P5, PT, R70, 0x7fffffdc, PT ;  /* 0x7fffffdc4600780c */ /* 0x000fe20003fa6070 */
[----:B------:R-:W-:Y:S01]  /*2ae0*/  USHF.R.S32.HI UR12, URZ, 0x1f, UR5 ;  /* 0x0000001fff0c7899 */ /* 0x000fe20008011405 */
[----:B------:R-:W-:Y:S01]  /*2af0*/  ISETP.GT.U32.AND P3, PT, R198, R155, PT ;  /* 0x0000009bc600720c */ /* 0x000fe20003f64070 */
[----:B-1----:R-:W-:-:S02]  /*2b00*/  @P6 IMAD.MOV.U32 R72, RZ, RZ, R66 ;  /* 0x000000ffff486224 */ /* 0x002fc400078e0042 */
[----:B------:R-:W-:Y:S02]  /*2b10*/  @P6 IMAD.MOV.U32 R73, RZ, RZ, R68 ;  /* 0x000000ffff496224 */ /* 0x000fe400078e0044 */
[----:B------:R-:W-:-:S03]  /*2b20*/  @!P2 IMAD.IADD R153, R153, 0x1, -R198 ;  /* 0x000000019999a824 */ /* 0x000fc600078e0ac6 */
[----:B------:R0:W2:Y:S01]  /*2b30*/  @P6 LDG.E.U8 R135, desc[UR18][R72.64] ;  /* 0x0000001248876981 */ /* 0x0000a2000c1e1100 */
[----:B------:R-:W-:Y:S01]  /*2b40*/  IADD3 R69, P6, PT, R5, UR5, RZ ;  /* 0x0000000505457c10 */ /* 0x000fe2000ffde0ff */
[----:B------:R-:W-:Y:S01]  /*2b50*/  VIADD R74, R121, 0xfffffff3 ;  /* 0xfffffff3794a7836 */ /* 0x000fe20000000000 */
[----:B------:R-:W-:Y:S01]  /*2b60*/  IADD3 R70, P2, PT, R7, UR5, RZ ;  /* 0x0000000507467c10 */ /* 0x000fe2000ff5e0ff */
[----:B------:R-:W-:Y:S01]  /*2b70*/  UIMAD UR5, UR6, 0xc, URZ ;  /* 0x0000000c060578a4 */ /* 0x000fe2000f8e02ff */
[----:B------:R-:W-:Y:S01]  /*2b80*/  IADD3.X R71, PT, PT, R6, UR12, RZ, P6, !PT ;  /* 0x0000000c06477c10 */ /* 0x000fe2000b7fe4ff */
[----:B------:R-:W-:Y:S01]  /*2b90*/  @!P5 IMAD.MOV.U32 R76, RZ, RZ, R69 ;  /* 0x000000ffff4cd224 */ /* 0x000fe200078e0045 */
[----:B------:R-:W-:Y:S02]  /*2ba0*/  PRMT R133, RZ, 0x7610, R133 ;  /* 0x00007610ff857816 */ /* 0x000fe40000000085 */
[----:B0-----:R-:W-:Y:S02]  /*2bb0*/  IADD3.X R72, PT, PT, R8, UR12, RZ, P2, !PT ;  /* 0x0000000c08487c10 */ /* 0x001fe400097fe4ff */
[----:B------:R-:W-:Y:S01]  /*2bc0*/  ISETP.GE.U32.AND P2, PT, R74, 0x7fffffd4, PT ;  /* 0x7fffffd44a00780c */ /* 0x000fe20003f46070 */
[----:B------:R-:W-:Y:S01]  /*2bd0*/  @!P5 IMAD.MOV.U32 R77, RZ, RZ, R71 ;  /* 0x000000ffff4dd224 */ /* 0x000fe200078e0047 */
[----:B------:R-:W-:Y:S01]  /*2be0*/  USHF.R.S32.HI UR12, URZ, 0x1f, UR5 ;  /* 0x0000001fff0c7899 */ /* 0x000fe20008011405 */
[----:B------:R-:W-:Y:S01]  /*2bf0*/  @!P3 IMAD.IADD R155, R155, 0x1, -R198 ;  /* 0x000000019b9bb824 */ /* 0x000fe200078e0ac6 */
[----:B------:R-:W-:-:S02]  /*2c00*/  IADD3 R73, P3, PT, R5, UR5, RZ ;  /* 0x0000000505497c10 */ /* 0x000fc4000ff7e0ff */
[----:B------:R-:W-:Y:S01]  /*2c10*/  PRMT R132, RZ, 0x7610, R132 ;  /* 0x00007610ff847816 */ /* 0x000fe20000000084 */
[----:B------:R0:W2:Y:S01]  /*2c20*/  @!P5 LDG.E.U8 R133, desc[UR18][R76.64] ;  /* 0x000000124c85d981 */ /* 0x0000a2000c1e1100 */
[----:B------:R-:W-:Y:S02]  /*2c30*/  IADD3.X R74, PT, PT, R6, UR12, RZ, P3, !PT ;  /* 0x0000000c064a7c10 */ /* 0x000fe40009ffe4ff */
[----:B------:R-:W-:Y:S02]  /*2c40*/  IADD3 R75, P3, PT, R7, UR5, RZ ;  /* 0x00000005074b7c10 */ /* 0x000fe4000ff7e0ff */
[----:B------:R-:W-:Y:S01]  /*2c50*/  ISETP.GT.U32.AND P6, PT, R198, R149, PT ;  /* 0x00000095c600720c */ /* 0x000fe20003fc4070 */
[----:B0-----:R-:W-:Y:S02]  /*2c60*/  @!P5 IMAD.MOV.U32 R76, RZ, RZ, R70 ;  /* 0x000000ffff4cd224 */ /* 0x001fe400078e0046 */
[----:B------:R-:W-:Y:S01]  /*2c70*/  @!P5 IMAD.MOV.U32 R77, RZ, RZ, R72 ;  /* 0x000000ffff4dd224 */ /* 0x000fe200078e0048 */
[----:B------:R-:W-:Y:S01]  /*2c80*/  PRMT R134, RZ, 0x7610, R134 ;  /* 0x00007610ff867816 */ /* 0x000fe20000000086 */
[----:B------:R-:W-:-:S02]  /*2c90*/  @!P2 IMAD.MOV.U32 R80, RZ, RZ, R73 ;  /* 0x000000ffff50a224 */ /* 0x000fc400078e0049 */
[----:B------:R-:W-:Y:S01]  /*2ca0*/  @!P2 IMAD.MOV.U32 R81, RZ, RZ, R74 ;  /* 0x000000ffff51a224 */ /* 0x000fe200078e004a */
[----:B------:R0:W2:Y:S01]  /*2cb0*/  @!P5 LDG.E.U8 R132, desc[UR18][R76.64] ;  /* 0x000000124c84d981 */ /* 0x0000a2000c1e1100 */
[----:B------:R-:W-:Y:S01]  /*2cc0*/  ISETP.GT.U32.AND P5, PT, R198, R123, PT ;  /* 0x0000007bc600720c */ /* 0x000fe20003fa4070 */
[----:B------:R-:W-:Y:S01]  /*2cd0*/  UIMAD UR5, UR6, 0x14, URZ ;  /* 0x00000014060578a4 */ /* 0x000fe2000f8e02ff */
[----:B------:R-:W-:Y:S01]  /*2ce0*/  PRMT R131, RZ, 0x7610, R131 ;  /* 0x00007610ff837816 */ /* 0x000fe20000000083 */
[----:B------:R1:W2:Y:S01]  /*2cf0*/  @!P2 LDG.E.U8 R134, desc[UR18][R80.64] ;  /* 0x000000125086a981 */ /* 0x0002a2000c1e1100 */
[----:B0-----:R-:W-:Y:S02]  /*2d00*/  IADD3.X R76, PT, PT, R8, UR12, RZ, P3, !PT ;  /* 0x0000000c084c7c10 */ /* 0x001fe40009ffe4ff */
[----:B------:R-:W-:Y:S01]  /*2d10*/  ISETP.GT.U32.AND P3, PT, R198, R147, PT ;  /* 0x00000093c600720c */ /* 0x000fe20003f64070 */
[----:B-1----:R-:W-:Y:S02]  /*2d20*/  @!P2 IMAD.MOV.U32 R80, RZ, RZ, R75 ;  /* 0x000000ffff50a224 */ /* 0x002fe400078e004b */
[----:B------:R-:W-:Y:S01]  /*2d30*/  @!P2 IMAD.MOV.U32 R81, RZ, RZ, R76 ;  /* 0x000000ffff51a224 */ /* 0x000fe200078e004c */
[----:B------:R-:W-:Y:S01]  /*2d40*/  SHF.R.U32.HI R79, RZ, 0xb, R120 ;  /* 0x0000000bff4f7819 */ /* 0x000fe20000011678 */
[----:B------:R-:W-:Y:S01]  /*2d50*/  USHF.R.S32.HI UR12, URZ, 0x1f, UR5 ;  /* 0x0000001fff0c7899 */ /* 0x000fe20008011405 */
[----:B------:R-:W-:-:S02]  /*2d60*/  @!P6 IMAD.IADD R149, R149, 0x1, -R198 ;  /* 0x000000019595e824 */ /* 0x000fc400078e0ac6 */
[----:B------:R0:W2:Y:S01]  /*2d70*/  @!P2 LDG.E.U8 R131, desc[UR18][R80.64] ;  /* 0x000000125083a981 */ /* 0x0000a2000c1e1100 */
[----:B------:R-:W-:Y:S02]  /*2d80*/  LOP3.LUT P6, RZ, R79, 0x1, RZ, 0xc0, !PT ;  /* 0x000000014fff7812 */ /* 0x000fe400078cc0ff */
[----:B------:R-:W-:Y:S01]  /*2d90*/  IADD3 R77, P2, PT, R5, UR5, RZ ;  /* 0x00000005054d7c10 */ /* 0x000fe2000ff5e0ff */
[----:B------:R-:W-:Y:S01]  /*2da0*/  @!P5 IMAD.IADD R123, R123, 0x1, -R198 ;  /* 0x000000017b7bd824 */ /* 0x000fe200078e0ac6 */
[----:B------:R-:W-:Y:S02]  /*2db0*/  SHF.R.U32.HI R79, RZ, 0x3, R120 ;  /* 0x00000003ff4f7819 */ /* 0x000fe40000011678 */
[----:B------:R-:W-:Y:S01]  /*2dc0*/  ISETP.GE.AND P5, PT, R78, RZ, PT ;  /* 0x000000ff4e00720c */ /* 0x000fe20003fa6270 */
[----:B------:R-:W-:Y:S01]  /*2dd0*/  @!P3 IMAD.IADD R147, R147, 0x1, -R198 ;  /* 0x000000019393b824 */ /* 0x000fe200078e0ac6 */
[----:B------:R-:W-:Y:S02]  /*2de0*/  IADD3.X R78, PT, PT, R6, UR12, RZ, P2, !PT ;  /* 0x0000000c064e7c10 */ /* 0x000fe400097fe4ff */
[----:B------:R-:W-:-:S02]  /*2df0*/  LOP3.LUT P2, RZ, R79, 0x1, RZ, 0xc0, !PT ;  /* 0x000000014fff7812 */ /* 0x000fc4000784c0ff */
[----:B------:R-:W-:Y:S01]  /*2e00*/  IADD3 R79, P3, PT, R7, UR5, RZ ;  /* 0x00000005074f7c10 */ /* 0x000fe2000ff7e0ff */
[----:B------:R-:W-:-:S03]  /*2e10*/  UIMAD UR5, UR6, 0x1c, URZ ;  /* 0x0000001c060578a4 */ /* 0x000fc6000f8e02ff */
[----:B0-----:R-:W-:Y:S01]  /*2e20*/  IADD3.X R80, PT, PT, R8, UR12, RZ, P3, !PT ;  /* 0x0000000c08507c10 */ /* 0x001fe20009ffe4ff */
[----:B------:R-:W-:Y:S01]  /*2e30*/  USHF.R.S32.HI UR12, URZ, 0x1f, UR5 ;  /* 0x0000001fff0c7899 */ /* 0x000fe20008011405 */
[----:B------:R-:W-:Y:S01]  /*2e40*/  PRMT R125, RZ, 0x7610, R125 ;  /* 0x00007610ff7d7816 */ /* 0x000fe2000000007d */
[----:B------:R-:W-:Y:S01]  /*2e50*/  @P6 IMAD.MOV.U32 R82, RZ, RZ, R79 ;  /* 0x000000ffff526224 */ /* 0x000fe200078e004f */
[----:B------:R-:W-:Y:S01]  /*2e60*/  PRMT R242, RZ, 0x7610, R242 ;  /* 0x00007610fff27816 */ /* 0x000fe200000000f2 */
[----:B------:R-:W-:Y:S01]  /*2e70*/  @P6 IMAD.MOV.U32 R83, RZ, RZ, R80 ;  /* 0x000000ffff536224 */ /* 0x000fe200078e0050 */
[----:B------:R-:W-:Y:S01]  /*2e80*/  IADD3 R81, P3, PT, R5, UR5, RZ ;  /* 0x0000000505517c10 */ /* 0x000fe2000ff7e0ff */
[----:B------:R-:W-:Y:S02]  /*2e90*/  @P6 IMAD.MOV.U32 R84, RZ, RZ, R77 ;  /* 0x000000ffff546224 */ /* 0x000fe400078e004d */
[----:B------:R-:W-:Y:S01]  /*2ea0*/  @P6 IMAD.MOV.U32 R85, RZ, RZ, R78 ;  /* 0x000000ffff556224 */ /* 0x000fe200078e004e */
[----:B------:R0:W2:Y:S01]  /*2eb0*/  @P6 LDG.E.U8 R125, desc[UR18][R82.64] ;  /* 0x00000012527d6981 */ /* 0x0000a2000c1e1100 */
[----:B------:R-:W-:-:S03]  /*2ec0*/  VIADD R86, R121, 0xfffffffa ;  /* 0xfffffffa79567836 */ /* 0x000fc60000000000 */
[----:B------:R1:W2:Y:S01]  /*2ed0*/  @P6 LDG.E.U8 R242, desc[UR18][R84.64] ;  /* 0x0000001254f26981 */ /* 0x0002a2000c1e1100 */
[----:B------:R-:W-:Y:S02]  /*2ee0*/  PRMT R127, RZ, 0x7610, R127 ;  /* 0x00007610ff7f7816 */ /* 0x000fe4000000007f */
[----:B0-----:R-:W-:Y:S02]  /*2ef0*/  IADD3.X R83, PT, PT, R6, UR12, RZ, P3, !PT ;  /* 0x0000000c06537c10 */ /* 0x001fe40009ffe4ff */
[----:B------:R-:W-:Y:S02]  /*2f00*/  IADD3 R82, P6, PT, R7, UR5, RZ ;  /* 0x0000000507527c10 */ /* 0x000fe4000ffde0ff */
[----:B------:R-:W-:Y:S01]  /*2f10*/  ISETP.GE.U32.AND P3, PT, R86, 0x7fffffdb, PT ;  /* 0x7fffffdb5600780c */ /* 0x000fe20003f66070 */
[----:B------:R-:W-:Y:S01]  /*2f20*/  @P2 IMAD.MOV.U32 R86, RZ, RZ, R81 ;  /* 0x000000ffff562224 */ /* 0x000fe200078e0051 */
[----:B-1----:R-:W-:Y:S01]  /*2f30*/  IADD3.X R84, PT, PT, R8, UR12, RZ, P6, !PT ;  /* 0x0000000c08547c10 */ /* 0x002fe2000b7fe4ff */
[----:B------:R-:W-:Y:S01]  /*2f40*/  @P2 IMAD.MOV.U32 R87, RZ, RZ, R83 ;  /* 0x000000ffff572224 */ /* 0x000fe200078e0053 */
[----:B------:R-:W-:Y:S01]  /*2f50*/  PRMT R126, RZ, 0x7610, R126 ;  /* 0x00007610ff7e7816 */ /* 0x000fe2000000007e */
[----:B------:R-:W-:-:S03]  /*2f60*/  UIMAD UR5, UR6, 0x5, URZ ;  /* 0x00000005060578a4 */ /* 0x000fc6000f8e02ff */
[----:B------:R0:W2:Y:S01]  /*2f70*/  @P2 LDG.E.U8 R127, desc[UR18][R86.64] ;  /* 0x00000012567f2981 */ /* 0x0000a2000c1e1100 */
[----:B------:R-:W-:Y:S01]  /*2f80*/  ISETP.GE.AND P6, PT, R185, RZ, PT ;  /* 0x000000ffb900720c */ /* 0x000fe20003fc6270 */
[----:B------:R-:W-:Y:S01]  /*2f90*/  USHF.R.S32.HI UR12, URZ, 0x1f, UR5 ;  /* 0x0000001fff0c7899 */ /* 0x000fe20008011405 */
[----:B0-----:R-:W-:Y:S02]  /*2fa0*/  @P2 IMAD.MOV.U32 R86, RZ, RZ, R82 ;  /* 0x000000ffff562224 */ /* 0x001fe400078e0052 */
[----:B------:R-:W-:-:S05]  /*2fb0*/  @P2 IMAD.MOV.U32 R87, RZ, RZ, R84 ;  /* 0x000000ffff572224 */ /* 0x000fca00078e0054 */
[----:B------:R0:W2:Y:S01]  /*2fc0*/  @P2 LDG.E.U8 R126, desc[UR18][R86.64] ;  /* 0x00000012567e2981 */ /* 0x0000a2000c1e1100 */
[----:B------:R-:W-:Y:S01]  /*2fd0*/  IADD3 R85, P2, PT, R5, UR5, RZ ;  /* 0x0000000505557c10 */ /* 0x000fe2000ff5e0ff */
[----:B------:R-:W-:Y:S01]  /*2fe0*/  VIADD R88, R121, 0xfffffff2 ;  /* 0xfffffff279587836 */ /* 0x000fe20000000000 */
[----:B------:R-:W-:Y:S01]  /*2ff0*/  PRMT R128, RZ, 0x7610, R128 ;  /* 0x00007610ff807816 */ /* 0x000fe20000000080 */
[----:B------:R-:W-:Y:S01]  /*3000*/  @!P6 IMAD.MOV R208, RZ, RZ, -R208 ;  /* 0x000000ffffd0e224 */ /* 0x000fe200078e0ad0 */
[----:B0-----:R-:W-:Y:S02]  /*3010*/  IADD3.X R86, PT, PT, R6, UR12, RZ, P2, !PT ;  /* 0x0000000c06567c10 */ /* 0x001fe400097fe4ff */
[----:B------:R-:W-:Y:S01]  /*3020*/  ISETP.GE.U32.AND P2, PT, R88, 0x7fffffd3, PT ;  /* 0x7fffffd35800780c */ /* 0x000fe20003f46070 */
[----:B------:R-:W-:Y:S02]  /*3030*/  @!P3 IMAD.MOV.U32 R88, RZ, RZ, R85 ;  /* 0x000000ffff58b224 */ /* 0x000fe400078e0055 */
[----:B------:R-:W-:Y:S01]  /*3040*/  @!P3 IMAD.MOV.U32 R89, RZ, RZ, R86 ;  /* 0x000000ffff59b224 */ /* 0x000fe200078e0056 */
[----:B------:R-:W-:Y:S01]  /*3050*/  IADD3 R87, P6, PT, R7, UR5, RZ ;  /* 0x0000000507577c10 */ /* 0x000fe2000ffde0ff */
[----:B------:R-:W-:-:S03]  /*3060*/  UIMAD UR5, UR6, 0xd, URZ ;  /* 0x0000000d060578a4 */ /* 0x000fc6000f8e02ff */
[----:B------:R0:W2:Y:S01]  /*3070*/  @!P3 LDG.E.U8 R128, desc[UR18][R88.64] ;  /* 0x000000125880b981 */ /* 0x0000a2000c1e1100 */
[----:B------:R-:W-:Y:S01]  /*3080*/  PRMT R192, RZ, 0x7610, R192 ;  /* 0x00007610ffc07816 */ /* 0x000fe200000000c0 */
[----:B------:R-:W-:Y:S01]  /*3090*/  @!P3 IMAD.MOV.U32 R90, RZ, RZ, R87 ;  /* 0x000000ffff5ab224 */ /* 0x000fe200078e0057 */
[----:B0-----:R-:W-:Y:S01]  /*30a0*/  IADD3.X R88, PT, PT, R8, UR12, RZ, P6, !PT ;  /* 0x0000000c08587c10 */ /* 0x001fe2000b7fe4ff */
[----:B------:R-:W-:Y:S02]  /*30b0*/  USHF.R.S32.HI UR12, URZ, 0x1f, UR5 ;  /* 0x0000001fff0c7899 */ /* 0x000fe40008011405 */
[----:B------:R-:W-:Y:S02]  /*30c0*/  IADD3 R89, P6, PT, R5, UR5, RZ ;  /* 0x0000000505597c10 */ /* 0x000fe4000ffde0ff */
[----:B------:R-:W-:Y:S01]  /*30d0*/  @!P3 IMAD.MOV.U32 R91, RZ, RZ, R88 ;  /* 0x000000ffff5bb224 */ /* 0x000fe200078e0058 */
[----:B------:R-:W-:-:S04]  /*30e0*/  SHF.R.U32.HI R92, RZ, 0xa, R120 ;  /* 0x0000000aff5c7819 */ /* 0x000fc80000011678 */
[----:B------:R0:W2:Y:S01]  /*30f0*/  @!P3 LDG.E.U8 R192, desc[UR18][R90.64] ;  /* 0x000000125ac0b981 */ /* 0x0000a2000c1e1100 */
[----:B------:R-:W-:Y:S01]  /*3100*/  PRMT R194, RZ, 0x7610, R194 ;  /* 0x00007610ffc27816 */ /* 0x000fe200000000c2 */
[----:B------:R-:W-:Y:S01]  /*3110*/  @!P2 IMAD.MOV.U32 R94, RZ, RZ, R89 ;  /* 0x000000ffff5ea224 */ /* 0x000fe200078e0059 */
[----:B------:R-:W-:Y:S02]  /*3120*/  LOP3.LUT P3, RZ, R92, 0x1, RZ, 0xc0, !PT ;  /* 0x000000015cff7812 */ /* 0x000fe4000786c0ff */
[----:B0-----:R-:W-:Y:S02]  /*3130*/  IADD3.X R90, PT, PT, R6, UR12, RZ, P6, !PT ;  /* 0x0000000c065a7c10 */ /* 0x001fe4000b7fe4ff */
[----:B------:R-:W-:Y:S01]  /*3140*/  IADD3 R91, P6, PT, R7, UR5, RZ ;  /* 0x00000005075b7c10 */ /* 0x000fe2000ffde0ff */
[----:B------:R-:W-:Y:S02]  /*3150*/  UIMAD UR5, UR6, 0x15, URZ ;  /* 0x00000015060578a4 */ /* 0x000fe4000f8e02ff */
[----:B------:R-:W-:Y:S01]  /*3160*/  @!P2 IMAD.MOV.U32 R95, RZ, RZ, R90 ;  /* 0x000000ffff5fa224 */ /* 0x000fe200078e005a */
[----:B------:R-:W-:Y:S01]  /*3170*/  IADD3.X R92, PT, PT, R8, UR12, RZ, P6, !PT ;  /* 0x0000000c085c7c10 */ /* 0x000fe2000b7fe4ff */
[----:B------:R-:W-:Y:S01]  /*3180*/  USHF.R.S32.HI UR12, URZ, 0x1f, UR5 ;  /* 0x0000001fff0c7899 */ /* 0x000fe20008011405 */
[----:B------:R-:W-:-:S02]  /*3190*/  PRMT R196, RZ, 0x7610, R196 ;  /* 0x00007610ffc47816 */ /* 0x000fc400000000c4 */
[----:B------:R0:W2:Y:S01]  /*31a0*/  @!P2 LDG.E.U8 R194, desc[UR18][R94.64] ;  /* 0x000000125ec2a981 */ /* 0x0000a2000c1e1100 */
[----:B------:R-:W-:Y:S01]  /*31b0*/  IADD3 R93, P6, PT, R5, UR5, RZ ;  /* 0x00000005055d7c10 */ /* 0x000fe2000ffde0ff */
[----:B0-----:R-:W-:Y:S02]  /*31c0*/  @!P2 IMAD.MOV.U32 R94, RZ, RZ, R91 ;  /* 0x000000ffff5ea224 */ /* 0x001fe400078e005b */
[----:B------:R-:W-:-:S05]  /*31d0*/  @!P2 IMAD.MOV.U32 R95, RZ, RZ, R92 ;  /* 0x000000ffff5fa224 */ /* 0x000fca00078e005c */
[----:B------:R0:W2:Y:S01]  /*31e0*/  @!P2 LDG.E.U8 R196, desc[UR18][R94.64] ;  /* 0x000000125ec4a981 */ /* 0x0000a2000c1e1100 */
[----:B------:R-:W-:Y:S01]  /*31f0*/  PRMT R200, RZ, 0x7610, R200 ;  /* 0x00007610ffc87816 */ /* 0x000fe200000000c8 */
[----:B------:R-:W-:Y:S01]  /*3200*/  @P3 IMAD.MOV.U32 R98, RZ, RZ, R93 ;  /* 0x000000ffff623224 */ /* 0x000fe200078e005d */
[----:B0-----:R-:W-:Y:S02]  /*3210*/  IADD3.X R95, PT, PT, R6, UR12, RZ, P6, !PT ;  /* 0x0000000c065f7c10 */ /* 0x001fe4000b7fe4ff */
[----:B------:R-:W-:Y:S02]  /*3220*/  IADD3 R94, P2, PT, R7, UR5, RZ ;  /* 0x00000005075e7c10 */ /* 0x000fe4000ff5e0ff */
[----:B------:R-:W-:Y:S01]  /*3230*/  ISETP.GE.AND P6, PT, R96, RZ, PT ;  /* 0x000000ff6000720c */ /* 0x000fe20003fc6270 */
[----:B------:R-:W-:Y:S01]  /*3240*/  @P3 IMAD.MOV.U32 R99, RZ, RZ, R95 ;  /* 0x000000ffff633224 */ /* 0x000fe200078e005f */
[----:B------:R-:W-:Y:S02]  /*3250*/  IADD3.X R96, PT, PT, R8, UR12, RZ, P2, !PT ;  /* 0x0000000c08607c10 */ /* 0x000fe400097fe4ff */
[----:B------:R-:W-:Y:S01]  /*3260*/  SHF.R.U32.HI R97, RZ, 0x2, R120 ;  /* 0x00000002ff617819 */ /* 0x000fe20000011678 */
[----:B------:R-:W-:Y:S01]  /*3270*/  UIMAD UR5, UR6, 0x1d, URZ ;  /* 0x0000001d060578a4 */ /* 0x000fe2000f8e02ff */
[----:B------:R-:W-:Y:S01]  /*3280*/  PRMT R202, RZ, 0x7610, R202 ;  /* 0x00007610ffca7816 */ /* 0x000fe200000000ca */
[----:B------:R0:W2:Y:S01]  /*3290*/  @P3 LDG.E.U8 R200, desc[UR18][R98.64] ;  /* 0x0000001262c83981 */ /* 0x0000a2000c1e1100 */
[----:B------:R-:W-:Y:S01]  /*32a0*/  LOP3.LUT P2, RZ, R97, 0x1, RZ, 0xc0, !PT ;  /* 0x0000000161ff7812 */ /* 0x000fe2000784c0ff */
[----:B------:R-:W-:Y:S01]  /*32b0*/  USHF.R.S32.HI UR12, URZ, 0x1f, UR5 ;  /* 0x0000001fff0c7899 */ /* 0x000fe20008011405 */
[----:B0-----:R-:W-:-:S02]  /*32c0*/  @P3 IMAD.MOV.U32 R98, RZ, RZ, R94 ;  /* 0x000000ffff623224 */ /* 0x001fc400078e005e */
[----:B------:R-:W-:-:S05]  /*32d0*/  @P3 IMAD.MOV.U32 R99, RZ, RZ, R96 ;  /* 0x000000ffff633224 */ /* 0x000fca00078e0060 */
[----:B------:R0:W2:Y:S01]  /*32e0*/  @P3 LDG.E.U8 R202, desc[UR18][R98.64] ;  /* 0x0000001262ca3981 */ /* 0x0000a2000c1e1100 */
[----:B------:R-:W-:Y:S01]  /*32f0*/  IADD3 R97, P3, PT, R5, UR5, RZ ;  /* 0x0000000505617c10 */ /* 0x000fe2000ff7e0ff */
[----:B------:R-:W-:Y:S02]  /*3300*/  VIADD R100, R121, 0xfffffff9 ;  /* 0xfffffff979647836 */ /* 0x000fe40000000000 */
[----:B------:R-:W-:Y:S01]  /*3310*/  IMAD.MOV.U32 R224, RZ, RZ, R101 ;  /* 0x000000ffffe07224 */ /* 0x000fe200078e0065 */
[----:B------:R-:W-:Y:S02]  /*3320*/  PRMT R204, RZ, 0x7610, R204 ;  /* 0x00007610ffcc7816 */ /* 0x000fe400000000cc */
[----:B0-----:R-:W-:Y:S02]  /*3330*/  IADD3.X R98, PT, PT, R6, UR12, RZ, P3, !PT ;  /* 0x0000000c06627c10 */ /* 0x001fe40009ffe4ff */
[----:B------:R-:W-:Y:S01]  /*3340*/  ISETP.GE.U32.AND P3, PT, R100, 0x7fffffda, PT ;  /* 0x7fffffda6400780c */ /* 0x000fe20003f66070 */
[----:B------:R-:W-:-:S02]  /*3350*/  @P2 IMAD.MOV.U32 R100, RZ, RZ, R97 ;  /* 0x000000ffff642224 */ /* 0x000fc400078e0061 */
[----:B------:R-:W-:Y:S02]  /*3360*/  @P2 IMAD.MOV.U32 R101, RZ, RZ, R98 ;  /* 0x000000ffff652224 */ /* 0x000fe400078e0062 */
[----:B------:R-:W-:Y:S01]  /*3370*/  @!P0 IMAD.MOV R224, RZ, RZ, -R224 ;  /* 0x000000ffffe08224 */ /* 0x000fe200078e0ae0 */
[----:B------:R-:W-:Y:S02]  /*3380*/  IADD3 R99, P0, PT, R7, UR5, RZ ;  /* 0x0000000507637c10 */ /* 0x000fe4000ff1e0ff */
[----:B------:R0:W2:Y:S01]  /*3390*/  @P2 LDG.E.U8 R204, desc[UR18][R100.64] ;  /* 0x0000001264cc2981 */ /* 0x0000a2000c1e1100 */
[----:B------:R-:W-:Y:S01]  /*33a0*/  UIMAD UR5, UR6, 0x6, URZ ;  /* 0x00000006060578a4 */ /* 0x000fe2000f8e02ff */
[----:B------:R-:W-:Y:S01]  /*33b0*/  PRMT R206, RZ, 0x7610, R206 ;  /* 0x00007610ffce7816 */ /* 0x000fe200000000ce */
[----:B------:R-:W-:Y:S01]  /*33c0*/  @P2 IMAD.MOV.U32 R102, RZ, RZ, R99 ;  /* 0x000000ffff662224 */ /* 0x000fe200078e0063 */
[----:B0-----:R-:W-:Y:S01]  /*33d0*/  IADD3.X R100, PT, PT, R8, UR12, RZ, P0, !PT ;  /* 0x0000000c08647c10 */ /* 0x001fe200087fe4ff */
[----:B------:R-:W-:-:S02]  /*33e0*/  USHF.R.S32.HI UR12, URZ, 0x1f, UR5 ;  /* 0x0000001fff0c7899 */ /* 0x000fc40008011405 */
[----:B------:R-:W-:Y:S02]  /*33f0*/  IADD3 R101, P0, PT, R5, UR5, RZ ;  /* 0x0000000505657c10 */ /* 0x000fe4000ff1e0ff */
[----:B------:R-:W-:Y:S02]  /*3400*/  @P2 IMAD.MOV.U32 R103, RZ, RZ, R100 ;  /* 0x000000ffff672224 */ /* 0x000fe400078e0064 */
[----:B------:R-:W-:-:S03]  /*3410*/  VIADD R104, R121, 0xfffffff1 ;  /* 0xfffffff179687836 */ /* 0x000fc60000000000 */
[----:B------:R0:W2:Y:S01]  /*3420*/  @P2 LDG.E.U8 R206, desc[UR18][R102.64] ;  /* 0x0000001266ce2981 */ /* 0x0000a2000c1e1100 */
[----:B------:R-:W-:Y:S01]  /*3430*/  PRMT R212, RZ, 0x7610, R212 ;  /* 0x00007610ffd47816 */ /* 0x000fe200000000d4 */
[----:B------:R-:W-:Y:S01]  /*3440*/  @!P3 IMAD.MOV.U32 R106, RZ, RZ, R101 ;  /* 0x000000ffff6ab224 */ /* 0x000fe200078e0065 */
[----:B------:R-:W-:Y:S02]  /*3450*/  ISETP.GE.U32.AND P2, PT, R104, 0x7fffffd2, PT ;  /* 0x7fffffd26800780c */ /* 0x000fe40003f46070 */
        /* <DEDUP_REMOVED lines=13> */
[----:B------:R-:W-:Y:S01]  /*3530*/  @!P2 IMAD.MOV.U32 R110, RZ, RZ, R105 ;  /* 0x000000ffff6ea224 */ /* 0x000fe200078e0069 */
[----:B0-----:R-:W-:Y:S02]  /*3540*/  IADD3.X R107, PT, PT, R6, UR12, RZ, P0, !PT ;  /* 0x0000000c066b7c10 */ /* 0x001fe400087fe4ff */
[----:B------:R-:W-:Y:S02]  /*3550*/  IADD3 R106, P3, PT, R7, UR5, RZ ;  /* 0x00000005076a7c10 */ /* 0x000fe4000ff7e0ff */
[----:B------:R-:W-:Y:S01]  /*3560*/  ISETP.GE.AND P0, PT, R108, RZ, PT ;  /* 0x000000ff6c00720c */ /* 0x000fe20003f06270 */
[----:B------:R-:W-:Y:S01]  /*3570*/  @!P2 IMAD.MOV.U32 R111, RZ, RZ, R107 ;  /* 0x000000ffff6fa224 */ /* 0x000fe200078e006b */
[----:B------:R-:W-:Y:S02]  /*3580*/  IADD3.X R108, PT, PT, R8, UR12, RZ, P3, !PT ;  /* 0x0000000c086c7c10 */ /* 0x000fe40009ffe4ff */
[----:B------:R-:W-:Y:S01]  /*3590*/  SHF.R.U32.HI R109, RZ, 0x9, R120 ;  /* 0x00000009ff6d7819 */ /* 0x000fe20000011678 */
[----:B------:R-:W-:Y:S01]  /*35a0*/  UIMAD UR5, UR6, 0x16, URZ ;  /* 0x00000016060578a4 */ /* 0x000fe2000f8e02ff */
[----:B------:R-:W-:Y:S01]  /*35b0*/  PRMT R214, RZ, 0x7610, R214 ;  /* 0x00007610ffd67816 */ /* 0x000fe200000000d6 */
[----:B------:R0:W2:Y:S01]  /*35c0*/  @!P2 LDG.E.U8 R216, desc[UR18][R110.64] ;  /* 0x000000126ed8a981 */ /* 0x0000a2000c1e1100 */
[----:B------:R-:W-:Y:S01]  /*35d0*/  LOP3.LUT P3, RZ, R109, 0x1, RZ, 0xc0, !PT ;  /* 0x000000016dff7812 */ /* 0x000fe2000786c0ff */
[----:B------:R-:W-:Y:S01]  /*35e0*/  USHF.R.S32.HI UR12, URZ, 0x1f, UR5 ;  /* 0x0000001fff0c7899 */ /* 0x000fe20008011405 */
[----:B0-----:R-:W-:-:S02]  /*35f0*/  @!P2 IMAD.MOV.U32 R110, RZ, RZ, R106 ;  /* 0x000000ffff6ea224 */ /* 0x001fc400078e006a */
[----:B------:R-:W-:-:S05]  /*3600*/  @!P2 IMAD.MOV.U32 R111, RZ, RZ, R108 ;  /* 0x000000ffff6fa224 */ /* 0x000fca00078e006c */
[----:B------:R0:W2:Y:S01]  /*3610*/  @!P2 LDG.E.U8 R214, desc[UR18][R110.64] ;  /* 0x000000126ed6a981 */ /* 0x0000a2000c1e1100 */
[----:B------:R-:W-:Y:S02]  /*3620*/  IADD3 R109, P2, PT, R5, UR5, RZ ;  /* 0x00000005056d7c10 */ /* 0x000fe4000ff5e0ff */
[----:B------:R-:W-:Y:S01]  /*3630*/  SHF.R.U32.HI R112, RZ, 0x1, R120 ;  /* 0x00000001ff707819 */ /* 0x000fe20000011678 */
[----:B------:R-:W-:Y:S01]  /*3640*/  IMAD.MOV.U32 R226, RZ, RZ, R113 ;  /* 0x000000ffffe27224 */ /* 0x000fe200078e0071 */
[----:B------:R-:W-:Y:S02]  /*3650*/  PRMT R217, RZ, 0x7610, R217 ;  /* 0x00007610ffd97816 */ /* 0x000fe400000000d9 */
[----:B0-----:R-:W-:Y:S02]  /*3660*/  IADD3.X R110, PT, PT, R6, UR12, RZ, P2, !PT ;  /* 0x0000000c066e7c10 */ /* 0x001fe400097fe4ff */
[----:B------:R-:W-:Y:S01]  /*3670*/  LOP3.LUT P2, RZ, R112, 0x1, RZ, 0xc0, !PT ;  /* 0x0000000170ff7812 */ /* 0x000fe2000784c0ff */
[----:B------:R-:W-:-:S02]  /*3680*/  @P3 IMAD.MOV.U32 R112, RZ, RZ, R109 ;  /* 0x000000ffff703224 */ /* 0x000fc400078e006d */
[----:B------:R-:W-:Y:S02]  /*3690*/  @P3 IMAD.MOV.U32 R113, RZ, RZ, R110 ;  /* 0x000000ffff713224 */ /* 0x000fe400078e006e */
[----:B------:R-:W-:Y:S01]  /*36a0*/  @!P5 IMAD.MOV R226, RZ, RZ, -R226 ;  /* 0x000000ffffe2d224 */ /* 0x000fe200078e0ae2 */
[----:B------:R-:W-:Y:S01]  /*36b0*/  IADD3 R111, P5, PT, R7, UR5, RZ ;  /* 0x00000005076f7c10 */ /* 0x000fe2000ffbe0ff */
[----:B------:R-:W-:Y:S01]  /*36c0*/  UIMAD UR5, UR6, 0x1e, URZ ;  /* 0x0000001e060578a4 */ /* 0x000fe2000f8e02ff */
[----:B------:R0:W2:Y:S01]  /*36d0*/  @P3 LDG.E.U8 R217, desc[UR18][R112.64] ;  /* 0x0000001270d93981 */ /* 0x0000a2000c1e1100 */
[----:B------:R-:W-:Y:S02]  /*36e0*/  PRMT R218, RZ, 0x7610, R218 ;  /* 0x00007610ffda7816 */ /* 0x000fe400000000da */
[----:B------:R-:W-:Y:S01]  /*36f0*/  @P3 IMAD.MOV.U32 R114, RZ, RZ, R111 ;  /* 0x000000ffff723224 */ /* 0x000fe200078e006f */
[----:B0-----:R-:W-:Y:S01]  /*3700*/  IADD3.X R112, PT, PT, R8, UR12, RZ, P5, !PT ;  /* 0x0000000c08707c10 */ /* 0x001fe2000affe4ff */
[----:B------:R-:W-:-:S02]  /*3710*/  USHF.R.S32.HI UR12, URZ, 0x1f, UR5 ;  /* 0x0000001fff0c7899 */ /* 0x000fc40008011405 */
[----:B------:R-:W-:Y:S02]  /*3720*/  IADD3 R141, P5, PT, R5, UR5, RZ ;  /* 0x00000005058d7c10 */ /* 0x000fe4000ffbe0ff */
[----:B------:R-:W-:Y:S02]  /*3730*/  @P3 IMAD.MOV.U32 R115, RZ, RZ, R112 ;  /* 0x000000ffff733224 */ /* 0x000fe400078e0070 */
[----:B------:R-:W-:Y:S02]  /*3740*/  IADD3.X R139, PT, PT, R6, UR12, RZ, P5, !PT ;  /* 0x0000000c068b7c10 */ /* 0x000fe4000affe4ff */
[----:B------:R-:W-:Y:S01]  /*3750*/  IADD3 R145, P5, PT, R7, UR5, RZ ;  /* 0x0000000507917c10 */ /* 0x000fe2000ffbe0ff */
[----:B------:R0:W2:Y:S01]  /*3760*/  @P3 LDG.E.U8 R218, desc[UR18][R114.64] ;  /* 0x0000001272da3981 */ /* 0x0000a2000c1e1100 */
[----:B------:R-:W-:Y:S01]  /*3770*/  PRMT R220, RZ, 0x7610, R220 ;  /* 0x00007610ffdc7816 */ /* 0x000fe200000000dc */
[----:B------:R-:W-:Y:S01]  /*3780*/  VIADD R116, R121, 0xfffffff8 ;  /* 0xfffffff879747836 */ /* 0x000fe20000000000 */
[----:B------:R-:W-:Y:S01]  /*3790*/  IADD3.X R143, PT, PT, R8, UR12, RZ, P5, !PT ;  /* 0x0000000c088f7c10 */ /* 0x000fe2000affe4ff */
[----:B------:R-:W-:Y:S01]  /*37a0*/  UIMAD UR5, UR6, 0x7, URZ ;  /* 0x00000007060578a4 */ /* 0x000fe2000f8e02ff */
[----:B------:R-:W-:Y:S01]  /*37b0*/  PRMT R219, RZ, 0x7610, R219 ;  /* 0x00007610ffdb7816 */ /* 0x000fe200000000db */
[----:B0-----:R-:W-:-:S02]  /*37c0*/  @P2 IMAD.MOV.U32 R114, RZ, RZ, R141 ;  /* 0x000000ffff722224 */ /* 0x001fc400078e008d */
[----:B------:R-:W-:Y:S01]  /*37d0*/  @P2 IMAD.MOV.U32 R115, RZ, RZ, R139 ;  /* 0x000000ffff732224 */ /* 0x000fe200078e008b */
[----:B------:R-:W-:Y:S01]  /*37e0*/  ISETP.GE.U32.AND P3, PT, R116, 0x7fffffd9, PT ;  /* 0x7fffffd97400780c */ /* 0x000fe20003f66070 */
[----:B------:R-:W-:-:S03]  /*37f0*/  USHF.R.S32.HI UR12, URZ, 0x1f, UR5 ;  /* 0x0000001fff0c7899 */ /* 0x000fc60008011405 */
[----:B------:R0:W2:Y:S01]  /*3800*/  @P2 LDG.E.U8 R220, desc[UR18][R114.64] ;  /* 0x0000001272dc2981 */ /* 0x0000a2000c1e1100 */
[----:B------:R-:W-:Y:S01]  /*3810*/  IADD3 R113, P5, PT, R5, UR5, RZ ;  /* 0x0000000505717c10 */ /* 0x000fe2000ffbe0ff */
[----:B0-----:R-:W-:Y:S02]  /*3820*/  @P2 IMAD.MOV.U32 R114, RZ, RZ, R145 ;  /* 0x000000ffff722224 */ /* 0x001fe400078e0091 */
[----:B------:R-:W-:-:S05]  /*3830*/  @P2 IMAD.MOV.U32 R115, RZ, RZ, R143 ;  /* 0x000000ffff732224 */ /* 0x000fca00078e008f */
[----:B------:R0:W2:Y:S01]  /*3840*/  @P2 LDG.E.U8 R219, desc[UR18][R114.64] ;  /* 0x0000001272db2981 */ /* 0x0000a2000c1e1100 */
[----:B------:R-:W-:Y:S01]  /*3850*/  PRMT R222, RZ, 0x7610, R222 ;  /* 0x00007610ffde7816 */ /* 0x000fe200000000de */
[----:B------:R-:W-:Y:S01]  /*3860*/  IMAD.MOV.U32 R230, RZ, RZ, R119 ;  /* 0x000000ffffe67224 */ /* 0x000fe200078e0077 */
[----:B0-----:R-:W-:Y:S02]  /*3870*/  IADD3 R114, P2, PT, R7, UR5, RZ ;  /* 0x0000000507727c10 */ /* 0x001fe4000ff5e0ff */
[----:B------:R-:W-:Y:S02]  /*3880*/  IADD3.X R115, PT, PT, R6, UR12, RZ, P5, !PT ;  /* 0x0000000c06737c10 */ /* 0x000fe4000affe4ff */
[----:B------:R-:W-:Y:S02]  /*3890*/  IADD3.X R116, PT, PT, R8, UR12, RZ, P2, !PT ;  /* 0x0000000c08747c10 */ /* 0x000fe400097fe4ff */
[----:B------:R-:W-:Y:S01]  /*38a0*/  ISETP.GE.AND P2, PT, R118, RZ, PT ;  /* 0x000000ff7600720c */ /* 0x000fe20003f46270 */
[----:B------:R-:W-:-:S02]  /*38b0*/  @!P3 IMAD.MOV.U32 R118, RZ, RZ, R113 ;  /* 0x000000ffff76b224 */ /* 0x000fc400078e0071 */
[----:B------:R-:W-:Y:S01]  /*38c0*/  @!P3 IMAD.MOV.U32 R119, RZ, RZ, R115 ;  /* 0x000000ffff77b224 */ /* 0x000fe200078e0073 */
[----:B------:R-:W-:Y:S02]  /*38d0*/  LOP3.LUT R252, R252, 0x1f, RZ, 0xc0, !PT ;  /* 0x0000001ffcfc7812 */ /* 0x000fe400078ec0ff */
[----:B------:R-:W-:Y:S02]  /*38e0*/  PRMT R221, RZ, 0x7610, R221 ;  /* 0x00007610ffdd7816 */ /* 0x000fe400000000dd */
[----:B------:R0:W2:Y:S01]  /*38f0*/  @!P3 LDG.E.U8 R222, desc[UR18][R118.64] ;  /* 0x0000001276deb981 */ /* 0x0000a2000c1e1100 */
[----:B------:R-:W-:Y:S02]  /*3900*/  IMAD R213, R252, UR7, RZ ;  /* 0x00000007fcd57c24 */ /* 0x000fe4000f8e02ff */
[----:B------:R-:W-:Y:S02]  /*3910*/  @!P6 IMAD.MOV R230, RZ, RZ, -R230 ;  /* 0x000000ffffe6e224 */ /* 0x000fe400078e0ae6 */
[----:B0-----:R-:W-:-:S02]  /*3920*/  @!P3 IMAD.MOV.U32 R118, RZ, RZ, R114 ;  /* 0x000000ffff76b224 */ /* 0x001fc400078e0072 */
[----:B------:R-:W-:Y:S01]  /*3930*/  @!P3 IMAD.MOV.U32 R119, RZ, RZ, R116 ;  /* 0x000000ffff77b224 */ /* 0x000fe200078e0074 */
[----:B------:R-:W-:-:S04]  /*3940*/  IADD3 R215, P6, PT, R213, UR14, RZ ;  /* 0x0000000ed5d77c10 */ /* 0x000fc8000ffde0ff */
[----:B------:R0:W2:Y:S01]  /*3950*/  @!P3 LDG.E.U8 R221, desc[UR18][R118.64] ;  /* 0x0000001276ddb981 */ /* 0x0000a2000c1e1100 */
[----:B------:R-:W-:Y:S01]  /*3960*/  ISETP.GE.AND P3, PT, R161, RZ, PT ;  /* 0x000000ffa100720c */ /* 0x000fe20003f66270 */
[----:B------:R-:W-:Y:S01]  /*3970*/  IMAD.MOV.U32 R228, RZ, RZ, R157 ;  /* 0x000000ffffe47224 */ /* 0x000fe200078e009d */
[----:B------:R-:W-:Y:S01]  /*3980*/  LEA.HI.X.SX32 R213, R213, UR15, 0x1, P6 ;  /* 0x0000000fd5d57c11 */ /* 0x000fe2000b0f0eff */
[----:B------:R-:W1:Y:S02]  /*3990*/  LDCU UR15, c[0x0][0x3b0] ;  /* 0x00007600ff0f77ac */ /* 0x000e640008000800 */
[----:B------:R-:W-:Y:S01]  /*39a0*/  @!P0 IMAD.MOV R228, RZ, RZ, -R228 ;  /* 0x000000ffffe48224 */ /* 0x000fe200078e0ae4 */
[----:B------:R-:W-:Y:S01]  /*39b0*/  ISETP.GE.AND P0, PT, R122, RZ, PT ;  /* 0x000000ff7a00720c */ /* 0x000fe20003f06270 */
[----:B------:R-:W-:Y:S01]  /*39c0*/  IMAD.MOV.U32 R122, RZ, RZ, R155 ;  /* 0x000000ffff7a7224 */ /* 0x000fe200078e009b */
[----:B------:R-:W-:Y:S02]  /*39d0*/  ISETP.GE.AND P5, PT, R163, RZ, PT ;  /* 0x000000ffa300720c */ /* 0x000fe40003fa6270 */
[----:B------:R-:W-:-:S03]  /*39e0*/  LOP3.LUT R207, RZ, R117, RZ, 0x33, !PT ;  /* 0x00000075ffcf7212 */ /* 0x000fc600078e33ff */
[----:B------:R-:W-:Y:S01]  /*39f0*/  @!P3 IMAD.MOV R122, RZ, RZ, -R122 ;  /* 0x000000ffff7ab224 */ /* 0x000fe200078e0a7a */
[----:B------:R-:W-:Y:S01]  /*3a00*/  ISETP.NE.AND P3, PT, R117, RZ, PT ;  /* 0x000000ff7500720c */ /* 0x000fe20003f65270 */
[----:B------:R-:W-:-:S03]  /*3a10*/  VIADD R165, R121, 0x1f ;  /* 0x0000001f79a57836 */ /* 0x000fc60000000000 */
[C---:B0-----:R-:W-:Y:S01]  /*3a20*/  SEL R118, R207.reuse, R208, !P3 ;  /* 0x000000d0cf767207 */ /* 0x041fe20005800000 */
[----:B------:R-:W-:Y:S01]  /*3a30*/  @!P0 IMAD.MOV R149, RZ, RZ, -R149 ;  /* 0x000000ffff958224 */ /* 0x000fe200078e0a95 */
[----:B------:R-:W-:Y:S02]  /*3a40*/  SEL R224, R207, R224, !P3 ;  /* 0x000000e0cfe07207 */ /* 0x000fe40005800000 */
[----:B------:R-:W-:Y:S01]  /*3a50*/  ISETP.GT.AND P0, PT, R165, 0x1f, PT ;  /* 0x0000001fa500780c */ /* 0x000fe20003f04270 */
[----:B-1----:R-:W-:Y:S01]  /*3a60*/  IMAD R118, R118, UR15, RZ ;  /* 0x0000000f76767c24 */ /* 0x002fe2000f8e02ff */
[----:B------:R-:W-:Y:S01]  /*3a70*/  SHF.R.U32.HI R119, RZ, 0x8, R120 ;  /* 0x00000008ff777819 */ /* 0x000fe20000011678 */
[----:B------:R-:W-:Y:S01]  /*3a80*/  @!P5 IMAD.MOV R151, RZ, RZ, -R151 ;  /* 0x000000ffff97d224 */ /* 0x000fe200078e0a97 */
[----:B------:R-:W-:Y:S01]  /*3a90*/  ISETP.GE.AND P5, PT, R124, RZ, PT ;  /* 0x000000ff7c00720c */ /* 0x000fe20003fa6270 */
[----:B------:R-:W-:Y:S01]  /*3aa0*/  IMAD R120, R224, UR15, RZ ;  /* 0x0000000fe0787c24 */ /* 0x000fe2000f8e02ff */
[----:B------:R-:W-:-:S02]  /*3ab0*/  ISETP.LT.AND P0, PT, R252, R121, P0 ;  /* 0x00000079fc00720c */ /* 0x000fc40000701270 */
[C---:B------:R-:W-:Y:S02]  /*3ac0*/  SEL R124, R207.reuse, R226, !P3 ;  /* 0x000000e2cf7c7207 */ /* 0x040fe40005800000 */
[----:B------:R-:W-:Y:S01]  /*3ad0*/  IADD3 R157, P6, PT, R118, R215, RZ ;  /* 0x000000d7769d7210 */ /* 0x000fe20007fde0ff */
[----:B------:R-:W-:Y:S01]  /*3ae0*/  @!P2 IMAD.MOV R153, RZ, RZ, -R153 ;  /* 0x000000ffff99a224 */ /* 0x000fe200078e0a99 */
[----:B------:R-:W-:Y:S01]  /*3af0*/  SEL R208, R207, R228, !P3 ;  /* 0x000000e4cfd07207 */ /* 0x000fe20005800000 */
[----:B------:R-:W-:Y:S01]  /*3b00*/  IMAD R124, R124, UR15, RZ ;  /* 0x0000000f7c7c7c24 */ /* 0x000fe2000f8e02ff */
[----:B------:R-:W-:Y:S02]  /*3b10*/  LEA.HI.X.SX32 R155, R118, R213, 0x1, P6 ;  /* 0x000000d5769b7211 */ /* 0x000fe400030f0eff */
[----:B------:R-:W-:Y:S02]  /*3b20*/  IADD3 R161, P6, PT, R120, R215, RZ ;  /* 0x000000d778a17210 */ /* 0x000fe40007fde0ff */
[----:B------:R-:W-:-:S02]  /*3b30*/  ISETP.GE.AND P2, PT, R159, RZ, PT ;  /* 0x000000ff9f00720c */ /* 0x000fc40003f46270 */
[----:B------:R-:W-:Y:S01]  /*3b40*/  LEA.HI.X.SX32 R159, R120, R213, 0x1, P6 ;  /* 0x000000d5789f7211 */ /* 0x000fe200030f0eff */
[----:B------:R-:W-:Y:S01]  /*3b50*/  IMAD R208, R208, UR15, RZ ;  /* 0x0000000fd0d07c24 */ /* 0x000fe2000f8e02ff */
[C---:B------:R-:W-:Y:S01]  /*3b60*/  IADD3 R165, P6, PT, R124.reuse, R215, RZ ;  /* 0x000000d77ca57210 */ /* 0x040fe20007fde0ff */
[----:B------:R-:W-:Y:S01]  /*3b70*/  VIADD R117, R121, 0xfffffff0 ;  /* 0xfffffff079757836 */ /* 0x000fe20000000000 */
[----:B------:R-:W-:Y:S01]  /*3b80*/  PRMT R223, RZ, 0x7610, R223 ;  /* 0x00007610ffdf7816 */ /* 0x000fe200000000df */
[----:B------:R-:W-:Y:S01]  /*3b90*/  @P0 IMAD.MOV.U32 R120, RZ, RZ, R157 ;  /* 0x000000ffff780224 */ /* 0x000fe200078e009d */
[----:B------:R-:W-:Y:S01]  /*3ba0*/  SEL R153, R207, R153, !P3 ;  /* 0x00000099cf997207 */ /* 0x000fe20005800000 */
[----:B------:R-:W-:Y:S01]  /*3bb0*/  @P0 IMAD.MOV.U32 R121, RZ, RZ, R155 ;  /* 0x000000ffff790224 */ /* 0x000fe200078e009b */
[----:B------:R-:W-:Y:S02]  /*3bc0*/  LEA.HI.X.SX32 R163, R124, R213, 0x1, P6 ;  /* 0x000000d57ca37211 */ /* 0x000fe400030f0eff */
[----:B------:R-:W-:-:S02]  /*3bd0*/  IADD3 R173, P6, PT, R208, R215, RZ ;  /* 0x000000d7d0ad7210 */ /* 0x000fc40007fde0ff */
[----:B------:R-:W-:Y:S01]  /*3be0*/  SEL R124, R207, R122, !P3 ;  /* 0x0000007acf7c7207 */ /* 0x000fe20005800000 */
[----:B------:R-:W-:Y:S01]  /*3bf0*/  IMAD R122, R153, UR15, RZ ;  /* 0x0000000f997a7c24 */ /* 0x000fe2000f8e02ff */
[----:B------:R0:W2:Y:S01]  /*3c00*/  @P0 LDG.E.U8 R223, desc[UR18][R120.64] ;  /* 0x0000001278df0981 */ /* 0x0000a2000c1e1100 */
[----:B------:R-:W-:Y:S02]  /*3c10*/  PRMT R225, RZ, 0x7610, R225 ;  /* 0x00007610ffe17816 */ /* 0x000fe400000000e1 */
[----:B------:R-:W-:Y:S01]  /*3c20*/  LEA.HI.X.SX32 R171, R208, R213, 0x1, P6 ;  /* 0x000000d5d0ab7211 */ /* 0x000fe200030f0eff */
[----:B------:R-:W-:Y:S01]  /*3c30*/  IMAD R124, R124, UR15, RZ ;  /* 0x0000000f7c7c7c24 */ /* 0x000fe2000f8e02ff */
[----:B------:R-:W-:Y:S01]  /*3c40*/  IADD3 R181, P6, PT, R122, R215, RZ ;  /* 0x000000d77ab57210 */ /* 0x000fe20007fde0ff */
[----:B0-----:R-:W-:Y:S02]  /*3c50*/  @P0 IMAD.MOV.U32 R120, RZ, RZ, R165 ;  /* 0x000000ffff780224 */ /* 0x001fe400078e00a5 */
[----:B------:R-:W-:Y:S01]  /*3c60*/  @P0 IMAD.MOV.U32 R121, RZ, RZ, R163 ;  /* 0x000000ffff790224 */ /* 0x000fe200078e00a3 */
[----:B------:R-:W-:Y:S01]  /*3c70*/  PRMT R224, RZ, 0x7610, R224 ;  /* 0x00007610ffe07816 */ /* 0x000fe200000000e0 */
[----:B------:R-:W-:Y:S01]  /*3c80*/  @!P5 IMAD.MOV R123, RZ, RZ, -R123 ;  /* 0x000000ffff7bd224 */ /* 0x000fe200078e0a7b */
[----:B------:R-:W-:-:S02]  /*3c90*/  SEL R149, R207, R149, !P3 ;  /* 0x00000095cf957207 */ /* 0x000fc40005800000 */
[----:B------:R0:W2:Y:S01]  /*3ca0*/  @P0 LDG.E.U8 R225, desc[UR18][R120.64] ;  /* 0x0000001278e10981 */ /* 0x0000a2000c1e1100 */
[----:B------:R-:W-:Y:S02]  /*3cb0*/  LEA.HI.X.SX32 R179, R122, R213, 0x1, P6 ;  /* 0x000000d57ab37211 */ /* 0x000fe400030f0eff */
[C---:B------:R-:W-:Y:S01]  /*3cc0*/  IADD3 R189, P6, PT, R124.reuse, R215, RZ ;  /* 0x000000d77cbd7210 */ /* 0x040fe20007fde0ff */
[----:B------:R-:W-:Y:S01]  /*3cd0*/  IMAD R122, R149, UR15, RZ ;  /* 0x0000000f957a7c24 */ /* 0x000fe2000f8e02ff */
[----:B------:R-:W-:Y:S01]  /*3ce0*/  PRMT R226, RZ, 0x7610, R226 ;  /* 0x00007610ffe27816 */ /* 0x000fe200000000e2 */
[----:B0-----:R-:W-:Y:S02]  /*3cf0*/  @P0 IMAD.MOV.U32 R120, RZ, RZ, R173 ;  /* 0x000000ffff780224 */ /* 0x001fe400078e00ad */
[----:B------:R-:W-:Y:S01]  /*3d00*/  @P0 IMAD.MOV.U32 R121, RZ, RZ, R171 ;  /* 0x000000ffff790224 */ /* 0x000fe200078e00ab */
[----:B------:R-:W-:Y:S01]  /*3d10*/  SEL R123, R207, R123, !P3 ;  /* 0x0000007bcf7b7207 */ /* 0x000fe20005800000 */
[----:B------:R-:W-:Y:S01]  /*3d20*/  @!P2 IMAD.MOV R147, RZ, RZ, -R147 ;  /* 0x000000ffff93a224 */ /* 0x000fe200078e0a93 */
[----:B------:R-:W-:-:S02]  /*3d30*/  LEA.HI.X.SX32 R187, R124, R213, 0x1, P6 ;  /* 0x000000d57cbb7211 */ /* 0x000fc400030f0eff */
[----:B------:R0:W2:Y:S01]  /*3d40*/  @P0 LDG.E.U8 R224, desc[UR18][R120.64] ;  /* 0x0000001278e00981 */ /* 0x0000a2000c1e1100 */
[C---:B------:R-:W-:Y:S01]  /*3d50*/  IADD3 R197, P6, PT, R122.reuse, R215, RZ ;  /* 0x000000d77ac57210 */ /* 0x040fe20007fde0ff */
[----:B------:R-:W-:Y:S01]  /*3d60*/  IMAD R124, R123, UR15, RZ ;  /* 0x0000000f7b7c7c24 */ /* 0x000fe2000f8e02ff */
[----:B------:R-:W-:Y:S02]  /*3d70*/  PRMT R227, RZ, 0x7610, R227 ;  /* 0x00007610ffe37816 */ /* 0x000fe400000000e3 */
[----:B------:R-:W-:Y:S01]  /*3d80*/  SEL R208, R207, R147, !P3 ;  /* 0x00000093cfd07207 */ /* 0x000fe20005800000 */
[----:B0-----:R-:W-:Y:S02]  /*3d90*/  @P0 IMAD.MOV.U32 R120, RZ, RZ, R181 ;  /* 0x000000ffff780224 */ /* 0x001fe400078e00b5 */
[----:B------:R-:W-:Y:S01]  /*3da0*/  @P0 IMAD.MOV.U32 R121, RZ, RZ, R179 ;  /* 0x000000ffff790224 */ /* 0x000fe200078e00b3 */
[----:B------:R-:W-:-:S04]  /*3db0*/  LEA.HI.X.SX32 R195, R122, R213, 0x1, P6 ;  /* 0x000000d57ac37211 */ /* 0x000fc800030f0eff */
[----:B------:R0:W2:Y:S01]  /*3dc0*/  @P0 LDG.E.U8 R226, desc[UR18][R120.64] ;  /* 0x0000001278e20981 */ /* 0x0000a2000c1e1100 */
[----:B------:R-:W-:Y:S01]  /*3dd0*/  IADD3 R205, P6, PT, R124, R215, RZ ;  /* 0x000000d77ccd7210 */ /* 0x000fe20007fde0ff */
[----:B------:R-:W-:Y:S01]  /*3de0*/  IMAD R208, R208, UR15, RZ ;  /* 0x0000000fd0d07c24 */ /* 0x000fe2000f8e02ff */
[----:B------:R-:W-:Y:S01]  /*3df0*/  PRMT R228, RZ, 0x7610, R228 ;  /* 0x00007610ffe47816 */ /* 0x000fe200000000e4 */
[----:B0-----:R-:W-:Y:S02]  /*3e00*/  @P0 IMAD.MOV.U32 R120, RZ, RZ, R189 ;  /* 0x000000ffff780224 */ /* 0x001fe400078e00bd */
[----:B------:R-:W-:Y:S01]  /*3e10*/  @P0 IMAD.MOV.U32 R121, RZ, RZ, R187 ;  /* 0x000000ffff790224 */ /* 0x000fe200078e00bb */
[----:B------:R-:W-:-:S04]  /*3e20*/  LEA.HI.X.SX32 R203, R124, R213, 0x1, P6 ;  /* 0x000000d57ccb7211 */ /* 0x000fc800030f0eff */
[----:B------:R0:W2:Y:S01]  /*3e30*/  @P0 LDG.E.U8 R227, desc[UR18][R120.64] ;  /* 0x0000001278e30981 */ /* 0x0000a2000c1e1100 */
[C---:B------:R-:W-:Y:S02]  /*3e40*/  IADD3 R211, P6, PT, R208.reuse, R215, RZ ;  /* 0x000000d7d0d37210 */ /* 0x040fe40007fde0ff */
[----:B------:R-:W-:Y:S02]  /*3e50*/  PRMT R229, RZ, 0x7610, R229 ;  /* 0x00007610ffe57816 */ /* 0x000fe400000000e5 */
[----:B------:R-:W-:Y:S01]  /*3e60*/  SEL R122, R207, R230, !P3 ;  /* 0x000000e6cf7a7207 */ /* 0x000fe20005800000 */
[----:B0-----:R-:W-:Y:S02]  /*3e70*/  @P0 IMAD.MOV.U32 R120, RZ, RZ, R197 ;  /* 0x000000ffff780224 */ /* 0x001fe400078e00c5 */
[----:B------:R-:W-:Y:S01]  /*3e80*/  @P0 IMAD.MOV.U32 R121, RZ, RZ, R195 ;  /* 0x000000ffff790224 */ /* 0x000fe200078e00c3 */
[----:B------:R-:W-:-:S04]  /*3e90*/  LEA.HI.X.SX32 R209, R208, R213, 0x1, P6 ;  /* 0x000000d5d0d17211 */ /* 0x000fc800030f0eff */
[----:B------:R0:W2:Y:S01]  /*3ea0*/  @P0 LDG.E.U8 R228, desc[UR18][R120.64] ;  /* 0x0000001278e40981 */ /* 0x0000a2000c1e1100 */
[----:B------:R-:W-:Y:S01]  /*3eb0*/  IMAD R122, R122, UR15, RZ ;  /* 0x0000000f7a7a7c24 */ /* 0x000fe2000f8e02ff */
[----:B------:R-:W-:Y:S02]  /*3ec0*/  SEL R124, R207, R151, !P3 ;  /* 0x00000097cf7c7207 */ /* 0x000fe40005800000 */
[----:B------:R-:W-:Y:S01]  /*3ed0*/  PRMT R230, RZ, 0x7610, R230 ;  /* 0x00007610ffe67816 */ /* 0x000fe200000000e6 */
[----:B0-----:R-:W-:Y:S02]  /*3ee0*/  @P0 IMAD.MOV.U32 R120, RZ, RZ, R205 ;  /* 0x000000ffff780224 */ /* 0x001fe400078e00cd */
[----:B------:R-:W-:Y:S01]  /*3ef0*/  @P0 IMAD.MOV.U32 R121, RZ, RZ, R203 ;  /* 0x000000ffff790224 */ /* 0x000fe200078e00cb */
[----:B------:R-:W-:-:S04]  /*3f00*/  IADD3 R169, P6, PT, R122, R215, RZ ;  /* 0x000000d77aa97210 */ /* 0x000fc80007fde0ff */
[----:B------:R0:W2:Y:S01]  /*3f10*/  @P0 LDG.E.U8 R229, desc[UR18][R120.64] ;  /* 0x0000001278e50981 */ /* 0x0000a2000c1e1100 */
[----:B------:R-:W-:Y:S01]  /*3f20*/  IMAD R124, R124, UR15, RZ ;  /* 0x0000000f7c7c7c24 */ /* 0x000fe2000f8e02ff */
[----:B------:R-:W-:Y:S01]  /*3f30*/  PRMT R231, RZ, 0x7610, R231 ;  /* 0x00007610ffe77816 */ /* 0x000fe200000000e7 */
[----:B0-----:R-:W-:Y:S02]  /*3f40*/  @P0 IMAD.MOV.U32 R120, RZ, RZ, R211 ;  /* 0x000000ffff780224 */ /* 0x001fe400078e00d3 */
[----:B------:R-:W-:Y:S01]  /*3f50*/  @P0 IMAD.MOV.U32 R121, RZ, RZ, R209 ;  /* 0x000000ffff790224 */ /* 0x000fe200078e00d1 */
[----:B------:R-:W-:Y:S01]  /*3f60*/  LEA.HI.X.SX32 R167, R122, R213, 0x1, P6 ;  /* 0x000000d57aa77211 */ /* 0x000fe200030f0eff */
[----:B------:R-:W-:-:S03]  /*3f70*/  UIMAD UR5, UR6, 0xf, URZ ;  /* 0x0000000f060578a4 */ /* 0x000fc6000f8e02ff */
[----:B------:R0:W2:Y:S01]  /*3f80*/  @P0 LDG.E.U8 R230, desc[UR18][R120.64] ;  /* 0x0000001278e60981 */ /* 0x0000a2000c1e1100 */
[C---:B------:R-:W-:Y:S01]  /*3f90*/  IADD3 R177, P6, PT, R124.reuse, R215, RZ ;  /* 0x000000d77cb17210 */ /* 0x040fe20007fde0ff */
[----:B------:R-:W-:Y:S01]  /*3fa0*/  USHF.R.S32.HI UR14, URZ, 0x1f, UR5 ;  /* 0x0000001fff0e7899 */ /* 0x000fe20008011405 */
[----:B------:R-:W-:Y:S01]  /*3fb0*/  PRMT R232, RZ, 0x7610, R232 ;  /* 0x00007610ffe87816 */ /* 0x000fe200000000e8 */
[----:B0-----:R-:W-:Y:S02]  /*3fc0*/  @P0 IMAD.MOV.U32 R120, RZ, RZ, R161 ;  /* 0x000000ffff780224 */ /* 0x001fe400078e00a1 */
[----:B------:R-:W-:Y:S01]  /*3fd0*/  @P0 IMAD.MOV.U32 R121, RZ, RZ, R159 ;  /* 0x000000ffff790224 */ /* 0x000fe200078e009f */
[----:B------:R-:W-:Y:S02]  /*3fe0*/  ISETP.GE.U32.AND P5, PT, R117, 0x7fffffd1, PT ;  /* 0x7fffffd17500780c */ /* 0x000fe40003fa6070 */
[----:B------:R-:W-:Y:S02]  /*3ff0*/  LEA.HI.X.SX32 R175, R124, R213, 0x1, P6 ;  /* 0x000000d57caf7211 */ /* 0x000fe400030f0eff */
[----:B------:R0:W2:Y:S01]  /*4000*/  @P0 LDG.E.U8 R231, desc[UR18][R120.64] ;  /* 0x0000001278e70981 */ /* 0x0000a2000c1e1100 */
[----:B------:R-:W-:-:S02]  /*4010*/  IADD3 R117, P2, PT, R5, UR5, RZ ;  /* 0x0000000505757c10 */ /* 0x000fc4000ff5e0ff */
[----:B------:R-:W-:Y:S01]  /*4020*/  PRMT R233, RZ, 0x7610, R233 ;  /* 0x00007610ffe97816 */ /* 0x000fe200000000e9 */
[----:B0-----:R-:W-:Y:S02]  /*4030*/  @P0 IMAD.MOV.U32 R120, RZ, RZ, R169 ;  /* 0x000000ffff780224 */ /* 0x001fe400078e00a9 */
[----:B------:R-:W-:Y:S01]  /*4040*/  @P0 IMAD.MOV.U32 R121, RZ, RZ, R167 ;  /* 0x000000ffff790224 */ /* 0x000fe200078e00a7 */
[----:B------:R-:W-:Y:S01]  /*4050*/  IADD3.X R118, PT, PT, R6, UR14, RZ, P2, !PT ;  /* 0x0000000e06767c10 */ /* 0x000fe200097fe4ff */
[----:B------:R-:W-:Y:S01]  /*4060*/  UIMAD UR12, UR6, 0x17, URZ ;  /* 0x00000017060c78a4 */ /* 0x000fe2000f8e02ff */
[----:B------:R-:W-:Y:S02]  /*4070*/  LOP3.LUT P2, RZ, R119, 0x1, RZ, 0xc0, !PT ;  /* 0x0000000177ff7812 */ /* 0x000fe4000784c0ff */
[----:B------:R0:W3:Y:S01]  /*4080*/  @P0 LDG.E.U8 R232, desc[UR18][R120.64] ;  /* 0x0000001278e80981 */ /* 0x0000e2000c1e1100 */
[----:B------:R-:W-:Y:S01]  /*4090*/  IADD3 R119, P6, PT, R7, UR5, RZ ;  /* 0x0000000507777c10 */ /* 0x000fe2000ffde0ff */
[----:B------:R-:W-:Y:S01]  /*40a0*/  USHF.R.S32.HI UR5, URZ, 0x1f, UR12 ;  /* 0x0000001fff057899 */ /* 0x000fe2000801140c */
[----:B0-----:R-:W-:-:S02]  /*40b0*/  @P0 IMAD.MOV.U32 R120, RZ, RZ, R177 ;  /* 0x000000ffff780224 */ /* 0x001fc400078e00b1 */
[----:B------:R-:W-:Y:S01]  /*40c0*/  @P0 IMAD.MOV.U32 R121, RZ, RZ, R175 ;  /* 0x000000ffff790224 */ /* 0x000fe200078e00af */
[----:B------:R-:W-:-:S04]  /*40d0*/  UIMAD UR13, UR6, 0x1f, URZ ;  /* 0x0000001f060d78a4 */ /* 0x000fc8000f8e02ff */
[----:B------:R0:W5:Y:S01]  /*40e0*/  @P0 LDG.E.U8 R233, desc[UR18][R120.64] ;  /* 0x0000001278e90981 */ /* 0x000162000c1e1100 */
[----:B------:R-:W-:Y:S02]  /*40f0*/  PRMT R234, RZ, 0x7610, R234 ;  /* 0x00007610ffea7816 */ /* 0x000fe400000000ea */
[----:B0-----:R-:W-:Y:S02]  /*4100*/  IADD3.X R120, PT, PT, R8, UR14, RZ, P6, !PT ;  /* 0x0000000e08787c10 */ /* 0x001fe4000b7fe4ff */
[----:B------:R-:W-:Y:S01]  /*4110*/  IADD3 R121, P6, PT, R5, UR12, RZ ;  /* 0x0000000c05797c10 */ /* 0x000fe2000ffde0ff */
[----:B------:R-:W-:-:S03]  /*4120*/  USHF.R.S32.HI UR14, URZ, 0x1f, UR13 ;  /* 0x0000001fff0e7899 */ /* 0x000fc6000801140d */
[C---:B------:R-:W-:Y:S02]  /*4130*/  IADD3.X R122, PT, PT, R6.reuse, UR5, RZ, P6, !PT ;  /* 0x00000005067a7c10 */ /* 0x040fe4000b7fe4ff */
[----:B------:R-:W-:Y:S01]  /*4140*/  IADD3 R149, P6, PT, R5, UR13, RZ ;  /* 0x0000000d05957c10 */ /* 0x000fe2000ffde0ff */
[----:B------:R-:W-:Y:S01]  /*4150*/  @!P5 IMAD.MOV.U32 R236, RZ, RZ, R117 ;  /* 0x000000ffffecd224 */ /* 0x000fe200078e0075 */
[----:B------:R-:W-:Y:S01]  /*4160*/  PRMT R235, RZ, 0x7610, R235 ;  /* 0x00007610ffeb7816 */ /* 0x000fe200000000eb */
[----:B------:R-:W-:Y:S01]  /*4170*/  @!P5 IMAD.MOV.U32 R237, RZ, RZ, R118 ;  /* 0x000000ffffedd224 */ /* 0x000fe200078e0076 */
[C---:B------:R-:W-:Y:S01]  /*4180*/  LOP3.LUT R201, R185.reuse, 0x1c, RZ, 0xfc, !PT ;  /* 0x0000001cb9c97812 */ /* 0x040fe200078efcff */
[----:B------:R-:W-:Y:S01]  /*4190*/  @P2 IMAD.MOV.U32 R238, RZ, RZ, R121 ;  /* 0x000000ffffee2224 */ /* 0x000fe200078e0079 */
[----:B------:R-:W-:Y:S01]  /*41a0*/  LOP3.LUT R199, R185, 0x24, RZ, 0xfc, !PT ;  /* 0x00000024b9c77812 */ /* 0x000fe200078efcff */
[----:B------:R-:W-:Y:S01]  /*41b0*/  @P2 IMAD.MOV.U32 R239, RZ, RZ, R122 ;  /* 0x000000ffffef2224 */ /* 0x000fe200078e007a */
[----:B------:R-:W-:Y:S01]  /*41c0*/  IADD3.X R147, PT, PT, R6, UR14, RZ, P6, !PT ;  /* 0x0000000e06937c10 */ /* 0x000fe2000b7fe4ff */
[----:B------:R0:W5:Y:S01]  /*41d0*/  @!P5 LDG.E.U8 R234, desc[UR18][R236.64] ;  /* 0x00000012ecead981 */ /* 0x000162000c1e1100 */
[----:B------:R-:W-:-:S02]  /*41e0*/  IABS R247, R201 ;  /* 0x000000c900f77213 */ /* 0x000fc40000000000 */
[----:B------:R-:W-:Y:S01]  /*41f0*/  IABS R193, R199 ;  /* 0x000000c700c17213 */ /* 0x000fe20000000000 */
[----:B------:R1:W5:Y:S01]  /*4200*/  @P2 LDG.E.U8 R235, desc[UR18][R238.64] ;  /* 0x00000012eeeb2981 */ /* 0x000362000c1e1100 */
[----:B------:R-:W-:Y:S01]  /*4210*/  LOP3.LUT R208, R185, 0x2c, RZ, 0xfc, !PT ;  /* 0x0000002cb9d07812 */ /* 0x000fe200078efcff */
[----:B------:R-:W-:Y:S01]  /*4220*/  IMAD.HI.U32 R123, R183, R247, RZ ;  /* 0x000000f7b77b7227 */ /* 0x000fe200078e00ff */
[----:B0-----:R-:W-:-:S03]  /*4230*/  PRMT R236, RZ, 0x7610, R236 ;  /* 0x00007610ffec7816 */ /* 0x001fc600000000ec */
[----:B------:R-:W-:-:S04]  /*4240*/  IMAD.HI.U32 R124, R183, R193, RZ ;  /* 0x000000c1b77c7227 */ /* 0x000fc800078e00ff */
[----:B-1----:R-:W-:Y:S02]  /*4250*/  @!P1 IMAD.MOV.U32 R238, RZ, RZ, R149 ;  /* 0x000000ffffee9224 */ /* 0x002fe400078e0095 */
[----:B------:R-:W-:Y:S01]  /*4260*/  @!P1 IMAD.MOV.U32 R239, RZ, RZ, R147 ;  /* 0x000000ffffef9224 */ /* 0x000fe200078e0093 */
[----:B------:R-:W-:Y:S01]  /*4270*/  PRMT R237, RZ, 0x7610, R237 ;  /* 0x00007610ffed7816 */ /* 0x000fe200000000ed */
[----:B------:R-:W-:Y:S01]  /*4280*/  IMAD.MOV R123, RZ, RZ, -R123 ;  /* 0x000000ffff7b7224 */ /* 0x000fe200078e0a7b */
[----:B------:R-:W-:Y:S01]  /*4290*/  IABS R191, R208 ;  /* 0x000000d000bf7213 */ /* 0x000fe20000000000 */
[----:B------:R-:W-:Y:S01]  /*42a0*/  IMAD.MOV R124, RZ, RZ, -R124 ;  /* 0x000000ffff7c7224 */ /* 0x000fe200078e0a7c */
[----:B------:R0:W5:Y:S01]  /*42b0*/  @!P1 LDG.E.U8 R236, desc[UR18][R238.64] ;  /* 0x00000012eeec9981 */ /* 0x000162000c1e1100 */
[C---:B------:R-:W-:Y:S02]  /*42c0*/  IMAD R247, R198.reuse, R123, R247 ;  /* 0x0000007bc6f77224 */ /* 0x040fe400078e02f7 */
[----:B------:R-:W-:-:S02]  /*42d0*/  IMAD R193, R198, R124, R193 ;  /* 0x0000007cc6c17224 */ /* 0x000fc400078e02c1 */
[----:B------:R-:W-:-:S04]  /*42e0*/  IMAD.HI.U32 R124, R183, R191, RZ ;  /* 0x000000bfb77c7227 */ /* 0x000fc800078e00ff */
[----:B0-----:R-:W-:Y:S02]  /*42f0*/  @!P5 IMAD.MOV.U32 R238, RZ, RZ, R119 ;  /* 0x000000ffffeed224 */ /* 0x001fe400078e0077 */
[----:B------:R-:W-:Y:S01]  /*4300*/  @!P5 IMAD.MOV.U32 R239, RZ, RZ, R120 ;  /* 0x000000ffffefd224 */ /* 0x000fe200078e0078 */
[----:B------:R-:W-:-:S04]  /*4310*/  ISETP.GT.U32.AND P6, PT, R198, R247, PT ;  /* 0x000000f7c600720c */ /* 0x000fc80003fc4070 */
[----:B------:R0:W5:Y:S01]  /*4320*/  @!P5 LDG.E.U8 R237, desc[UR18][R238.64] ;  /* 0x00000012eeedd981 */ /* 0x000162000c1e1100 */
[----:B------:R-:W-:Y:S01]  /*4330*/  IADD3 R123, P5, PT, R7, UR12, RZ ;  /* 0x0000000c077b7c10 */ /* 0x000fe2000ffbe0ff */
[----:B------:R-:W-:-:S03]  /*4340*/  IMAD.MOV R151, RZ, RZ, -R124 ;  /* 0x000000ffff977224 */ /* 0x000fc600078e0a7c */
[----:B------:R-:W-:Y:S02]  /*4350*/  IADD3.X R124, PT, PT, R8, UR5, RZ, P5, !PT ;  /* 0x00000005087c7c10 */ /* 0x000fe4000affe4ff */
[----:B------:R-:W-:Y:S01]  /*4360*/  ISETP.GT.U32.AND P5, PT, R198, R193, PT ;  /* 0x000000c1c600720c */ /* 0x000fe20003fa4070 */
[----:B------:R-:W-:Y:S01]  /*4370*/  @P2 IMAD.MOV.U32 R244, RZ, RZ, R123 ;  /* 0x000000fffff42224 */ /* 0x000fe200078e007b */
[----:B0-----:R-:W-:Y:S01]  /*4380*/  PRMT R238, RZ, 0x7610, R238 ;  /* 0x00007610ffee7816 */ /* 0x001fe200000000ee */
[----:B------:R-:W-:Y:S02]  /*4390*/  @P2 IMAD.MOV.U32 R245, RZ, RZ, R124 ;  /* 0x000000fffff52224 */ /* 0x000fe400078e007c */
[----:B------:R-:W-:-:S03]  /*43a0*/  @!P6 IMAD.IADD R247, R247, 0x1, -R198 ;  /* 0x00000001f7f7e824 */ /* 0x000fc600078e0ac6 */
[----:B------:R0:W5:Y:S01]  /*43b0*/  @P2 LDG.E.U8 R238, desc[UR18][R244.64] ;  /* 0x00000012f4ee2981 */ /* 0x000162000c1e1100 */
[----:B------:R-:W-:Y:S01]  /*43c0*/  IADD3 R153, P2, PT, R7, UR13, RZ ;  /* 0x0000000d07997c10 */ /* 0x000fe2000ff5e0ff */
[----:B------:R-:W-:-:S03]  /*43d0*/  IMAD R191, R198, R151, R191 ;  /* 0x00000097c6bf7224 */ /* 0x000fc600078e02bf */
[----:B------:R-:W-:Y:S01]  /*43e0*/  @!P5 IMAD.IADD R193, R193, 0x1, -R198 ;  /* 0x00000001c1c1d824 */ /* 0x000fe200078e0ac6 */
[----:B------:R-:W-:Y:S02]  /*43f0*/  IADD3.X R151, PT, PT, R8, UR14, RZ, P2, !PT ;  /* 0x0000000e08977c10 */ /* 0x000fe400097fe4ff */
[C---:B------:R-:W-:Y:S02]  /*4400*/  ISETP.GT.U32.AND P5, PT, R198.reuse, R247, PT ;  /* 0x000000f7c600720c */ /* 0x040fe40003fa4070 */
[----:B------:R-:W-:Y:S01]  /*4410*/  PRMT R239, RZ, 0x7610, R239 ;  /* 0x00007610ffef7816 */ /* 0x000fe200000000ef */
[----:B0-----:R-:W-:Y:S01]  /*4420*/  @!P1 IMAD.MOV.U32 R244, RZ, RZ, R153 ;  /* 0x000000fffff49224 */ /* 0x001fe200078e0099 */
[C---:B------:R-:W-:Y:S01]  /*4430*/  ISETP.GT.U32.AND P2, PT, R198.reuse, R193, PT ;  /* 0x000000c1c600720c */ /* 0x040fe20003f44070 */
[----:B------:R-:W-:Y:S01]  /*4440*/  @!P1 IMAD.MOV.U32 R245, RZ, RZ, R151 ;  /* 0x000000fffff59224 */ /* 0x000fe200078e0097 */
[----:B------:R-:W-:-:S04]  /*4450*/  ISETP.GT.U32.AND P6, PT, R198, R191, PT ;  /* 0x000000bfc600720c */ /* 0x000fc80003fc4070 */
[----:B------:R0:W5:Y:S01]  /*4460*/  @!P1 LDG.E.U8 R239, desc[UR18][R244.64] ;  /* 0x00000012f4ef9981 */ /* 0x000162000c1e1100 */
[----:B------:R-:W-:Y:S02]  /*4470*/  ISETP.GE.AND P1, PT, R201, RZ, PT ;  /* 0x000000ffc900720c */ /* 0x000fe40003f26270 */
[--C-:B------:R-:W-:Y:S01]  /*4480*/  @!P5 IMAD.IADD R247, R247, 0x1, -R198.reuse ;  /* 0x00000001f7f7d824 */ /* 0x100fe200078e0ac6 */
[----:B------:R-:W-:Y:S02]  /*4490*/  ISETP.GE.AND P5, PT, R199, RZ, PT ;  /* 0x000000ffc700720c */ /* 0x000fe40003fa6270 */
[----:B------:R-:W-:Y:S01]  /*44a0*/  LOP3.LUT R201, R185, 0x34, RZ, 0xfc, !PT ;  /* 0x00000034b9c97812 */ /* 0x000fe200078efcff */
[--C-:B------:R-:W-:Y:S01]  /*44b0*/  @!P2 IMAD.IADD R193, R193, 0x1, -R198.reuse ;  /* 0x00000001c1c1a824 */ /* 0x100fe200078e0ac6 */
[----:B------:R-:W-:Y:S01]  /*44c0*/  LOP3.LUT R199, R185, 0x3c, RZ, 0xfc, !PT ;  /* 0x0000003cb9c77812 */ /* 0x000fe200078efcff */
[----:B------:R-:W-:Y:S01]  /*44d0*/  @!P6 IMAD.IADD R191, R191, 0x1, -R198 ;  /* 0x00000001bfbfe824 */ /* 0x000fe200078e0ac6 */
[----:B------:R-:W-:-:S02]  /*44e0*/  ISETP.GE.AND P2, PT, R208, RZ, PT ;  /* 0x000000ffd000720c */ /* 0x000fc40003f46270 */
[----:B------:R-:W-:Y:S02]  /*44f0*/  IABS R208, R201 ;  /* 0x000000c900d07213 */ /* 0x000fe40000000000 */
[----:B------:R-:W-:Y:S01]  /*4500*/  IABS R240, R199 ;  /* 0x000000c700f07213 */ /* 0x000fe20000000000 */
[----:B------:R-:W-:Y:S01]  /*4510*/  @!P1 IMAD.MOV R247, RZ, RZ, -R247 ;  /* 0x000000fffff79224 */ /* 0x000fe200078e0af7 */
[----:B------:R-:W-:Y:S01]  /*4520*/  ISETP.GT.U32.AND P1, PT, R198, R191, PT ;  /* 0x000000bfc600720c */ /* 0x000fe20003f24070 */
[----:B------:R-:W-:-:S04]  /*4530*/  IMAD.HI.U32 R185, R183, R208, RZ ;  /* 0x000000d0b7b97227 */ /* 0x000fc800078e00ff */
[----:B------:R-:W-:-:S04]  /*4540*/  IMAD.HI.U32 R183, R183, R240, RZ ;  /* 0x000000f0b7b77227 */ /* 0x000fc800078e00ff */
[----:B------:R-:W-:Y:S02]  /*4550*/  IMAD.MOV R183, RZ, RZ, -R183 ;  /* 0x000000ffffb77224 */ /* 0x000fe400078e0ab7 */
[----:B------:R-:W-:Y:S02]  /*4560*/  IMAD.MOV R185, RZ, RZ, -R185 ;  /* 0x000000ffffb97224 */ /* 0x000fe400078e0ab9 */
[C---:B------:R-:W-:Y:S02]  /*4570*/  IMAD R240, R198.reuse, R183, R240 ;  /* 0x000000b7c6f07224 */ /* 0x040fe400078e02f0 */
[C---:B------:R-:W-:Y:S02]  /*4580*/  IMAD R208, R198.reuse, R185, R208 ;  /* 0x000000b9c6d07224 */ /* 0x040fe400078e02d0 */
[----:B------:R-:W-:Y:S01]  /*4590*/  @!P1 IMAD.IADD R191, R191, 0x1, -R198 ;  /* 0x00000001bfbf9824 */ /* 0x000fe200078e0ac6 */
[C---:B------:R-:W-:Y:S01]  /*45a0*/  ISETP.GT.U32.AND P1, PT, R198.reuse, R240, PT ;  /* 0x000000f0c600720c */ /* 0x040fe20003f24070 */
[----:B------:R-:W-:Y:S01]  /*45b0*/  @!P5 IMAD.MOV R193, RZ, RZ, -R193 ;  /* 0x000000ffffc1d224 */ /* 0x000fe200078e0ac1 */
[----:B------:R-:W-:-:S02]  /*45c0*/  ISETP.GT.U32.AND P5, PT, R198, R208, PT ;  /* 0x000000d0c600720c */ /* 0x000fc40003fa4070 */
[C---:B0-----:R-:W-:Y:S02]  /*45d0*/  SEL R244, R207.reuse, R247, !P3 ;  /* 0x000000f7cff47207 */ /* 0x041fe40005800000 */
[----:B------:R-:W-:-:S07]  /*45e0*/  SEL R246, R207, R193, !P3 ;  /* 0x000000c1cff67207 */ /* 0x000fce0005800000 */
[--C-:B------:R-:W-:Y:S02]  /*45f0*/  @!P1 IMAD.IADD R240, R240, 0x1, -R198.reuse ;  /* 0x00000001f0f09824 */ /* 0x100fe400078e0ac6 */
[----:B------:R-:W-:Y:S02]  /*4600*/  @!P5 IMAD.IADD R208, R208, 0x1, -R198 ;  /* 0x00000001d0d0d824 */ /* 0x000fe400078e0ac6 */
[----:B------:R-:W-:Y:S01]  /*4610*/  IMAD R244, R244, UR15, RZ ;  /* 0x0000000ff4f47c24 */ /* 0x000fe2000f8e02ff */
[C---:B------:R-:W-:Y:S01]  /*4620*/  ISETP.GT.U32.AND P5, PT, R198.reuse, R240, PT ;  /* 0x000000f0c600720c */ /* 0x040fe20003fa4070 */
[----:B------:R-:W-:Y:S01]  /*4630*/  @!P2 IMAD.MOV R191, RZ, RZ, -R191 ;  /* 0x000000ffffbfa224 */ /* 0x000fe200078e0abf */
[----:B------:R-:W-:Y:S01]  /*4640*/  ISETP.GT.U32.AND P2, PT, R198, R208, PT ;  /* 0x000000d0c600720c */ /* 0x000fe20003f44070 */
[----:B------:R-:W-:Y:S01]  /*4650*/  IMAD R246, R246, UR15, RZ ;  /* 0x0000000ff6f67c24 */ /* 0x000fe2000f8e02ff */
[----:B------:R-:W-:Y:S02]  /*4660*/  IADD3 R185, P6, PT, R244, R215, RZ ;  /* 0x000000d7f4b97210 */ /* 0x000fe40007fde0ff */
[----:B------:R-:W-:-:S02]  /*4670*/  ISETP.GE.AND P1, PT, R201, RZ, PT ;  /* 0x000000ffc900720c */ /* 0x000fc40003f26270 */
[----:B------:R-:W-:Y:S02]  /*4680*/  LEA.HI.X.SX32 R183, R244, R213, 0x1, P6 ;  /* 0x000000d5f4b77211 */ /* 0x000fe400030f0eff */
[----:B------:R-:W-:Y:S02]  /*4690*/  IADD3 R193, P6, PT, R246, R215, RZ ;  /* 0x000000d7f6c17210 */ /* 0x000fe40007fde0ff */
[----:B------:R-:W-:Y:S01]  /*46a0*/  SEL R201, R207, R191, !P3 ;  /* 0x000000bfcfc97207 */ /* 0x000fe20005800000 */
[--C-:B------:R-:W-:Y:S01]  /*46b0*/  @!P5 IMAD.IADD R240, R240, 0x1, -R198.reuse ;  /* 0x00000001f0f0d824 */ /* 0x100fe200078e0ac6 */
[----:B------:R-:W-:Y:S02]  /*46c0*/  ISETP.GE.AND P5, PT, R199, RZ, PT ;  /* 0x000000ffc700720c */ /* 0x000fe40003fa6270 */
[----:B------:R-:W-:Y:S01]  /*46d0*/  LEA.HI.X.SX32 R191, R246, R213, 0x1, P6 ;  /* 0x000000d5f6bf7211 */ /* 0x000fe200030f0eff */
[----:B------:R-:W-:Y:S02]  /*46e0*/  IMAD R246, R201, UR15, RZ ;  /* 0x0000000fc9f67c24 */ /* 0x000fe4000f8e02ff */
[----:B------:R-:W-:-:S03]  /*46f0*/  @!P2 IMAD.IADD R208, R208, 0x1, -R198 ;  /* 0x00000001d0d0a824 */ /* 0x000fc600078e0ac6 */
[C---:B------:R-:W-:Y:S01]  /*4700*/  IADD3 R201, P2, PT, R246.reuse, R215, RZ ;  /* 0x000000d7f6c97210 */ /* 0x040fe20007f5e0ff */
[----:B------:R-:W-:Y:S01]  /*4710*/  @!P1 IMAD.MOV R208, RZ, RZ, -R208 ;  /* 0x000000ffffd09224 */ /* 0x000fe200078e0ad0 */
[----:B------:R-:W-:Y:S02]  /*4720*/  PRMT R249, RZ, 0x7610, R249 ;  /* 0x00007610fff97816 */ /* 0x000fe400000000f9 */
[----:B------:R-:W-:Y:S01]  /*4730*/  LEA.HI.X.SX32 R199, R246, R213, 0x1, P2 ;  /* 0x000000d5f6c77211 */ /* 0x000fe200010f0eff */
[----:B------:R-:W-:Y:S01]  /*4740*/  @P0 IMAD.MOV.U32 R244, RZ, RZ, R185 ;  /* 0x000000fffff40224 */ /* 0x000fe200078e00b9 */
[C---:B------:R-:W-:Y:S01]  /*4750*/  SEL R246, R207.reuse, R208, !P3 ;  /* 0x000000d0cff67207 */ /* 0x040fe20005800000 */
[----:B------:R-:W-:Y:S02]  /*4760*/  @P0 IMAD.MOV.U32 R245, RZ, RZ, R183 ;  /* 0x000000fffff50224 */ /* 0x000fe400078e00b7 */
[----:B------:R-:W-:Y:S01]  /*4770*/  @!P5 IMAD.MOV R240, RZ, RZ, -R240 ;  /* 0x000000fffff0d224 */ /* 0x000fe200078e0af0 */
[----:B------:R-:W-:Y:S01]  /*4780*/  PRMT R248, RZ, 0x7610, R248 ;  /* 0x00007610fff87816 */ /* 0x000fe200000000f8 */
[----:B------:R-:W-:Y:S01]  /*4790*/  IMAD R246, R246, UR15, RZ ;  /* 0x0000000ff6f67c24 */ /* 0x000fe2000f8e02ff */
[----:B------:R0:W5:Y:S02]  /*47a0*/  @P0 LDG.E.U8 R249, desc[UR18][R244.64] ;  /* 0x00000012f4f90981 */ /* 0x000164000c1e1100 */
[----:B------:R-:W-:-:S02]  /*47b0*/  SEL R207, R207, R240, !P3 ;  /* 0x000000f0cfcf7207 */ /* 0x000fc40005800000 */
[C---:B------:R-:W-:Y:S01]  /*47c0*/  IADD3 R208, P2, PT, R246.reuse, R215, RZ ;  /* 0x000000d7f6d07210 */ /* 0x040fe20007f5e0ff */
[----:B0-----:R-:W-:Y:S02]  /*47d0*/  @P0 IMAD.MOV.U32 R244, RZ, RZ, R193 ;  /* 0x000000fffff40224 */ /* 0x001fe400078e00c1 */
[----:B------:R-:W-:Y:S01]  /*47e0*/  @P0 IMAD.MOV.U32 R245, RZ, RZ, R191 ;  /* 0x000000fffff50224 */ /* 0x000fe200078e00bf */
[----:B------:R-:W-:Y:S01]  /*47f0*/  PRMT R198, RZ, 0x7610, R198 ;  /* 0x00007610ffc67816 */ /* 0x000fe200000000c6 */
[----:B------:R-:W-:Y:S01]  /*4800*/  IMAD R240, R207, UR15, RZ ;  /* 0x0000000fcff07c24 */ /* 0x000fe2000f8e02ff */
[----:B------:R-:W-:Y:S02]  /*4810*/  LEA.HI.X.SX32 R207, R246, R213, 0x1, P2 ;  /* 0x000000d5f6cf7211 */ /* 0x000fe400010f0eff */
[----:B------:R0:W5:Y:S02]  /*4820*/  @P0 LDG.E.U8 R248, desc[UR18][R244.64] ;  /* 0x00000012f4f80981 */ /* 0x000164000c1e1100 */
[----:B------:R-:W-:-:S02]  /*4830*/  IADD3 R215, P2, PT, R240, R215, RZ ;  /* 0x000000d7f0d77210 */ /* 0x000fc40007f5e0ff */
[----:B------:R-:W-:Y:S01]  /*4840*/  PRMT R250, RZ, 0x7610, R250 ;  /* 0x00007610fffa7816 */ /* 0x000fe200000000fa */
[----:B0-----:R-:W-:Y:S02]  /*4850*/  @P0 IMAD.MOV.U32 R244, RZ, RZ, R201 ;  /* 0x000000fffff40224 */ /* 0x001fe400078e00c9 */
[----:B------:R-:W-:Y:S01]  /*4860*/  @P0 IMAD.MOV.U32 R245, RZ, RZ, R199 ;  /* 0x000000fffff50224 */ /* 0x000fe200078e00c7 */
[----:B------:R-:W-:-:S04]  /*4870*/  LEA.HI.X.SX32 R213, R240, R213, 0x1, P2 ;  /* 0x000000d5f0d57211 */ /* 0x000fc800010f0eff */
[----:B------:R0:W5:Y:S01]  /*4880*/  @P0 LDG.E.U8 R198, desc[UR18][R244.64] ;  /* 0x00000012f4c60981 */ /* 0x000162000c1e1100 */
[----:B------:R-:W-:Y:S01]  /*4890*/  PRMT R251, RZ, 0x7610, R251 ;  /* 0x00007610fffb7816 */ /* 0x000fe200000000fb */
[----:B0-----:R-:W-:Y:S02]  /*48a0*/  @P0 IMAD.MOV.U32 R244, RZ, RZ, R208 ;  /* 0x000000fffff40224 */ /* 0x001fe400078e00d0 */
[----:B------:R-:W-:-:S05]  /*48b0*/  @P0 IMAD.MOV.U32 R245, RZ, RZ, R207 ;  /* 0x000000fffff50224 */ /* 0x000fca00078e00cf */
[----:B------:R0:W5:Y:S02]  /*48c0*/  @P0 LDG.E.U8 R250, desc[UR18][R244.64] ;  /* 0x00000012f4fa0981 */ /* 0x000164000c1e1100 */
[----:B0-----:R-:W-:Y:S02]  /*48d0*/  @P0 IMAD.MOV.U32 R244, RZ, RZ, R215 ;  /* 0x000000fffff40224 */ /* 0x001fe400078e00d7 */
[----:B------:R-:W-:-:S05]  /*48e0*/  @P0 IMAD.MOV.U32 R245, RZ, RZ, R213 ;  /* 0x000000fffff50224 */ /* 0x000fca00078e00d5 */
[----:B------:R0:W5:Y:S01]  /*48f0*/  @P0 LDG.E.U8 R251, desc[UR18][R244.64] ;  /* 0x00000012f4fb0981 */ /* 0x000162000c1e1100 */
[----:B------:R-:W-:-:S04]  /*4900*/  @!UP1 UIADD3 UR4, UPT, UPT, -UR4, 0x100000, URZ ;  /* 0x0010000004049890 */ /* 0x000fc8000fffe1ff */
[----:B------:R-:W-:Y:S02]  /*4910*/  @!UP1 USHF.L.U32 UR5, UR4, 0xb, URZ ;  /* 0x0000000b04059899 */ /* 0x000fe400080006ff */
[----:B------:R-:W-:Y:S01]  /*4920*/  @!UP1 USHF.L.U32 UR4, UR4, 0x1, URZ ;  /* 0x0000000104049899 */ /* 0x000fe200080006ff */
[----:B------:R-:W-:Y:S01]  /*4930*/  VOTEU.ALL UP1, P4 ;  /* 0x0000000000ff7886 */ /* 0x000fe20002020000 */
[C---:B------:R-:W-:Y:S02]  /*4940*/  LOP3.LUT R240, R241.reuse, 0x10, RZ, 0x3c, !PT ;  /* 0x00000010f1f07812 */ /* 0x040fe400078e3cff */
[C---:B------:R-:W-:Y:S02]  /*4950*/  LOP3.LUT R247, R241.reuse, 0x20, RZ, 0x3c, !PT ;  /* 0x00000020f1f77812 */ /* 0x040fe400078e3cff */
[C---:B------:R-:W-:Y:S02]  /*4960*/  LOP3.LUT R246, R241.reuse, 0x30, RZ, 0x3c, !PT ;  /* 0x00000030f1f67812 */ /* 0x040fe400078e3cff */
[----:B0-----:R-:W-:-:S04]  /*4970*/  LOP3.LUT R245, R241, 0x40, RZ, 0x3c, !PT ;  /* 0x00000040f1f57812 */ /* 0x001fc800078e3cff */
[----:B------:R0:W1:Y:S01]  /*4980*/  @!UP1 SYNCS.EXCH.64 URZ, [UR8+0x5008], UR4 ;  /* 0x0050080408ff95b2 */ /* 0x0000620008000100 */
[----:B--2---:R2:W-:Y:S01]  /*4990*/  STS.U8 [R241+UR8], R182 ;  /* 0x000000b6f1007988 */ /* 0x0045e20008000008 */
[----:B------:R-:W-:-:S03]  /*49a0*/  LOP3.LUT P1, RZ, R243, UR11, RZ, 0xfc, !PT ;  /* 0x0000000bf3ff7c12 */ /* 0x000fc6000f82fcff */
[----:B----4-:R-:W-:Y:S01]  /*49b0*/  STS.U8 [R241+UR8+0x1000], R176 ;  /* 0x001000b0f1007988 */ /* 0x010fe20008000008 */
[----:B------:R-:W-:-:S03]  /*49c0*/  LOP3.LUT R244, R241, 0x50, RZ, 0x3c, !PT ;  /* 0x00000050f1f47812 */ /* 0x000fc600078e3cff */
[----:B---3--:R-:W-:Y:S04]  /*49d0*/  STS.U8 [R241+UR8+0x400], R178 ;  /* 0x000400b2f1007988 */ /* 0x008fe80008000008 */
[----:B-----5:R-:W-:Y:S04]  /*49e0*/  STS.U8 [R241+UR8+0x1400], R188 ;  /* 0x001400bcf1007988 */ /* 0x020fe80008000008 */
[----:B------:R-:W-:Y:S04]  /*49f0*/  STS.U8 [R241+UR8+0x800], R184 ;  /* 0x000800b8f1007988 */ /* 0x000fe80008000008 */
[----:B------:R-:W-:Y:S04]  /*4a00*/  STS.U8 [R241+UR8+0x1800], R180 ;  /* 0x001800b4f1007988 */ /* 0x000fe80008000008 */
[----:B------:R-:W-:Y:S04]  /*4a10*/  STS.U8 [R241+UR8+0xc00], R190 ;  /* 0x000c00bef1007988 */ /* 0x000fe80008000008 */
[----:B------:R-:W-:Y:S01]  /*4a20*/  STS.U8 [R241+UR8+0x1c00], R186 ;  /* 0x001c00baf1007988 */ /* 0x000fe20008000008 */
[C---:B------:R-:W-:Y:S01]  /*4a30*/  LOP3.LUT R243, R241.reuse, 0x60, RZ, 0x3c, !PT ;  /* 0x00000060f1f37812 */ /* 0x040fe200078e3cff */
[----:B--2---:R-:W2:Y:S02]  /*4a40*/  LDC R182, c[0x0][0x3a0] ;  /* 0x0000e800ffb67b82 */ /* 0x004ea40000000800 */
[----:B------:R-:W-:Y:S04]  /*4a50*/  STS.U8 [R240+UR8+0x80], R162 ;  /* 0x000080a2f0007988 */ /* 0x000fe80008000008 */
        /* <DEDUP_REMOVED lines=23> */
[----:B------:R3:W-:Y:S04]  /*4bd0*/  STS.U8 [R245+UR8+0xa00], R242 ;  /* 0x000a00f2f5007988 */ /* 0x0007e80008000008 */
[----:B------:R0:W-:Y:S04]  /*4be0*/  STS.U8 [R245+UR8+0x200], R133 ;  /* 0x00020085f5007988 */ /* 0x0001e80008000008 */
[----:B------:R0:W-:Y:S01]  /*4bf0*/  STS.U8 [R245+UR8+0x1200], R132 ;  /* 0x00120084f5007988 */ /* 0x0001e20008000008 */
[----:B---3--:R-:W-:-:S03]  /*4c00*/  LOP3.LUT R242, R241, 0x70, RZ, 0x3c, !PT ;  /* 0x00000070f1f27812 */ /* 0x008fc600078e3cff */
[----:B------:R0:W-:Y:S04]  /*4c10*/  STS.U8 [R245+UR8+0x600], R134 ;  /* 0x00060086f5007988 */ /* 0x0001e80008000008 */
        /* <DEDUP_REMOVED lines=43> */
[----:B------:R0:W-:Y:S01]  /*4ed0*/  STS.U8 [R240+UR8+0x4780], R251 ;  /* 0x004780fbf0007988 */ /* 0x0001e20008000008 */
[----:B-1----:R1:W-:Y:S06]  /*4ee0*/  MEMBAR.ALL.CTA ;  /* 0x0000000000007992 */ /* 0x0023ec0000008000 */
[----:B-1----:R-:W1:Y:S01]  /*4ef0*/  FENCE.VIEW.ASYNC.S ;  /* 0x00000000000073c6 */ /* 0x002e620000000000 */
[----:B--2---:R-:W-:Y:S01]  /*4f00*/  VIADD R182, R182, 0x1f ;  /* 0x0000001fb6b67836 */ /* 0x004fe20000000000 */
[----:B-1----:R-:W-:Y:S04]  /*4f10*/  BAR.SYNC.DEFER_BLOCKING 0x0 ;  /* 0x0000000000007b1d */ /* 0x002fe80000010000 */
[----:B------:R-:W-:-:S02]  /*4f20*/  ISETP.LT.OR P0, PT, R182, 0x20, P1 ;  /* 0x00000020b600780c */ /* 0x000fc40000f01670 */
[----:B------:R-:W-:Y:S01]  /*4f30*/  ISETP.GE.AND P2, PT, R182, 0x40, PT ;  /* 0x00000040b600780c */ /* 0x000fe20003f46270 */
[----:B------:R-:W-:-:S00]  /*4f40*/  MEMBAR.ALL.CTA ;  /* 0x0000000000007992 */ /* 0x000fc00000008000 */
[----:B------:R-:W-:Y:S06]  /*4f50*/  MEMBAR.ALL.GPU ;  /* 0x0000000000007992 */ /* 0x000fec000000a000 */
[----:B------:R-:W-:-:S00]  /*4f60*/  ERRBAR ;  /* 0x00000000000079ab */ /* 0x000fc00000000000 */
[----:B------:R-:W-:Y:S08]  /*4f70*/  CGAERRBAR ;  /* 0x00000000000075ab */ /* 0x000ff00000000000 */
[----:B------:R-:W-:Y:S06]  /*4f80*/  UCGABAR_ARV ;  /* 0x00000000000079c7 */ /* 0x000fec0008000000 */
[----:B------:R-:W-:Y:S01]  /*4f90*/  UCGABAR_WAIT ;  /* 0x0000000000007dc7 */ /* 0x000fe20008000000 */
[----:B------:R-:W-:Y:S01]  /*4fa0*/  CCTL.IVALL ;  /* 0x00000000ff00798f */ /* 0x000fe20002000000 */
[----:B0-----:R-:W-:Y:S05]  /*4fb0*/  @P0 BRA `(.L_x_12) ;  /* 0x0000000000540947 */ /* 0x001fea0003800000 */
[----:B------:R-:W-:Y:S02]  /*4fc0*/  UIADD3 UR5, UPT, UPT, UR8, 0x4000, URZ ;  /* 0x0000400008057890 */ /* 0x000fe4000fffe0ff */
[----:B------:R-:W-:Y:S02]  /*4fd0*/  USHF.R.U32.HI UR4, URZ, 0x4, UR8 ;  /* 0x00000004ff047899 */ /* 0x000fe40008011608 */
[----:B------:R-:W-:Y:S02]  /*4fe0*/  USHF.R.U32.HI UR12, URZ, 0x4, UR5 ;  /* 0x00000004ff0c7899 */ /* 0x000fe40008011605 */
[----:B------:R-:W-:Y:S01]  /*4ff0*/  USGXT.U32 UR4, UR4, 0xe ;  /* 0x0000000e0404789a */ /* 0x000fe20008000000 */
[----:B------:R-:W-:Y:S01]  /*5000*/  UMOV UR14, 0x100 ;  /* 0x00000100000e7882 */ /* 0x000fe20000000000 */
[----:B------:R-:W-:Y:S01]  /*5010*/  UMOV UR15, 0x40004040 ;  /* 0x40004040000f7882 */ /* 0x000fe20000000000 */
[----:B------:R-:W-:Y:S01]  /*5020*/  UMOV UR5, URZ ;  /* 0x000000ff00057c82 */ /* 0x000fe20008000000 */
[----:B------:R-:W-:-:S02]  /*5030*/  USGXT.U32 UR12, UR12, 0xe ;  /* 0x0000000e0c0c789a */ /* 0x000fc40008000000 */
[----:B------:R-:W-:Y:S02]  /*5040*/  UIADD3 UR11, UPT, UPT, UR20, 0x80, URZ ;  /* 0x00000080140b7890 */ /* 0x000fe4000fffe0ff */
[----:B------:R-:W-:Y:S01]  /*5050*/  UIADD3.64 UR14, UPT, UPT, UR4, UR14, URZ ;  /* 0x0000000e040e7297 */ /* 0x000fe2000fffe0ff */
[----:B------:R-:W-:Y:S01]  /*5060*/  UMOV UR16, 0x0 ;  /* 0x0000000000107882 */ /* 0x000fe20000000000 */
[----:B------:R-:W-:Y:S01]  /*5070*/  UMOV UR17, 0x10208490 ;  /* 0x1020849000117882 */ /* 0x000fe20000000000 */
[----:B------:R-:W-:Y:S01]  /*5080*/  UMOV UR5, 0x40004040 ;  /* 0x4000404000057882 */ /* 0x000fe20000000000 */
[----:B------:R-:W-:Y:S01]  /*5090*/  UMOV UR13, 0xc0004010 ;  /* 0xc0004010000d7882 */ /* 0x000fe20000000000 */
[----:B------:R-:W-:Y:S01]  /*50a0*/  UMOV UR22, 0x0 ;  /* 0x0000000000167882 */ /* 0x000fe20000000000 */
[----:B------:R-:W-:Y:S01]  /*50b0*/  UMOV UR23, 0x10208490 ;  /* 0x1020849000177882 */ /* 0x000fe20000000000 */
[----:B------:R-:W-:Y:S01]  /*50c0*/  UMOV UR21, 0x3 ;  /* 0x0000000300157882 */ /* 0x000fe20000000000 */
[----:B------:R0:W-:Y:S01]  /*50d0*/  UTCQMMA.2CTA gdesc[UR4], gdesc[UR12], tmem[UR20], tmem[UR16], idesc[UR17], !UPT ;  /* 0x00ff100c040075ea */ /* 0x0001e2000fa00314 */
[----:B------:R0:W-:Y:S01]  /*50e0*/  UTCQMMA.2CTA gdesc[UR14], gdesc[UR12], tmem[UR11], tmem[UR22], idesc[UR23], !UPT ;  /* 0x00ff160c0e0075ea */ /* 0x0001e2000fa0030b */
[----:B------:R0:W-:Y:S01]  /*50f0*/  UTCBAR.2CTA.MULTICAST [UR10], URZ, UR21 ;  /* 0x000000ff0a0073e9 */ /* 0x0001e20008200815 */
[----:B------:R-:W-:Y:S01]  /*5100*/  NOP ;  /* 0x0000000000007918 */ /* 0x000fe20000000000 */
.L_x_12:
[----:B0-----:R-:W-:Y:S01]  /*5110*/  UMOV UR4, URZ ;  /* 0x000000ff00047c82 */ /* 0x001fe20008000000 */
[----:B------:R-:W-:Y:S05]  /*5120*/  @!P2 BRA `(.L_x_13) ;  /* 0x000000280040a947 */ /* 0x000fea0003800000 */
[----:B------:R-:W-:Y:S01]  /*5130*/  SHF.R.S32.HI R125, RZ, 0x1f, R182 ;  /* 0x0000001fff7d7819 */ /* 0x000fe200000114b6 */
[----:B------:R-:W-:Y:S01]  /*5140*/  UIADD3 UR4, UPT, UPT, UR8, 0x2000, URZ ;  /* 0x0000200008047890 */ /* 0x000fe2000fffe0ff */
[----:B------:R-:W-:Y:S01]  /*5150*/  IMAD.MOV.U32 R126, RZ, RZ, RZ ;  /* 0x000000ffff7e7224 */ /* 0x000fe200078e00ff */
[----:B------:R-:W-:Y:S01]  /*5160*/  UIADD3 UR5, UPT, UPT, UR8, 0x4800, URZ ;  /* 0x0000480008057890 */ /* 0x000fe2000fffe0ff */
[----:B------:R-:W-:Y:S01]  /*5170*/  LEA.HI R125, R125, R182, RZ, 0x5 ;  /* 0x000000b67d7d7211 */ /* 0x000fe200078f28ff */
[----:B------:R-:W-:Y:S02]  /*5180*/  USHF.R.U32.HI UR4, URZ, 0x4, UR4 ;  /* 0x00000004ff047899 */ /* 0x000fe40008011604 */
[----:B------:R-:W-:Y:S01]  /*5190*/  USHF.R.U32.HI UR5, URZ, 0x4, UR5 ;  /* 0x00000004ff057899 */ /* 0x000fe20008011605 */
[----:B------:R-:W-:Y:S01]  /*51a0*/  SHF.R.S32.HI R125, RZ, 0x5, R125 ;  /* 0x00000005ff7d7819 */ /* 0x000fe2000001147d */
[----:B------:R-:W-:Y:S02]  /*51b0*/  USHF.L.U32 UR11, UR6, 0x5, URZ ;  /* 0x00000005060b7899 */ /* 0x000fe400080006ff */
[----:B------:R-:W-:Y:S01]  /*51c0*/  USHF.L.U32 UR16, UR7, 0x5, URZ ;  /* 0x0000000507107899 */ /* 0x000fe200080006ff */
[----:B------:R-:W-:Y:S01]  /*51d0*/  VIMNMX R125, PT, PT, R125, 0x2, !PT ;  /* 0x000000027d7d7848 */ /* 0x000fe20007fe0100 */
[----:B------:R-:W-:Y:S01]  /*51e0*/  USGXT.U32 UR6, UR4, 0xe ;  /* 0x0000000e0406789a */ /* 0x000fe20008000000 */
[----:B------:R-:W-:Y:S01]  /*51f0*/  UMOV UR14, 0x100 ;  /* 0x00000100000e7882 */ /* 0x000fe20000000000 */
[----:B------:R-:W-:-:S02]  /*5200*/  UMOV UR15, 0x40004040 ;  /* 0x40004040000f7882 */ /* 0x000fc40000000000 */
[----:B------:R-:W-:Y:S01]  /*5210*/  VIADD R229, R125, 0xffffffff ;  /* 0xffffffff7de57836 */ /* 0x000fe20000000000 */
[----:B------:R-:W-:Y:S01]  /*5220*/  UMOV UR7, URZ ;  /* 0x000000ff00077c82 */ /* 0x000fe20008000000 */
[----:B------:R-:W-:Y:S02]  /*5230*/  USGXT.U32 UR12, UR5, 0xe ;  /* 0x0000000e050c789a */ /* 0x000fe40008000000 */
[----:B------:R-:W-:Y:S02]  /*5240*/  USHF.R.S32.HI UR21, URZ, 0x1f, UR11 ;  /* 0x0000001fff157899 */ /* 0x000fe4000801140b */
[----:B------:R-:W-:Y:S02]  /*5250*/  USHF.R.S32.HI UR22, URZ, 0x1f, UR16 ;  /* 0x0000001fff167899 */ /* 0x000fe40008011410 */
[----:B------:R-:W-:Y:S01]  /*5260*/  UIADD3.64 UR14, UPT, UPT, UR6, UR14, URZ ;  /* 0x0000000e060e7297 */ /* 0x000fe2000fffe0ff */
[----:B------:R-:W-:Y:S01]  /*5270*/  UMOV UR17, 0x1 ;  /* 0x0000000100117882 */ /* 0x000fe20000000000 */
[----:B------:R-:W-:Y:S01]  /*5280*/  UMOV UR5, URZ ;  /* 0x000000ff00057c82 */ /* 0x000fe20008000000 */
[----:B------:R-:W-:-:S09]  /*5290*/  UMOV UR13, 0xc0004010 ;  /* 0xc0004010000d7882 */ /* 0x000fd20000000000 */
.L_x_16:
[----:B------:R-:W-:Y:S01]  /*52a0*/  IADD3 R211, P3, PT, R211, UR16, RZ ;  /* 0x00000010d3d37c10 */ /* 0x000fe2000ff7e0ff */
[----:B------:R-:W-:Y:S01]  /*52b0*/  IMAD.U32 R126, R126, -0x80000000, RZ ;  /* 0x800000007e7e7824 */ /* 0x000fe200078e00ff */
[----:B------:R-:W-:Y:S02]  /*52c0*/  IADD3 R215, P2, PT, R215, UR16, RZ ;  /* 0x00000010d7d77c10 */ /* 0x000fe4000ff5e0ff */
[----:B------:R-:W-:Y:S02]  /*52d0*/  IADD3.X R209, PT, PT, R209, UR22, RZ, P3, !PT ;  /* 0x00000016d1d17c10 */ /* 0x000fe40009ffe4ff */
[----:B------:R-:W-:Y:S02]  /*52e0*/  IADD3 R193, P3, PT, R193, UR16, RZ ;  /* 0x00000010c1c17c10 */ /* 0x000fe4000ff7e0ff */
[----:B------:R-:W-:Y:S02]  /*52f0*/  IADD3 R208, P5, PT, R208, UR16, RZ ;  /* 0x00000010d0d07c10 */ /* 0x000fe4000ffbe0ff */
[----:B------:R-:W-:-:S02]  /*5300*/  IADD3.X R191, PT, PT, R191, UR22, RZ, P3, !PT ;  /* 0x00000016bfbf7c10 */ /* 0x000fc40009ffe4ff */
[----:B------:R-:W-:Y:S02]  /*5310*/  IADD3 R173, P3, PT, R173, UR16, RZ ;  /* 0x00000010adad7c10 */ /* 0x000fe4000ff7e0ff */
[----:B------:R-:W-:Y:S02]  /*5320*/  IADD3 R201, P0, PT, R201, UR16, RZ ;  /* 0x00000010c9c97c10 */ /* 0x000fe4000ff1e0ff */
[----:B------:R-:W-:Y:S02]  /*5330*/  IADD3.X R171, PT, PT, R171, UR22, RZ, P3, !PT ;  /* 0x00000016abab7c10 */ /* 0x000fe40009ffe4ff */
[----:B------:R-:W-:Y:S02]  /*5340*/  IADD3 R153, P3, PT, R153, UR11, RZ ;  /* 0x0000000b99997c10 */ /* 0x000fe4000ff7e0ff */
[----:B------:R-:W-:Y:S02]  /*5350*/  IADD3.X R213, PT, PT, R213, UR22, RZ, P2, !PT ;  /* 0x00000016d5d57c10 */ /* 0x000fe400097fe4ff */
[----:B------:R-:W-:-:S02]  /*5360*/  IADD3.X R151, PT, PT, R151, UR21, RZ, P3, !PT ;  /* 0x0000001597977c10 */ /* 0x000fc40009ffe4ff */
[----:B------:R-:W-:Y:S02]  /*5370*/  IADD3 R97, P3, PT, R97, UR11, RZ ;  /* 0x0000000b61617c10 */ /* 0x000fe4000ff7e0ff */
[----:B------:R-:W-:Y:S02]  /*5380*/  IADD3.X R207, PT, PT, R207, UR22, RZ, P5, !PT ;  /* 0x00000016cfcf7c10 */ /* 0x000fe4000affe4ff */
[----:B------:R-:W-:Y:S02]  /*5390*/  IADD3.X R98, PT, PT, R98, UR21, RZ, P3, !PT ;  /* 0x0000001562627c10 */ /* 0x000fe40009ffe4ff */
[----:B------:R-:W-:Y:S02]  /*53a0*/  IADD3 R50, P3, PT, R50, UR11, RZ ;  /* 0x0000000b32327c10 */ /* 0x000fe4000ff7e0ff */
[----:B------:R-:W-:Y:S02]  /*53b0*/  IADD3.X R199, PT, PT, R199, UR22, RZ, P0, !PT ;  /* 0x00000016c7c77c10 */ /* 0x000fe400087fe4ff */
[----:B------:R-:W-:-:S02]  /*53c0*/  IADD3.X R52, PT, PT, R52, UR21, RZ, P3, !PT ;  /* 0x0000001534347c10 */ /* 0x000fc40009ffe4ff */
[----:B------:R-:W-:Y:S02]  /*53d0*/  IADD3 R17, P3, PT, R17, UR11, RZ ;  /* 0x0000000b11117c10 */ /* 0x000fe4000ff7e0ff */
[----:B------:R-:W-:Y:S02]  /*53e0*/  IADD3 R205, P6, PT, R205, UR16, RZ ;  /* 0x00000010cdcd7c10 */ /* 0x000fe4000ffde0ff */
[----:B------:R-:W-:Y:S02]  /*53f0*/  IADD3 R197, P2, PT, R197, UR16, RZ ;  /* 0x00000010c5c57c10 */ /* 0x000fe4000ff5e0ff */
[----:B------:R-:W-:Y:S02]  /*5400*/  IADD3 R189, P5, PT, R189, UR16, RZ ;  /* 0x00000010bdbd7c10 */ /* 0x000fe4000ffbe0ff */
[----:B------:R-:W-:Y:S02]  /*5410*/  IADD3 R181, P0, PT, R181, UR16, RZ ;  /* 0x00000010b5b57c10 */ /* 0x000fe4000ff1e0ff */
[----:B------:R-:W-:-:S02]  /*5420*/  IADD3.X R18, PT, PT, R18, UR21, RZ, P3, !PT ;  /* 0x0000001512127c10 */ /* 0x000fc40009ffe4ff */
[----:B------:R-:W-:Y:S02]  /*5430*/  IADD3 R94, P3, PT, R94, UR11, RZ ;  /* 0x0000000b5e5e7c10 */ /* 0x000fe4000ff7e0ff */
[----:B------:R-:W-:Y:S02]  /*5440*/  IADD3.X R203, PT, PT, R203, UR22, RZ, P6, !PT ;  /* 0x00000016cbcb7c10 */ /* 0x000fe4000b7fe4ff */
[----:B------:R-:W-:Y:S02]  /*5450*/  IADD3.X R195, PT, PT, R195, UR22, RZ, P2, !PT ;  /* 0x00000016c3c37c10 */ /* 0x000fe400097fe4ff */
[----:B------:R-:W-:Y:S02]  /*5460*/  IADD3.X R187, PT, PT, R187, UR22, RZ, P5, !PT ;  /* 0x00000016bbbb7c10 */ /* 0x000fe4000affe4ff */
[----:B------:R-:W-:Y:S02]  /*5470*/  IADD3.X R179, PT, PT, R179, UR22, RZ, P0, !PT ;  /* 0x00000016b3b37c10 */ /* 0x000fe400087fe4ff */
[----:B------:R-:W-:-:S02]  /*5480*/  IADD3 R185, P6, PT, R185, UR16, RZ ;  /* 0x00000010b9b97c10 */ /* 0x000fc4000ffde0ff */
[----:B------:R-:W-:Y:S02]  /*5490*/  IADD3 R177, P2, PT, R177, UR16, RZ ;  /* 0x00000010b1b17c10 */ /* 0x000fe4000ff5e0ff */
[----:B------:R-:W-:Y:S02]  /*54a0*/  IADD3 R169, P5, PT, R169, UR16, RZ ;  /* 0x00000010a9a97c10 */ /* 0x000fe4000ffbe0ff */
[----:B------:R-:W-:Y:S02]  /*54b0*/  IADD3 R161, P0, PT, R161, UR16, RZ ;  /* 0x00000010a1a17c10 */ /* 0x000fe4000ff1e0ff */
[----:B------:R-:W-:Y:S02]  /*54c0*/  IADD3.X R96, PT, PT, R96, UR21, RZ, P3, !PT ;  /* 0x0000001560607c10 */ /* 0x000fe40009ffe4ff */
[----:B------:R-:W-:Y:S02]  /*54d0*/  IADD3 R61, P3, PT, R61, UR11, RZ ;  /* 0x0000000b3d3d7c10 */ /* 0x000fe4000ff7e0ff */
[----:B------:R-:W-:-:S02]  /*54e0*/  IADD3.X R183, PT, PT, R183, UR22, RZ, P6, !PT ;  /* 0x00000016b7b77c10 */ /* 0x000fc4000b7fe4ff */
[----:B------:R-:W-:Y:S02]  /*54f0*/  IADD3.X R175, PT, PT, R175, UR22, RZ, P2, !PT ;  /* 0x00000016afaf7c10 */ /* 0x000fe400097fe4ff */
[----:B------:R-:W-:Y:S02]  /*5500*/  IADD3.X R167, PT, PT, R167, UR22, RZ, P5, !PT ;  /* 0x00000016a7a77c10 */ /* 0x000fe4000affe4ff */
[----:B------:R-:W-:Y:S02]  /*5510*/  IADD3.X R159, PT, PT, R159, UR22, RZ, P0, !PT ;  /* 0x000000169f9f7c10 */ /* 0x000fe400087fe4ff */
[----:B------:R-:W-:Y:S02]  /*5520*/  IADD3 R165, P6, PT, R165, UR16, RZ ;  /* 0x00000010a5a57c10 */ /* 0x000fe4000ffde0ff */
[----:B------:R-:W-:Y:S02]  /*5530*/  IADD3 R157, P2, PT, R157, UR16, RZ ;  /* 0x000000109d9d7c10 */ /* 0x000fe4000ff5e0ff */
[----:B------:R-:W-:-:S02]  /*5540*/  IADD3 R149, P5, PT, R149, UR11, RZ ;  /* 0x0000000b95957c10 */ /* 0x000fc4000ffbe0ff */
[----:B------:R-:W-:Y:S02]  /*5550*/  IADD3 R141, P0, PT, R141, UR11, RZ ;  /* 0x0000000b8d8d7c10 */ /* 0x000fe4000ff1e0ff */
[----:B------:R-:W-:Y:S02]  /*5560*/  IADD3.X R63, PT, PT, R63, UR21, RZ, P3, !PT ;  /* 0x000000153f3f7c10 */ /* 0x000fe40009ffe4ff */
[----:B------:R-:W-:Y:S02]  /*5570*/  IADD3 R15, P3, PT, R15, UR11, RZ ;  /* 0x0000000b0f0f7c10 */ /* 0x000fe4000ff7e0ff */
[----:B------:R-:W-:Y:S02]  /*5580*/  IADD3.X R163, PT, PT, R163, UR22, RZ, P6, !PT ;  /* 0x00000016a3a37c10 */ /* 0x000fe4000b7fe4ff */
[----:B------:R-:W-:Y:S02]  /*5590*/  IADD3.X R155, PT, PT, R155, UR22, RZ, P2, !PT ;  /* 0x000000169b9b7c10 */ /* 0x000fe400097fe4ff */
[----:B------:R-:W-:-:S02]  /*55a0*/  IADD3.X R147, PT, PT, R147, UR21, RZ, P5, !PT ;  /* 0x0000001593937c10 */ /* 0x000fc4000affe4ff */
[----:B------:R-:W-:Y:S02]  /*55b0*/  IADD3.X R139, PT, PT, R139, UR21, RZ, P0, !PT ;  /* 0x000000158b8b7c10 */ /* 0x000fe400087fe4ff */
        /* <DEDUP_REMOVED lines=43> */
[----:B------:R-:W-:Y:S02]  /*5870*/  IADD3.X R64, PT, PT, R64, UR21, RZ, P2, !PT ;  /* 0x0000001540407c10 */ /* 0x000fe400097fe4ff */
[----:B------:R-:W-:Y:S02]  /*5880*/  IADD3.X R48, PT, PT, R48, UR21, RZ, P5, !PT ;  /* 0x0000001530307c10 */ /* 0x000fe4000affe4ff */
[----:B------:R-:W-:Y:S02]  /*5890*/  IADD3.X R32, PT, PT, R32, UR21, RZ, P0, !PT ;  /* 0x0000001520207c10 */ /* 0x000fe400087fe4ff */
[----:B------:R-:W-:Y:S01]  /*58a0*/  IADD3.X R27, PT, PT, R27, UR21, RZ, P3, !PT ;  /* 0x000000151b1b7c10 */ /* 0x000fe20009ffe4ff */
[----:B------:R-:W0:Y:S01]  /*58b0*/  SYNCS.PHASECHK.TRANS64.TRYWAIT P3, [UR10], R126 ;  /* 0x0000007eff0075a7 */ /* 0x000e22000806110a */
[----:B------:R-:W-:-:S02]  /*58c0*/  IADD3 R45, P6, PT, R45, UR11, RZ ;  /* 0x0000000b2d2d7c10 */ /* 0x000fc4000ffde0ff */
[----:B------:R-:W-:Y:S02]  /*58d0*/  IADD3 R28, P2, PT, R28, UR11, RZ ;  /* 0x0000000b1c1c7c10 */ /* 0x000fe4000ff5e0ff */
[----:B------:R-:W-:Y:S02]  /*58e0*/  IADD3 R13, P5, PT, R13, UR11, RZ ;  /* 0x0000000b0d0d7c10 */ /* 0x000fe4000ffbe0ff */
        /* <DEDUP_REMOVED lines=61> */
[----:B------:R-:W-:Y:S02]  /*5cc0*/  ISETP.GT.AND P6, PT, R4, RZ, PT ;  /* 0x000000ff0400720c */ /* 0x000fe40003fc4270 */
[----:B------:R-:W-:Y:S01]  /*5cd0*/  PRMT R235, RZ, 0x7610, R235 ;  /* 0x00007610ffeb7816 */ /* 0x000fe200000000eb */
[----:B0-----:R-:W-:Y:S10]  /*5ce0*/  @!P3 BRA `(.L_x_14) ;  /* 0x000000b80068b947 */ /* 0x001ff40003800000 */
.L_x_24:
[C---:B------:R-:W-:Y:S01]  /*5cf0*/  ISETP.GT.AND P0, PT, R4.reuse, 0x8, PT ;  /* 0x000000080400780c */ /* 0x040fe20003f04270 */
[----:B------:R-:W-:Y:S02]  /*5d00*/  @P6 IMAD.MOV.U32 R126, RZ, RZ, R5 ;  /* 0x000000ffff7e6224 */ /* 0x000fe400078e0005 */
[----:B------:R-:W-:Y:S01]  /*5d10*/  @P6 IMAD.MOV.U32 R127, RZ, RZ, R6 ;  /* 0x000000ffff7f6224 */ /* 0x000fe200078e0006 */
[----:B------:R-:W-:Y:S02]  /*5d20*/  PRMT R233, RZ, 0x7610, R233 ;  /* 0x00007610ffe97816 */ /* 0x000fe400000000e9 */
[----:B------:R-:W-:Y:S02]  /*5d30*/  ISETP.GT.AND P3, PT, R4, 0x1, PT ;  /* 0x000000010400780c */ /* 0x000fe40003f64270 */
[----:B------:R0:W2:Y:S01]  /*5d40*/  @P6 LDG.E.U8 R235, desc[UR18][R126.64] ;  /* 0x000000127eeb6981 */ /* 0x0000a2000c1e1100 */
[----:B------:R-:W-:Y:S01]  /*5d50*/  PRMT R231, RZ, 0x7610, R231 ;  /* 0x00007610ffe77816 */ /* 0x000fe200000000e7 */
[----:B0-----:R-:W-:-:S02]  /*5d60*/  @P6 IMAD.MOV.U32 R126, RZ, RZ, R7 ;  /* 0x000000ffff7e6224 */ /* 0x001fc400078e0007 */
[----:B------:R-:W-:-:S05]  /*5d70*/  @P6 IMAD.MOV.U32 R127, RZ, RZ, R8 ;  /* 0x000000ffff7f6224 */ /* 0x000fca00078e0008 */
[----:B------:R0:W3:Y:S01]  /*5d80*/  @P6 LDG.E.U8 R233, desc[UR18][R126.64] ;  /* 0x000000127ee96981 */ /* 0x0000e2000c1e1100 */
[----:B------:R-:W-:Y:S02]  /*5d90*/  ISETP.GT.AND P5, PT, R4, 0x10, PT ;  /* 0x000000100400780c */ /* 0x000fe40003fa4270 */
[----:B------:R-:W-:Y:S01]  /*5da0*/  PRMT R239, RZ, 0x7610, R239 ;  /* 0x00007610ffef7816 */ /* 0x000fe200000000ef */
[----:B0-----:R-:W-:Y:S02]  /*5db0*/  @P0 IMAD.MOV.U32 R126, RZ, RZ, R9 ;  /* 0x000000ffff7e0224 */ /* 0x001fe400078e0009 */
[----:B------:R-:W-:-:S05]  /*5dc0*/  @P0 IMAD.MOV.U32 R127, RZ, RZ, R10 ;  /* 0x000000ffff7f0224 */ /* 0x000fca00078e000a */
[----:B------:R0:W4:Y:S01]  /*5dd0*/  @P0 LDG.E.U8 R231, desc[UR18][R126.64] ;  /* 0x000000127ee70981 */ /* 0x000122000c1e1100 */
[----:B------:R-:W-:Y:S01]  /*5de0*/  PRMT R227, RZ, 0x7610, R227 ;  /* 0x00007610ffe37816 */ /* 0x000fe200000000e3 */
[----:B0-----:R-:W-:Y:S02]  /*5df0*/  @P3 IMAD.MOV.U32 R126, RZ, RZ, R21 ;  /* 0x000000ffff7e3224 */ /* 0x001fe400078e0015 */
[----:B------:R-:W-:-:S05]  /*5e00*/  @P3 IMAD.MOV.U32 R127, RZ, RZ, R22 ;  /* 0x000000ffff7f3224 */ /* 0x000fca00078e0016 */
[----:B------:R0:W5:Y:S01]  /*5e10*/  @P3 LDG.E.U8 R239, desc[UR18][R126.64] ;  /* 0x000000127eef3981 */ /* 0x000162000c1e1100 */
[----:B------:R-:W-:Y:S01]  /*5e20*/  PRMT R223, RZ, 0x7610, R223 ;  /* 0x00007610ffdf7816 */ /* 0x000fe200000000df */
[----:B0-----:R-:W-:Y:S02]  /*5e30*/  @P0 IMAD.MOV.U32 R126, RZ, RZ, R11 ;  /* 0x000000ffff7e0224 */ /* 0x001fe400078e000b */
[----:B------:R-:W-:-:S05]  /*5e40*/  @P0 IMAD.MOV.U32 R127, RZ, RZ, R12 ;  /* 0x000000ffff7f0224 */ /* 0x000fca00078e000c */
[----:B------:R0:W2:Y:S01]  /*5e50*/  @P0 LDG.E.U8 R227, desc[UR18][R126.64] ;  /* 0x000000127ee30981 */ /* 0x0000a2000c1e1100 */
[C---:B------:R-:W-:Y:S02]  /*5e60*/  ISETP.GT.AND P0, PT, R4.reuse, 0x2, PT ;  /* 0x000000020400780c */ /* 0x040fe40003f04270 */
[----:B------:R-:W-:Y:S02]  /*5e70*/  PRMT R238, RZ, 0x7610, R238 ;  /* 0x00007610ffee7816 */ /* 0x000fe400000000ee */
[----:B------:R-:W-:Y:S01]  /*5e80*/  ISETP.GT.AND P2, PT, R4, 0x18, PT ;  /* 0x000000180400780c */ /* 0x000fe20003f44270 */
[----:B0-----:R-:W-:Y:S02]  /*5e90*/  @P5 IMAD.MOV.U32 R126, RZ, RZ, R13 ;  /* 0x000000ffff7e5224 */ /* 0x001fe400078e000d */
[----:B------:R-:W-:-:S05]  /*5ea0*/  @P5 IMAD.MOV.U32 R127, RZ, RZ, R14 ;  /* 0x000000ffff7f5224 */ /* 0x000fca00078e000e */
[----:B------:R0:W2:Y:S01]  /*5eb0*/  @P5 LDG.E.U8 R223, desc[UR18][R126.64] ;  /* 0x000000127edf5981 */ /* 0x0000a2000c1e1100 */
[----:B------:R-:W-:Y:S01]  /*5ec0*/  PRMT R221, RZ, 0x7610, R221 ;  /* 0x00007610ffdd7816 */ /* 0x000fe200000000dd */
[----:B0-----:R-:W-:Y:S02]  /*5ed0*/  @P3 IMAD.MOV.U32 R126, RZ, RZ, R23 ;  /* 0x000000ffff7e3224 */ /* 0x001fe400078e0017 */
[----:B------:R-:W-:-:S05]  /*5ee0*/  @P3 IMAD.MOV.U32 R127, RZ, RZ, R24 ;  /* 0x000000ffff7f3224 */ /* 0x000fca00078e0018 */
[----:B------:R0:W2:Y:S01]  /*5ef0*/  @P3 LDG.E.U8 R238, desc[UR18][R126.64] ;  /* 0x000000127eee3981 */ /* 0x0000a2000c1e1100 */
        /* <DEDUP_REMOVED lines=26> */
[----:B------:R-:W-:Y:S02]  /*60a0*/  ISETP.GT.AND P0, PT, R4, 0x5, PT ;  /* 0x000000050400780c */ /* 0x000fe40003f04270 */
        /* <DEDUP_REMOVED lines=183> */
[----:B------:R0:W3:Y:S01]  /*6c20*/  @P0 LDG.E.U8 R198, desc[UR18][R126.64] ;  /* 0x000000127ec60981 */ /* 0x0000e2000c1e1100 */
[----:B------:R-:W-:Y:S01]  /*6c30*/  PRMT R202, RZ, 0x7610, R202 ;  /* 0x00007610ffca7816 */ /* 0x000fe200000000ca */
[----:B0-----:R-:W-:Y:S02]  /*6c40*/  @P2 IMAD.MOV.U32 R126, RZ, RZ, R65 ;  /* 0x000000ffff7e2224 */ /* 0x001fe400078e0041 */
[----:B------:R-:W-:-:S05]  /*6c50*/  @P2 IMAD.MOV.U32 R127, RZ, RZ, R67 ;  /* 0x000000ffff7f2224 */ /* 0x000fca00078e0043 */
[----:B------:R0:W4:Y:S01]  /*6c60*/  @P2 LDG.E.U8 R200, desc[UR18][R126.64] ;  /* 0x000000127ec82981 */ /* 0x000122000c1e1100 */
[----:B------:R-:W-:Y:S02]  /*6c70*/  ISETP.GT.AND P0, PT, R4, 0x1d, PT ;  /* 0x0000001d0400780c */ /* 0x000fe40003f04270 */
[----:B------:R-:W-:Y:S01]  /*6c80*/  PRMT R204, RZ, 0x7610, R204 ;  /* 0x00007610ffcc7816 */ /* 0x000fe200000000cc */
[----:B0-----:R-:W-:Y:S02]  /*6c90*/  @P2 IMAD.MOV.U32 R126, RZ, RZ, R66 ;  /* 0x000000ffff7e2224 */ /* 0x001fe400078e0042 */
[----:B------:R-:W-:-:S05]  /*6ca0*/  @P2 IMAD.MOV.U32 R127, RZ, RZ, R68 ;  /* 0x000000ffff7f2224 */ /* 0x000fca00078e0044 */
[----:B------:R0:W5:Y:S01]  /*6cb0*/  @P2 LDG.E.U8 R202, desc[UR18][R126.64] ;  /* 0x000000127eca2981 */ /* 0x000162000c1e1100 */
[----:B------:R-:W-:Y:S01]  /*6cc0*/  PRMT R206, RZ, 0x7610, R206 ;  /* 0x00007610ffce7816 */ /* 0x000fe200000000ce */
[----:B0-----:R-:W-:Y:S02]  /*6cd0*/  @P3 IMAD.MOV.U32 R126, RZ, RZ, R81 ;  /* 0x000000ffff7e3224 */ /* 0x001fe400078e0051 */
[----:B------:R-:W-:-:S05]  /*6ce0*/  @P3 IMAD.MOV.U32 R127, RZ, RZ, R83 ;  /* 0x000000ffff7f3224 */ /* 0x000fca00078e0053 */
[----:B------:R0:W5:Y:S01]  /*6cf0*/  @P3 LDG.E.U8 R204, desc[UR18][R126.64] ;  /* 0x000000127ecc3981 */ /* 0x000162000c1e1100 */
[----:B------:R-:W-:Y:S02]  /*6d00*/  PRMT R210, RZ, 0x7610, R210 ;  /* 0x00007610ffd27816 */ /* 0x000fe400000000d2 */
[----:B------:R-:W-:Y:S01]  /*6d10*/  ISETP.GT.AND P2, PT, R4, 0x1e, PT ;  /* 0x0000001e0400780c */ /* 0x000fe20003f44270 */
[----:B0-----:R-:W-:Y:S02]  /*6d20*/  @P3 IMAD.MOV.U32 R126, RZ, RZ, R82 ;  /* 0x000000ffff7e3224 */ /* 0x001fe400078e0052 */
[----:B------:R-:W-:-:S05]  /*6d30*/  @P3 IMAD.MOV.U32 R127, RZ, RZ, R84 ;  /* 0x000000ffff7f3224 */ /* 0x000fca00078e0054 */
[----:B------:R0:W5:Y:S01]  /*6d40*/  @P3 LDG.E.U8 R206, desc[UR18][R126.64] ;  /* 0x000000127ece3981 */ /* 0x000162000c1e1100 */
        /* <DEDUP_REMOVED lines=21> */
[----:B------:R-:W-:Y:S01]  /*6ea0*/  ISETP.GE.AND P2, PT, R252, R4, PT ;  /* 0x00000004fc00720c */ /* 0x000fe20003f46270 */
[----:B0-----:R-:W-:Y:S02]  /*6eb0*/  @P0 IMAD.MOV.U32 R126, RZ, RZ, R153 ;  /* 0x000000ffff7e0224 */ /* 0x001fe400078e0099 */
[----:B------:R-:W-:-:S05]  /*6ec0*/  @P0 IMAD.MOV.U32 R127, RZ, RZ, R151 ;  /* 0x000000ffff7f0224 */ /* 0x000fca00078e0097 */
[----:B------:R0:W5:Y:S01]  /*6ed0*/  @P0 LDG.E.U8 R220, desc[UR18][R126.64] ;  /* 0x000000127edc0981 */ /* 0x000162000c1e1100 */
[----:B------:R-:W-:Y:S01]  /*6ee0*/  PRMT R222, RZ, 0x7610, R222 ;  /* 0x00007610ffde7816 */ /* 0x000fe200000000de */
[----:B------:R-:W-:Y:S01]  /*6ef0*/  BAR.SYNC.DEFER_BLOCKING 0x0 ;  /* 0x0000000000007b1d */ /* 0x000fe20000010000 */
[----:B------:R-:W-:Y:S02]  /*6f00*/  PRMT R224, RZ, 0x7610, R224 ;  /* 0x00007610ffe07816 */ /* 0x000fe400000000e0 */
[----:B0-----:R-:W-:Y:S02]  /*6f10*/  @!P2 IMAD.MOV.U32 R126, RZ, RZ, R157 ;  /* 0x000000ffff7ea224 */ /* 0x001fe400078e009d */
[----:B------:R-:W-:Y:S01]  /*6f20*/  @!P2 IMAD.MOV.U32 R127, RZ, RZ, R155 ;  /* 0x000000ffff7fa224 */ /* 0x000fe200078e009b */
[----:B------:R-:W-:Y:S02]  /*6f30*/  PRMT R226, RZ, 0x7610, R226 ;  /* 0x00007610ffe27816 */ /* 0x000fe400000000e2 */
[----:B------:R-:W-:-:S02]  /*6f40*/  PRMT R228, RZ, 0x7610, R228 ;  /* 0x00007610ffe47816 */ /* 0x000fc400000000e4 */
[----:B------:R0:W5:Y:S02]  /*6f50*/  @!P2 LDG.E.U8 R222, desc[UR18][R126.64] ;  /* 0x000000127edea981 */ /* 0x000164000c1e1100 */
[----:B0-----:R-:W-:Y:S02]  /*6f60*/  @!P2 IMAD.MOV.U32 R126, RZ, RZ, R165 ;  /* 0x000000ffff7ea224 */ /* 0x001fe400078e00a5 */
[----:B------:R-:W-:-:S05]  /*6f70*/  @!P2 IMAD.MOV.U32 R127, RZ, RZ, R163 ;  /* 0x000000ffff7fa224 */ /* 0x000fca00078e00a3 */
[----:B------:R0:W5:Y:S02]  /*6f80*/  @!P2 LDG.E.U8 R224, desc[UR18][R126.64] ;  /* 0x000000127ee0a981 */ /* 0x000164000c1e1100 */
[----:B0-----:R-:W-:Y:S02]  /*6f90*/  @!P2 IMAD.MOV.U32 R126, RZ, RZ, R173 ;  /* 0x000000ffff7ea224 */ /* 0x001fe400078e00ad */
[----:B------:R-:W-:-:S05]  /*6fa0*/  @!P2 IMAD.MOV.U32 R127, RZ, RZ, R171 ;  /* 0x000000ffff7fa224 */ /* 0x000fca00078e00ab */
[----:B------:R0:W5:Y:S01]  /*6fb0*/  @!P2 LDG.E.U8 R226, desc[UR18][R126.64] ;  /* 0x000000127ee2a981 */ /* 0x000162000c1e1100 */
[----:B------:R-:W-:Y:S01]  /*6fc0*/  PRMT R230, RZ, 0x7610, R230 ;  /* 0x00007610ffe67816 */ /* 0x000fe200000000e6 */
        /* <DEDUP_REMOVED lines=14> */
[----:B------:R0:W5:Y:S04]  /*70b0*/  @!P2 LDG.E.U8 R234, desc[UR18][R126.64] ;  /* 0x000000127eeaa981 */ /* 0x000168000c1e1100 */
[----:B--2---:R1:W-:Y:S01]  /*70c0*/  STS.U8 [R241+UR8+0x2000], R235 ;  /* 0x002000ebf1007988 */ /* 0x0043e20008000008 */
[----:B0-----:R-:W-:Y:S02]  /*70d0*/  @!P2 IMAD.MOV.U32 R126, RZ, RZ, R211 ;  /* 0x000000ffff7ea224 */ /* 0x001fe400078e00d3 */
[----:B------:R-:W-:Y:S01]  /*70e0*/  @!P2 IMAD.MOV.U32 R127, RZ, RZ, R209 ;  /* 0x000000ffff7fa224 */ /* 0x000fe200078e00d1 */
[----:B-1----:R-:W-:-:S04]  /*70f0*/  PRMT R235, RZ, 0x7610, R235 ;  /* 0x00007610ffeb7816 */ /* 0x002fc800000000eb */
[----:B------:R0:W2:Y:S04]  /*7100*/  @!P2 LDG.E.U8 R236, desc[UR18][R126.64] ;  /* 0x000000127eeca981 */ /* 0x0000a8000c1e1100 */
[----:B---3--:R1:W-:Y:S01]  /*7110*/  STS.U8 [R241+UR8+0x3000], R233 ;  /* 0x003000e9f1007988 */ /* 0x0083e20008000008 */
[----:B0-----:R-:W-:Y:S02]  /*7120*/  @!P2 IMAD.MOV.U32 R126, RZ, RZ, R161 ;  /* 0x000000ffff7ea224 */ /* 0x001fe400078e00a1 */
[----:B------:R-:W-:Y:S01]  /*7130*/  @!P2 IMAD.MOV.U32 R127, RZ, RZ, R159 ;  /* 0x000000ffff7fa224 */ /* 0x000fe200078e009f */
[----:B-1----:R-:W-:-:S04]  /*7140*/  PRMT R233, RZ, 0x7610, R233 ;  /* 0x00007610ffe97816 */ /* 0x002fc800000000e9 */
[----:B------:R0:W3:Y:S04]  /*7150*/  @!P2 LDG.E.U8 R235, desc[UR18][R126.64] ;  /* 0x000000127eeba981 */ /* 0x0000e8000c1e1100 */
[----:B----4-:R1:W-:Y:S01]  /*7160*/  STS.U8 [R241+UR8+0x2400], R231 ;  /* 0x002400e7f1007988 */ /* 0x0103e20008000008 */
[----:B0-----:R-:W-:Y:S02]  /*7170*/  @!P2 IMAD.MOV.U32 R126, RZ, RZ, R169 ;  /* 0x000000ffff7ea224 */ /* 0x001fe400078e00a9 */
[----:B------:R-:W-:Y:S01]  /*7180*/  @!P2 IMAD.MOV.U32 R127, RZ, RZ, R167 ;  /* 0x000000ffff7fa224 */ /* 0x000fe200078e00a7 */
[----:B-1----:R-:W-:-:S04]  /*7190*/  PRMT R231, RZ, 0x7610, R231 ;  /* 0x00007610ffe77816 */ /* 0x002fc800000000e7 */
[----:B------:R0:W4:Y:S04]  /*71a0*/  @!P2 LDG.E.U8 R233, desc[UR18][R126.64] ;  /* 0x000000127ee9a981 */ /* 0x000128000c1e1100 */
[----:B------:R1:W-:Y:S01]  /*71b0*/  STS.U8 [R241+UR8+0x3400], R227 ;  /* 0x003400e3f1007988 */ /* 0x0003e20008000008 */
[----:B0-----:R-:W-:Y:S02]  /*71c0*/  @!P2 IMAD.MOV.U32 R126, RZ, RZ, R177 ;  /* 0x000000ffff7ea224 */ /* 0x001fe400078e00b1 */
[----:B------:R-:W-:Y:S01]  /*71d0*/  @!P2 IMAD.MOV.U32 R127, RZ, RZ, R175 ;  /* 0x000000ffff7fa224 */ /* 0x000fe200078e00af */
[----:B-1----:R-:W-:-:S04]  /*71e0*/  PRMT R227, RZ, 0x7610, R227 ;  /* 0x00007610ffe37816 */ /* 0x002fc800000000e3 */
[----:B------:R0:W2:Y:S04]  /*71f0*/  @!P2 LDG.E.U8 R231, desc[UR18][R126.64] ;  /* 0x000000127ee7a981 */ /* 0x0000a8000c1e1100 */
        /* <DEDUP_REMOVED lines=9> */
[----:B------:R0:W2:Y:S01]  /*7290*/  @!P2 LDG.E.U8 R223, desc[UR18][R126.64] ;  /* 0x000000127edfa981 */ /* 0x0000a2000c1e1100 */
[----:B------:R-:W-:Y:S01]  /*72a0*/  PRMT R249, RZ, 0x7610, R249 ;  /* 0x00007610fff97816 */ /* 0x000fe200000000f9 */
[----:B0-----:R-:W-:Y:S02]  /*72b0*/  @!P2 IMAD.MOV.U32 R126, RZ, RZ, R201 ;  /* 0x000000ffff7ea224 */ /* 0x001fe400078e00c9 */
[----:B------:R-:W-:-:S05]  /*72c0*/  @!P2 IMAD.MOV.U32 R127, RZ, RZ, R199 ;  /* 0x000000ffff7fa224 */ /* 0x000fca00078e00c7 */
[----:B------:R0:W4:Y:S01]  /*72d0*/  @!P2 LDG.E.U8 R221, desc[UR18][R126.64] ;  /* 0x000000127edda981 */ /* 0x000122000c1e1100 */
[----:B------:R-:W-:-:S03]  /*72e0*/  PRMT R251, RZ, 0x7610, R251 ;  /* 0x00007610fffb7816 */ /* 0x000fc600000000fb */
[----:B------:R1:W-:Y:S01]  /*72f0*/  STS.U8 [R241+UR8+0x2c00], R217 ;  /* 0x002c00d9f1007988 */ /* 0x0003e20008000008 */
[----:B0-----:R-:W-:Y:S02]  /*7300*/  @!P2 IMAD.MOV.U32 R126, RZ, RZ, R208 ;  /* 0x000000ffff7ea224 */ /* 0x001fe400078e00d0 */
[----:B------:R-:W-:-:S05]  /*7310*/  @!P2 IMAD.MOV.U32 R127, RZ, RZ, R207 ;  /* 0x000000ffff7fa224 */ /* 0x000fca00078e00cf */
[----:B------:R0:W4:Y:S04]  /*7320*/  @!P2 LDG.E.U8 R249, desc[UR18][R126.64] ;  /* 0x000000127ef9a981 */ /* 0x000128000c1e1100 */
[----:B------:R1:W-:Y:S01]  /*7330*/  STS.U8 [R241+UR8+0x3c00], R135 ;  /* 0x003c0087f1007988 */ /* 0x0003e20008000008 */
[----:B0-----:R-:W-:Y:S02]  /*7340*/  @!P2 IMAD.MOV.U32 R126, RZ, RZ, R215 ;  /* 0x000000ffff7ea224 */ /* 0x001fe400078e00d7 */
[----:B------:R-:W-:-:S05]  /*7350*/  @!P2 IMAD.MOV.U32 R127, RZ, RZ, R213 ;  /* 0x000000ffff7fa224 */ /* 0x000fca00078e00d5 */
[----:B------:R-:W4:Y:S01]  /*7360*/  @!P2 LDG.E.U8 R251, desc[UR18][R126.64] ;  /* 0x000000127efba981 */ /* 0x000f22000c1e1100 */
[----:B------:R-:W-:Y:S01]  /*7370*/  ULEA UR10, UR17, UR8, 0x3 ;  /* 0x00000008110a7291 */ /* 0x000fe2000f8e18ff */
[----:B------:R-:W-:Y:S02]  /*7380*/  UMOV UR4, UR5 ;  /* 0x0000000500047c82 */ /* 0x000fe40008000000 */
[----:B-----5:R1:W-:Y:S01]  /*7390*/  STS.U8 [R240+UR8+0x2080], R239 ;  /* 0x002080eff0007988 */ /* 0x0203e20008000008 */
[----:B------:R-:W-:-:S03]  /*73a0*/  UIADD3 UR10, UPT, UPT, UR10, 0x5000, URZ ;  /* 0x000050000a0a7890 */ /* 0x000fc6000fffe0ff */
        /* <DEDUP_REMOVED lines=62> */
[----:B--2---:R1:W-:Y:S04]  /*7790*/  STS.U8 [R241+UR8+0x4f00], R236 ;  /* 0x004f00ecf1007988 */ /* 0x0043e80008000008 */
[----:B---3--:R1:W-:Y:S04]  /*77a0*/  STS.U8 [R240+UR8+0x4880], R235 ;  /* 0x004880ebf0007988 */ /* 0x0083e80008000008 */
[----:B----4-:R1:W-:Y:S04]  /*77b0*/  STS.U8 [R240+UR8+0x4980], R233 ;  /* 0x004980e9f0007988 */ /* 0x0103e80008000008 */
[----:B------:R1:W-:Y:S04]  /*77c0*/  STS.U8 [R240+UR8+0x4a80], R231 ;  /* 0x004a80e7f0007988 */ /* 0x0003e80008000008 */
[----:B------:R1:W-:Y:S04]  /*77d0*/  STS.U8 [R240+UR8+0x4b80], R227 ;  /* 0x004b80e3f0007988 */ /* 0x0003e80008000008 */
[----:B------:R1:W-:Y:S04]  /*77e0*/  STS.U8 [R240+UR8+0x4c80], R223 ;  /* 0x004c80dff0007988 */ /* 0x0003e80008000008 */
[----:B------:R1:W-:Y:S04]  /*77f0*/  STS.U8 [R240+UR8+0x4d80], R221 ;  /* 0x004d80ddf0007988 */ /* 0x0003e80008000008 */
[----:B------:R1:W-:Y:S04]  /*7800*/  STS.U8 [R240+UR8+0x4e80], R249 ;  /* 0x004e80f9f0007988 */ /* 0x0003e80008000008 */
[----:B------:R1:W-:Y:S01]  /*7810*/  STS.U8 [R240+UR8+0x4f80], R251 ;  /* 0x004f80fbf0007988 */ /* 0x0003e20008000008 */
[----:B------:R0:W-:Y:S06]  /*7820*/  MEMBAR.ALL.CTA ;  /* 0x0000000000007992 */ /* 0x0001ec0000008000 */
[----:B0-----:R-:W0:Y:S02]  /*7830*/  FENCE.VIEW.ASYNC.S ;  /* 0x00000000000073c6 */ /* 0x001e240000000000 */
[----:B0-----:R-:W-:Y:S06]  /*7840*/  BAR.SYNC.DEFER_BLOCKING 0x0 ;  /* 0x0000000000007b1d */ /* 0x001fec0000010000 */
[----:B------:R-:W-:-:S00]  /*7850*/  MEMBAR.ALL.CTA ;  /* 0x0000000000007992 */ /* 0x000fc00000008000 */
[----:B------:R-:W-:Y:S06]  /*7860*/  MEMBAR.ALL.GPU ;  /* 0x0000000000007992 */ /* 0x000fec000000a000 */
[----:B------:R-:W-:-:S00]  /*7870*/  ERRBAR ;  /* 0x00000000000079ab */ /* 0x000fc00000000000 */
[----:B------:R-:W-:Y:S08]  /*7880*/  CGAERRBAR ;  /* 0x00000000000075ab */ /* 0x000ff00000000000 */
[----:B------:R-:W-:Y:S06]  /*7890*/  UCGABAR_ARV ;  /* 0x00000000000079c7 */ /* 0x000fec0008000000 */
[----:B------:R-:W-:Y:S01]  /*78a0*/  UCGABAR_WAIT ;  /* 0x0000000000007dc7 */ /* 0x000fe20008000000 */
[----:B------:R-:W-:Y:S01]  /*78b0*/  CCTL.IVALL ;  /* 0x00000000ff00798f */ /* 0x000fe20002000000 */
[----:B-1----:R-:W-:Y:S05]  /*78c0*/  @P1 BRA `(.L_x_15) ;  /* 0x0000000000301947 */ /* 0x002fea0003800000 */
[----:B------:R-:W-:Y:S01]  /*78d0*/  UIADD3 UR5, UPT, UPT, UR20, 0x80, URZ ;  /* 0x0000008014057890 */ /* 0x000fe2000fffe0ff */
[----:B------:R-:W-:Y:S01]  /*78e0*/  UMOV UR24, UR6 ;  /* 0x0000000600187c82 */ /* 0x000fe20008000000 */
[----:B------:R-:W-:Y:S01]  /*78f0*/  UMOV UR25, 0x40004040 ;  /* 0x4000404000197882 */ /* 0x000fe20000000000 */
[----:B------:R-:W-:Y:S01]  /*7900*/  UMOV UR26, 0x0 ;  /* 0x00000000001a7882 */ /* 0x000fe20000000000 */
[----:B------:R-:W-:Y:S01]  /*7910*/  UMOV UR27, 0x10208490 ;  /* 0x10208490001b7882 */ /* 0x000fe20000000000 */
[----:B------:R-:W-:Y:S01]  /*7920*/  UMOV UR28, 0x0 ;  /* 0x00000000001c7882 */ /* 0x000fe20000000000 */
[----:B------:R-:W-:Y:S01]  /*7930*/  UMOV UR29, 0x10208490 ;  /* 0x10208490001d7882 */ /* 0x000fe20000000000 */
[----:B------:R-:W-:Y:S01]  /*7940*/  UMOV UR23, 0x3 ;  /* 0x0000000300177882 */ /* 0x000fe20000000000 */
[----:B------:R0:W-:Y:S01]  /*7950*/  UTCQMMA.2CTA gdesc[UR24], gdesc[UR12], tmem[UR20], tmem[UR26], idesc[UR27], UPT ;  /* 0x00ff1a0c180075ea */ /* 0x0001e2000ba00314 */
[----:B------:R0:W-:Y:S01]  /*7960*/  UTCQMMA.2CTA gdesc[UR14], gdesc[UR12], tmem[UR5], tmem[UR28], idesc[UR29], UPT ;  /* 0x00ff1c0c0e0075ea */ /* 0x0001e2000ba00305 */
[----:B------:R0:W-:Y:S01]  /*7970*/  UTCBAR.2CTA.MULTICAST [UR10], URZ, UR23 ;  /* 0x000000ff0a0073e9 */ /* 0x0001e20008200817 */
[----:B------:R-:W-:Y:S01]  /*7980*/  NOP ;  /* 0x0000000000007918 */ /* 0x000fe20000000000 */
.L_x_15:
[----:B------:R-:W-:Y:S01]  /*7990*/  VIADD R229, R229, 0xffffffff ;  /* 0xffffffffe5e57836 */ /* 0x000fe20000000000 */
[----:B------:R-:W-:Y:S01]  /*79a0*/  UIADD3 UR17, UPT, UPT, UR17, 0x1, URZ ;  /* 0x0000000111117890 */ /* 0x000fe2000fffe0ff */
[----:B------:R-:W-:Y:S02]  /*79b0*/  IMAD.U32 R126, RZ, RZ, UR4 ;  /* 0x00000004ff7e7e24 */ /* 0x000fe4000f8e00ff */
[----:B------:R-:W-:Y:S01]  /*79c0*/  VIADD R4, R4, 0xffffffe0 ;  /* 0xffffffe004047836 */ /* 0x000fe20000000000 */
[----:B------:R-:W-:Y:S01]  /*79d0*/  ISETP.NE.U32.AND P0, PT, R229, RZ, PT ;  /* 0x000000ffe500720c */ /* 0x000fe20003f05070 */
[----:B------:R-:W-:-:S04]  /*79e0*/  UISETP.GT.AND UP1, UPT, UR17, 0x1, UPT ;  /* 0x000000011100788c */ /* 0x000fc8000bf24270 */
[----:B0-----:R-:W-:Y:S02]  /*79f0*/  USEL UR5, URZ, 0x1, !UP1 ;  /* 0x00000001ff057887 */ /* 0x001fe4000c800000 */
[----:B------:R-:W-:Y:S02]  /*7a00*/  USEL UR17, UR17, URZ, !UP1 ;  /* 0x000000ff11117287 */ /* 0x000fe4000c800000 */
[----:B------:R-:W-:-:S04]  /*7a10*/  ULOP3.LUT UR5, UR4, UR5, URZ, 0x3c, !UPT ;  /* 0x0000000504057292 */ /* 0x000fc8000f8e3cff */
[----:B------:R-:W-:Y:S08]  /*7a20*/  @P0 BRA `(.L_x_16) ;  /* 0xffffffd8001c0947 */ /* 0x000ff0000383ffff */
.L_x_13:
[----:B------:R-:W0:Y:S01]  /*7a30*/  LDC R125, c[0x0][0x3a0] ;  /* 0x0000e800ff7d7b82 */ /* 0x000e220000000800 */
[----:B------:R-:W1:Y:S01]  /*7a40*/  LDCU UR11, c[0x0][0x39c] ;  /* 0x00007380ff0b77ac */ /* 0x000e620008000800 */
[C---:B------:R-:W-:Y:S02]  /*7a50*/  VIADD R4, R0.reuse, 0x6 ;  /* 0x0000000600047836 */ /* 0x040fe40000000000 */
[C---:B------:R-:W-:Y:S01]  /*7a60*/  VIADD R5, R0.reuse, 0x2 ;  /* 0x0000000200057836 */ /* 0x040fe20000000000 */
[----:B------:R-:W2:Y:S01]  /*7a70*/  LDCU UR5, c[0x0][0x39c] ;  /* 0x00007380ff0577ac */ /* 0x000ea20008000800 */
[C---:B------:R-:W-:Y:S02]  /*7a80*/  VIADD R6, R0.reuse, 0x1 ;  /* 0x0000000100067836 */ /* 0x040fe40000000000 */
[----:B------:R-:W3:Y:S01]  /*7a90*/  LDC R231, c[0x0][0x3b4] ;  /* 0x0000ed00ffe77b82 */ /* 0x000ee20000000800 */
[----:B------:R-:W4:Y:S01]  /*7aa0*/  LDCU UR21, c[0x0][0x3b8] ;  /* 0x00007700ff1577ac */ /* 0x000f220008000800 */
[----:B------:R-:W-:Y:S01]  /*7ab0*/  VIADD R8, R0, 0x4 ;  /* 0x0000000400087836 */ /* 0x000fe20000000000 */
[----:B------:R-:W5:Y:S01]  /*7ac0*/  LDCU.64 UR6, c[0x0][0x398] ;  /* 0x00007300ff0677ac */ /* 0x000f620008000a00 */
[----:B------:R-:W0:Y:S01]  /*7ad0*/  LDCU.128 UR12, c[0x0][0x390] ;  /* 0x00007200ff0c77ac */ /* 0x000e220008000c00 */
[----:B-1----:R-:W-:Y:S01]  /*7ae0*/  ISETP.GE.AND P5, PT, R4, UR11, PT ;  /* 0x0000000b04007c0c */ /* 0x002fe2000bfa6270 */
[----:B------:R-:W-:Y:S01]  /*7af0*/  VIADD R4, R0, 0x3 ;  /* 0x0000000300047836 */ /* 0x000fe20000000000 */
[----:B------:R-:W1:Y:S01]  /*7b00*/  LDCU UR11, c[0x0][0x39c] ;  /* 0x00007380ff0b77ac */ /* 0x000e620008000800 */
[----:B0-----:R-:W-:-:S03]  /*7b10*/  VIADD R125, R125, 0x1f ;  /* 0x0000001f7d7d7836 */ /* 0x001fc60000000000 */
[----:B--2---:R-:W-:Y:S01]  /*7b20*/  ISETP.GE.AND P0, PT, R4, UR5, PT ;  /* 0x0000000504007c0c */ /* 0x004fe2000bf06270 */
[----:B----4-:R-:W-:Y:S01]  /*7b30*/  IMAD R4, R0, UR21, RZ ;  /* 0x0000001500047c24 */ /* 0x010fe2000f8e02ff */
[----:B------:R-:W-:Y:S02]  /*7b40*/  ISETP.GE.AND P1, PT, R125, 0x20, PT ;  /* 0x000000207d00780c */ /* 0x000fe40003f26270 */
[----:B-----5:R-:W-:Y:S01]  /*7b50*/  ISETP.GE.AND P3, PT, R5, UR7, PT ;  /* 0x0000000705007c0c */ /* 0x020fe2000bf66270 */
[----:B---3--:R-:W-:Y:S02]  /*7b60*/  IMAD R228, R2, R231, RZ ;  /* 0x000000e702e47224 */ /* 0x008fe400078e02ff */
[----:B------:R-:W-:Y:S01]  /*7b70*/  VIADD R5, R4, UR21 ;  /* 0x0000001504057c36 */ /* 0x000fe20008000000 */
[----:B------:R-:W-:Y:S01]  /*7b80*/  ISETP.GE.AND P2, PT, R6, UR15, PT ;  /* 0x0000000f06007c0c */ /* 0x000fe2000bf46270 */
[----:B------:R-:W-:Y:S01]  /*7b90*/  IMAD R231, R231, 0x80, R228 ;  /* 0x00000080e7e77824 */ /* 0x000fe200078e02e4 */
[----:B------:R-:W-:-:S02]  /*7ba0*/  IADD3 R229, P6, PT, R228, UR12, RZ ;  /* 0x0000000ce4e57c10 */ /* 0x000fc4000ffde0ff */
[----:B------:R-:W-:-:S03]  /*7bb0*/  SHF.R.S32.HI R6, RZ, 0x1f, R4 ;  /* 0x0000001fff067819 */ /* 0x000fc60000011404 */
[----:B-1----:R-:W-:Y:S08]  /*7bc0*/  @!P1 BRA `(.L_x_17) ;  /* 0x0000000000109947 */ /* 0x002ff00003800000 */
[----:B------:R-:W-:-:S06]  /*7bd0*/  USHF.L.U32 UR4, UR4, 0x1f, URZ ;  /* 0x0000001f04047899 */ /* 0x000fcc00080006ff */
[----:B------:R-:W-:-:S04]  /*7be0*/  IMAD.U32 R7, RZ, RZ, UR4 ;  /* 0x00000004ff077e24 */ /* 0x000fc8000f8e00ff */
[----:B------:R-:W0:Y:S02]  /*7bf0*/  SYNCS.PHASECHK.TRANS64.TRYWAIT P1, [UR10], R7 ;  /* 0x00000007ff0075a7 */ /* 0x000e24000802110a */
[----:B0-----:R-:W-:Y:S05]  /*7c00*/  @!P1 BRA `(.L_x_18) ;  /* 0x0000009800ac9947 */ /* 0x001fea0003800000 */
.L_x_17:
[----:B------:R-:W-:Y:S01]  /*7c10*/  LEA.HI.X.SX32 R228, R228, UR13, 0x1, P6 ;  /* 0x0000000de4e47c11 */ /* 0x000fe2000b0f0eff */
[----:B------:R-:W-:Y:S01]  /*7c20*/  BAR.SYNC.DEFER_BLOCKING 0x0 ;  /* 0x0000000000007b1d */ /* 0x000fe20000010000 */
[-C--:B------:R-:W-:Y:S02]  /*7c30*/  IADD3 R10, P6, PT, R4, R229.reuse, RZ ;  /* 0x000000e5040a7210 */ /* 0x080fe40007fde0ff */
[C---:B------:R-:W-:Y:S02]  /*7c40*/  IADD3 R230, P1, PT, R231.reuse, UR12, RZ ;  /* 0x0000000ce7e67c10 */ /* 0x040fe4000ff3e0ff */
[----:B------:R-:W-:Y:S01]  /*7c50*/  SHF.R.S32.HI R7, RZ, 0x1f, R5 ;  /* 0x0000001fff077819 */ /* 0x000fe20000011405 */
[----:B------:R-:W-:Y:S01]  /*7c60*/  IMAD.X R11, R6, 0x1, R228, P6 ;  /* 0x00000001060b7824 */ /* 0x000fe200030e06e4 */
[----:B------:R-:W-:Y:S01]  /*7c70*/  LEA.HI.X.SX32 R231, R231, UR13, 0x1, P1 ;  /* 0x0000000de7e77c11 */ /* 0x000fe200088f0eff */
[----:B------:R-:W0:Y:S01]  /*7c80*/  LDCU.64 UR28, c[0x0][0x398] ;  /* 0x00007300ff1c77ac */ /* 0x000e220008000a00 */
[-C--:B------:R-:W-:Y:S01]  /*7c90*/  IADD3 R12, P1, PT, R4, R230.reuse, RZ ;  /* 0x000000e6040c7210 */ /* 0x080fe20007f3e0ff */
[C---:B------:R-:W-:Y:S01]  /*7ca0*/  VIADD R4, R5.reuse, UR21 ;  /* 0x0000001505047c36 */ /* 0x040fe20008000000 */
[-C--:B------:R-:W-:Y:S01]  /*7cb0*/  IADD3 R14, P6, PT, R5, R229.reuse, RZ ;  /* 0x000000e5050e7210 */ /* 0x080fe20007fde0ff */
[----:B------:R-:W1:Y:S02]  /*7cc0*/  LDCU UR4, c[0x0][0x39c] ;  /* 0x00007380ff0477ac */ /* 0x000e640008000800 */
[----:B------:R-:W-:Y:S01]  /*7cd0*/  IMAD.X R13, R6, 0x1, R231, P1 ;  /* 0x00000001060d7824 */ /* 0x000fe200008e06e7 */
[----:B------:R-:W-:Y:S01]  /*7ce0*/  SHF.R.S32.HI R6, RZ, 0x1f, R4 ;  /* 0x0000001fff067819 */ /* 0x000fe20000011404 */
[----:B------:R-:W-:Y:S01]  /*7cf0*/  IMAD.X R15, R7, 0x1, R228, P6 ;  /* 0x00000001070f7824 */ /* 0x000fe200030e06e4 */
[C---:B------:R-:W-:Y:S01]  /*7d00*/  IADD3 R18, P6, PT, R4.reuse, R229, RZ ;  /* 0x000000e504127210 */ /* 0x040fe20007fde0ff */
[----:B------:R-:W2:Y:S01]  /*7d10*/  LDCU.64 UR30, c[0x0][0x398] ;  /* 0x00007300ff1e77ac */ /* 0x000ea20008000a00 */
[----:B------:R-:W-:Y:S01]  /*7d20*/  IADD3 R16, P1, PT, R5, R230, RZ ;  /* 0x000000e605107210 */ /* 0x000fe20007f3e0ff */
[----:B------:R-:W-:-:S02]  /*7d30*/  VIADD R5, R4, UR21 ;  /* 0x0000001504057c36 */ /* 0x000fc40008000000 */
[----:B------:R-:W-:Y:S01]  /*7d40*/  IMAD.X R19, R6, 0x1, R228, P6 ;  /* 0x0000000106137824 */ /* 0x000fe200030e06e4 */
[----:B------:R-:W-:Y:S01]  /*7d50*/  IADD3 R20, P6, PT, R4, R230, RZ ;  /* 0x000000e604147210 */ /* 0x000fe20007fde0ff */
[----:B------:R-:W3:Y:S02]  /*7d60*/  @!P4 SYNCS.CCTL.IV [UR8+0x5000] ;  /* 0x00500000ff00c9b1 */ /* 0x000ee40008000008 */
[----:B---3--:R-:W-:Y:S01]  /*7d70*/  BAR.SYNC.DEFER_BLOCKING 0x0 ;  /* 0x0000000000007b1d */ /* 0x008fe20000010000 */
[----:B------:R-:W-:Y:S01]  /*7d80*/  IMAD.X R17, R7, 0x1, R231, P1 ;  /* 0x0000000107117824 */ /* 0x000fe200008e06e7 */
[----:B------:R-:W-:Y:S01]  /*7d90*/  SHF.R.S32.HI R7, RZ, 0x1f, R5 ;  /* 0x0000001fff077819 */ /* 0x000fe20000011405 */
[----:B------:R-:W-:Y:S01]  /*7da0*/  IMAD.X R21, R6, 0x1, R231, P6 ;  /* 0x0000000106157824 */ /* 0x000fe200030e06e7 */
[----:B------:R-:W-:Y:S01]  /*7db0*/  ISETP.GE.AND P1, PT, R8, UR11, PT ;  /* 0x0000000b08007c0c */ /* 0x000fe2000bf26270 */
[C---:B------:R-:W-:Y:S01]  /*7dc0*/  VIADD R4, R5.reuse, UR21 ;  /* 0x0000001505047c36 */ /* 0x040fe20008000000 */
[----:B------:R-:W3:Y:S01]  /*7dd0*/  LDCU.64 UR12, c[0x0][0x398] ;  /* 0x00007300ff0c77ac */ /* 0x000ee20008000a00 */
[----:B------:R-:W-:Y:S01]  /*7de0*/  VIADD R8, R0, 0x5 ;  /* 0x0000000500087836 */ /* 0x000fe20000000000 */
[----:B------:R4:W-:Y:S02]  /*7df0*/  STL.64 [R1+0xd0], R20 ;  /* 0x0000d01401007387 */ /* 0x0009e40000100a00 */
[----:B------:R-:W-:Y:S01]  /*7e00*/  SHF.R.S32.HI R6, RZ, 0x1f, R4 ;  /* 0x0000001fff067819 */ /* 0x000fe20000011404 */
[----:B------:R-:W5:Y:S01]  /*7e10*/  LDCU.64 UR10, c[0x0][0x398] ;  /* 0x00007300ff0a77ac */ /* 0x000f620008000a00 */
[----:B------:R-:W0:Y:S01]  /*7e20*/  LDTM.x64 R164, tmem[UR9] ;  /* 0x0000000900a479ee */ /* 0x000e220008340000 */
[----:B------:R-:W0:Y:S01]  /*7e30*/  LDCU.64 UR16, c[0x0][0x398] ;  /* 0x00007300ff1077ac */ /* 0x000e220008000a00 */
[----:B------:R-:W0:Y:S01]  /*7e40*/  LDCU.64 UR24, c[0x0][0x398] ;  /* 0x00007300ff1877ac */ /* 0x000e220008000a00 */
[-C--:B----4-:R-:W-:Y:S01]  /*7e50*/  IADD3 R20, P6, PT, R5, R229.reuse, RZ ;  /* 0x000000e505147210 */ /* 0x090fe20007fde0ff */
[----:B------:R-:W4:Y:S01]  /*7e60*/  LDCU.64 UR22, c[0x0][0x398] ;  /* 0x00007300ff1677ac */ /* 0x000f220008000a00 */
[----:B------:R-:W1:Y:S03]  /*7e70*/  @!P4 SYNCS.CCTL.IV [UR8+0x5008] ;  /* 0x00500800ff00c9b1 */ /* 0x000e660008000008 */
[--C-:B------:R-:W-:Y:S01]  /*7e80*/  IMAD.X R21, R7, 0x1, R228.reuse, P6 ;  /* 0x0000000107157824 */ /* 0x100fe200030e06e4 */
[----:B------:R-:W-:Y:S01]  /*7e90*/  IADD3 R22, P4, PT, R4, R229, RZ ;  /* 0x000000e504167210 */ /* 0x000fe20007f9e0ff */
[----:B------:R-:W1:Y:S03]  /*7ea0*/  LDCU.64 UR26, c[0x0][0x398] ;  /* 0x00007300ff1a77ac */ /* 0x000e660008000a00 */
[----:B------:R2:W-:Y:S01]  /*7eb0*/  STL.64 [R1+0xc8], R20 ;  /* 0x0000c81401007387 */ /* 0x0005e20000100a00 */
[----:B------:R-:W-:Y:S01]  /*7ec0*/  IMAD.X R23, R6, 0x1, R228, P4 ;  /* 0x0000000106177824 */ /* 0x000fe200020e06e4 */
[----:B0-----:R-:W-:-:S02]  /*7ed0*/  F2FP.SATFINITE.E5M2.F32.PACK_AB_MERGE_C R189, R189, R188, RZ ;  /* 0x000000bcbdbd723e */ /* 0x001fc400048060ff */
[----:B------:R-:W-:Y:S02]  /*7ee0*/  F2FP.SATFINITE.E5M2.F32.PACK_AB_MERGE_C R190, R191, R190, RZ ;  /* 0x000000bebfbe723e */ /* 0x000fe400048060ff */
[----:B--2---:R-:W-:Y:S01]  /*7ef0*/  IADD3 R20, P6, PT, R5, R230, RZ ;  /* 0x000000e605147210 */ /* 0x004fe20007fde0ff */
[----:B------:R-:W-:-:S04]  /*7f00*/  VIADD R5, R4, UR21 ;  /* 0x0000001504057c36 */ /* 0x000fc80008000000 */
[----:B------:R-:W-:Y:S01]  /*7f10*/  IMAD.X R21, R7, 0x1, R231, P6 ;  /* 0x0000000107157824 */ /* 0x000fe200030e06e7 */
[----:B------:R-:W-:-:S04]  /*7f20*/  SHF.R.S32.HI R7, RZ, 0x1f, R5 ;  /* 0x0000001fff077819 */ /* 0x000fc80000011405 */
[----:B------:R0:W-:Y:S04]  /*7f30*/  STL.64 [R1+0xc0], R20 ;  /* 0x0000c01401007387 */ /* 0x0001e80000100a00 */
[----:B------:R2:W-:Y:S01]  /*7f40*/  STL.64 [R1+0xb8], R22 ;  /* 0x0000b81601007387 */ /* 0x0005e20000100a00 */
[----:B0-----:R-:W-:Y:S01]  /*7f50*/  IADD3 R20, P6, PT, R4, R230, RZ ;  /* 0x000000e604147210 */ /* 0x001fe20007fde0ff */
[C---:B------:R-:W-:Y:S01]  /*7f60*/  VIADD R4, R5.reuse, UR21 ;  /* 0x0000001505047c36 */ /* 0x040fe20008000000 */
[----:B--2---:R-:W-:-:S03]  /*7f70*/  IADD3 R22, P4, PT, R5, R229, RZ ;  /* 0x000000e505167210 */ /* 0x004fc60007f9e0ff */
[----:B------:R-:W-:Y:S01]  /*7f80*/  IMAD.X R21, R6, 0x1, R231, P6 ;  /* 0x0000000106157824 */ /* 0x000fe200030e06e7 */
[----:B------:R-:W-:Y:S01]  /*7f90*/  SHF.R.S32.HI R6, RZ, 0x1f, R4 ;  /* 0x0000001fff067819 */ /* 0x000fe20000011404 */
[----:B------:R-:W-:-:S03]  /*7fa0*/  IMAD.X R23, R7, 0x1, R228, P4 ;  /* 0x0000000107177824 */ /* 0x000fc600020e06e4 */
[----:B------:R0:W-:Y:S04]  /*7fb0*/  STL.64 [R1+0xb0], R20 ;  /* 0x0000b01401007387 */ /* 0x0001e80000100a00 */
[----:B------:R-:W-:Y:S04]  /*7fc0*/  STL.64 [R1+0x170], R192 ;  /* 0x000170c001007387 */ /* 0x000fe80000100a00 */
[----:B------:R-:W-:Y:S04]  /*7fd0*/  STL.64 [R1+0x168], R194 ;  /* 0x000168c201007387 */ /* 0x000fe80000100a00 */
[----:B------:R2:W-:Y:S01]  /*7fe0*/  STL [R1+0x160], R204 ;  /* 0x000160cc01007387 */ /* 0x0005e20000100800 */
[----:B0-----:R-:W-:Y:S01]  /*7ff0*/  IADD3 R20, P6, PT, R5, R230, RZ ;  /* 0x000000e605147210 */ /* 0x001fe20007fde0ff */
[----:B------:R-:W-:-:S02]  /*8000*/  VIADD R5, R4, UR21 ;  /* 0x0000001504057c36 */ /* 0x000fc40008000000 */
[----:B------:R-:W-:Y:S02]  /*8010*/  STL.64 [R1+0x158], R196 ;  /* 0x000158c401007387 */ /* 0x000fe40000100a00 */
[----:B------:R-:W-:Y:S01]  /*8020*/  IMAD.X R21, R7, 0x1, R231, P6 ;  /* 0x0000000107157824 */ /* 0x000fe200030e06e7 */
[----:B------:R-:W-:Y:S01]  /*8030*/  SHF.R.S32.HI R7, RZ, 0x1f, R5 ;  /* 0x0000001fff077819 */ /* 0x000fe20000011405 */
[----:B------:R-:W-:Y:S01]  /*8040*/  STL.64 [R1+0x150], R198 ;  /* 0x000150c601007387 */ /* 0x000fe20000100a00 */
[----:B--2---:R-:W-:-:S03]  /*8050*/  F2FP.SATFINITE.E5M2.F32.PACK_AB_MERGE_C R204, R181, R180, RZ ;  /* 0x000000b4b5cc723e */ /* 0x004fc600048060ff */
[----:B------:R-:W-:Y:S04]  /*8060*/  STL.64 [R1+0x148], R200 ;  /* 0x000148c801007387 */ /* 0x000fe80000100a00 */
[----:B------:R-:W-:Y:S04]  /*8070*/  STL.64 [R1+0x140], R202 ;  /* 0x000140ca01007387 */ /* 0x000fe80000100a00 */
[----:B------:R0:W-:Y:S04]  /*8080*/  STL [R1+0x138], R205 ;  /* 0x000138cd01007387 */ /* 0x0001e80000100800 */
[----:B------:R-:W-:Y:S04]  /*8090*/  STL.64 [R1+0x130], R206 ;  /* 0x000130ce01007387 */ /* 0x000fe80000100a00 */
[----:B------:R-:W-:Y:S01]  /*80a0*/  STL.64 [R1+0x128], R208 ;  /* 0x000128d001007387 */ /* 0x000fe20000100a00 */
[----:B0-----:R-:W-:-:S03]  /*80b0*/  F2FP.SATFINITE.E5M2.F32.PACK_AB_MERGE_C R205, R183, R182, RZ ;  /* 0x000000b6b7cd723e */ /* 0x001fc600048060ff */
        /* <DEDUP_REMOVED lines=12> */
[----:B------:R0:W-:Y:S04]  /*8180*/  STL.64 [R1+0xa8], R22 ;  /* 0x0000a81601007387 */ /* 0x0001e80000100a00 */
[----:B------:R2:W-:Y:S01]  /*8190*/  STL.64 [R1+0xa0], R20 ;  /* 0x0000a01401007387 */ /* 0x0005e20000100a00 */
[C---:B0-----:R-:W-:Y:S02]  /*81a0*/  IADD3 R22, P4, PT, R4.reuse, R229, RZ ;  /* 0x000000e504167210 */ /* 0x041fe40007f9e0ff */
[----:B--2---:R-:W-:-:S03]  /*81b0*/  IADD3 R20, P6, PT, R4, R230, RZ ;  /* 0x000000e604147210 */ /* 0x004fc60007fde0ff */
[C---:B------:R-:W-:Y:S02]  /*81c0*/  IMAD.X R23, R6.reuse, 0x1, R228, P4 ;  /* 0x0000000106177824 */ /* 0x040fe400020e06e4 */
[C---:B------:R-:W-:Y:S02]  /*81d0*/  VIADD R4, R5.reuse, UR21 ;  /* 0x0000001505047c36 */ /* 0x040fe40008000000 */
[----:B------:R-:W-:Y:S01]  /*81e0*/  IMAD.X R21, R6, 0x1, R231, P6 ;  /* 0x0000000106157824 */ /* 0x000fe200030e06e7 */
[----:B------:R0:W-:Y:S02]  /*81f0*/  STL.64 [R1+0x98], R22 ;  /* 0x0000981601007387 */ /* 0x0001e40000100a00 */
[----:B------:R-:W-:Y:S02]  /*8200*/  SHF.R.S32.HI R6, RZ, 0x1f, R4 ;  /* 0x0000001fff067819 */ /* 0x000fe40000011404 */
[----:B------:R2:W-:Y:S01]  /*8210*/  STL.64 [R1+0x90], R20 ;  /* 0x0000901401007387 */ /* 0x0005e20000100a00 */
[----:B0-----:R-:W-:-:S02]  /*8220*/  IADD3 R22, P4, PT, R5, R229, RZ ;  /* 0x000000e505167210 */ /* 0x001fc40007f9e0ff */
        /* <DEDUP_REMOVED lines=64> */
[-C--:B--2---:R-:W-:Y:S01]  /*8630*/  IADD3 R20, P6, PT, R5, R230.reuse, RZ ;  /* 0x000000e605147210 */ /* 0x084fe20007fde0ff */
[C---:B------:R-:W-:Y:S02]  /*8640*/  VIADD R5, R4.reuse, UR21 ;  /* 0x0000001504057c36 */ /* 0x040fe40008000000 */
[C-C-:B------:R-:W-:Y:S01]  /*8650*/  IMAD.X R23, R7.reuse, 0x1, R228.reuse, P4 ;  /* 0x0000000107177824 */ /* 0x140fe200020e06e4 */
[CC--:B------:R-:W-:Y:S01]  /*8660*/  IADD3 R192, P4, PT, R4.reuse, R229.reuse, RZ ;  /* 0x000000e504c07210 */ /* 0x0c0fe20007f9e0ff */
[----:B------:R-:W-:Y:S01]  /*8670*/  IMAD.X R21, R7, 0x1, R231, P6 ;  /* 0x0000000107157824 */ /* 0x000fe200030e06e7 */
[-C--:B------:R-:W-:Y:S01]  /*8680*/  IADD3 R194, P6, PT, R4, R230.reuse, RZ ;  /* 0x000000e604c27210 */ /* 0x080fe20007fde0ff */
[C---:B------:R-:W-:Y:S01]  /*8690*/  VIADD R4, R5.reuse, UR21 ;  /* 0x0000001505047c36 */ /* 0x040fe20008000000 */
[----:B------:R-:W-:Y:S01]  /*86a0*/  SHF.R.S32.HI R7, RZ, 0x1f, R5 ;  /* 0x0000001fff077819 */ /* 0x000fe20000011405 */
[C---:B------:R-:W-:Y:S01]  /*86b0*/  IMAD.X R193, R6.reuse, 0x1, R228, P4 ;  /* 0x0000000106c17824 */ /* 0x040fe200020e06e4 */
[CC--:B------:R-:W-:Y:S01]  /*86c0*/  IADD3 R196, P4, PT, R5.reuse, R229.reuse, RZ ;  /* 0x000000e505c47210 */ /* 0x0c0fe20007f9e0ff */
[--C-:B------:R-:W-:Y:S01]  /*86d0*/  IMAD.X R195, R6, 0x1, R231.reuse, P6 ;  /* 0x0000000106c37824 */ /* 0x100fe200030e06e7 */
[-C--:B------:R-:W-:Y:S01]  /*86e0*/  IADD3 R198, P6, PT, R5, R230.reuse, RZ ;  /* 0x000000e605c67210 */ /* 0x080fe20007fde0ff */
[C---:B------:R-:W-:Y:S01]  /*86f0*/  VIADD R5, R4.reuse, UR21 ;  /* 0x0000001504057c36 */ /* 0x040fe20008000000 */
[----:B------:R-:W-:Y:S01]  /*8700*/  SHF.R.S32.HI R6, RZ, 0x1f, R4 ;  /* 0x0000001fff067819 */ /* 0x000fe20000011404 */
        /* <DEDUP_REMOVED lines=34> */
[----:B------:R-:W-:Y:S01]  /*8930*/  VIADD R244, R248, UR21 ;  /* 0x00000015f8f47c36 */ /* 0x000fe20008000000 */
[----:B------:R-:W-:Y:S01]  /*8940*/  SHF.R.S32.HI R5, RZ, 0x1f, R248 ;  /* 0x0000001fff057819 */ /* 0x000fe200000114f8 */
[C---:B------:R-:W-:Y:S01]  /*8950*/  IMAD.X R225, R4.reuse, 0x1, R228, P4 ;  /* 0x0000000104e17824 */ /* 0x040fe200020e06e4 */
[----:B------:R-:W-:Y:S01]  /*8960*/  STL.64 [R1+0x8], R22 ;  /* 0x0000081601007387 */ /* 0x000fe20000100a00 */
[--C-:B------:R-:W-:Y:S01]  /*8970*/  IMAD.X R227, R4, 0x1, R231.reuse, P6 ;  /* 0x0000000104e37824 */ /* 0x100fe200030e06e7 */
[-C--:B------:R-:W-:Y:S01]  /*8980*/  IADD3 R250, P6, PT, R248, R229.reuse, RZ ;  /* 0x000000e5f8fa7210 */ /* 0x080fe20007fde0ff */
[----:B------:R-:W-:Y:S01]  /*8990*/  VIADD R240, R244, UR21 ;  /* 0x00000015f4f07c36 */ /* 0x000fe20008000000 */
[-C--:B------:R-:W-:Y:S01]  /*89a0*/  IADD3 R248, P4, PT, R248, R230.reuse, RZ ;  /* 0x000000e6f8f87210 */ /* 0x080fe20007f9e0ff */
[----:B------:R-:W-:Y:S01]  /*89b0*/  STL.64 [R1], R20 ;  /* 0x0000001401007387 */ /* 0x000fe20000100a00 */
[----:B------:R-:W-:Y:S01]  /*89c0*/  SHF.R.S32.HI R4, RZ, 0x1f, R244 ;  /* 0x0000001fff047819 */ /* 0x000fe200000114f4 */
[C---:B------:R-:W-:Y:S01]  /*89d0*/  IMAD.X R251, R5.reuse, 0x1, R228, P6 ;  /* 0x0000000105fb7824 */ /* 0x040fe200030e06e4 */
[-C--:B------:R-:W-:Y:S01]  /*89e0*/  IADD3 R246, P6, PT, R244, R229.reuse, RZ ;  /* 0x000000e5f4f67210 */ /* 0x080fe20007fde0ff */
[--C-:B------:R-:W-:Y:S01]  /*89f0*/  IMAD.X R249, R5, 0x1, R231.reuse, P4 ;  /* 0x0000000105f97824 */ /* 0x100fe200020e06e7 */
[----:B------:R-:W-:Y:S01]  /*8a00*/  SHF.R.S32.HI R5, RZ, 0x1f, R240 ;  /* 0x0000001fff057819 */ /* 0x000fe200000114f0 */
[----:B------:R-:W-:Y:S01]  /*8a10*/  VIADD R236, R240, UR21 ;  /* 0x00000015f0ec7c36 */ /* 0x000fe20008000000 */
[-C--:B------:R-:W-:Y:S01]  /*8a20*/  IADD3 R244, P4, PT, R244, R230.reuse, RZ ;  /* 0x000000e6f4f47210 */ /* 0x080fe20007f9e0ff */
[----:B------:R-:W-:Y:S01]  /*8a30*/  IMAD.X R247, R4, 0x1, R228, P6 ;  /* 0x0000000104f77824 */ /* 0x000fe200030e06e4 */
[-C--:B------:R-:W-:Y:S01]  /*8a40*/  IADD3 R242, P6, PT, R240, R229.reuse, RZ ;  /* 0x000000e5f0f27210 */ /* 0x080fe20007fde0ff */
[----:B------:R-:W-:Y:S01]  /*8a50*/  VIADD R232, R236, UR21 ;  /* 0x00000015ece87c36 */ /* 0x000fe20008000000 */
[----:B------:R0:W-:Y:S01]  /*8a60*/  STL [R1+0x190], R192 ;  /* 0x000190c001007387 */ /* 0x0001e20000100800 */
[--C-:B------:R-:W-:Y:S01]  /*8a70*/  IMAD.X R245, R4, 0x1, R231.reuse, P4 ;  /* 0x0000000104f57824 */ /* 0x100fe200020e06e7 */
[----:B------:R-:W-:Y:S01]  /*8a80*/  SHF.R.S32.HI R4, RZ, 0x1f, R236 ;  /* 0x0000001fff047819 */ /* 0x000fe200000114ec */
[C---:B------:R-:W-:Y:S01]  /*8a90*/  IMAD.X R243, R5.reuse, 0x1, R228, P6 ;  /* 0x0000000105f37824 */ /* 0x040fe200030e06e4 */
[----:B------:R-:W-:Y:S01]  /*8aa0*/  IADD3 R240, P6, PT, R240, R230, RZ ;  /* 0x000000e6f0f07210 */ /* 0x000fe20007fde0ff */
[----:B------:R2:W-:Y:S01]  /*8ab0*/  STL [R1+0x178], R193 ;  /* 0x000178c101007387 */ /* 0x0005e20000100800 */
[----:B------:R-:W-:Y:S01]  /*8ac0*/  VIADD R252, R232, UR21 ;  /* 0x00000015e8fc7c36 */ /* 0x000fe20008000000 */
[----:B-1----:R-:W-:Y:S01]  /*8ad0*/  ISETP.GE.AND P4, PT, R8, UR4, PT ;  /* 0x0000000408007c0c */ /* 0x002fe2000bf86270 */
[----:B------:R-:W1:Y:S01]  /*8ae0*/  LDCU.64 UR4, c[0x0][0x398] ;  /* 0x00007300ff0477ac */ /* 0x000e620008000a00 */
[----:B------:R-:W-:Y:S01]  /*8af0*/  IMAD.X R241, R5, 0x1, R231, P6 ;  /* 0x0000000105f17824 */ /* 0x000fe200030e06e7 */
[----:B------:R-:W-:Y:S01]  /*8b00*/  IADD3 R238, P6, PT, R236, R229, RZ ;  /* 0x000000e5ecee7210 */ /* 0x000fe20007fde0ff */
[----:B------:R3:W-:Y:S01]  /*8b10*/  STL.64 [R1+0x180], R194 ;  /* 0x000180c201007387 */ /* 0x0007e20000100a00 */
[----:B------:R-:W-:-:S02]  /*8b20*/  SHF.R.S32.HI R5, RZ, 0x1f, R232 ;  /* 0x0000001fff057819 */ /* 0x000fc400000114e8 */
[----:B0-----:R-:W-:Y:S01]  /*8b30*/  F2FP.SATFINITE.E5M2.F32.PACK_AB_MERGE_C R192, R177, R176, RZ ;  /* 0x000000b0b1c0723e */ /* 0x001fe200048060ff */
[----:B------:R-:W-:Y:S01]  /*8b40*/  IMAD.X R239, R4, 0x1, R228, P6 ;  /* 0x0000000104ef7824 */ /* 0x000fe200030e06e4 */
[----:B------:R-:W-:Y:S01]  /*8b50*/  IADD3 R236, P6, PT, R236, R230, RZ ;  /* 0x000000e6ecec7210 */ /* 0x000fe20007fde0ff */
[----:B------:R0:W-:Y:S01]  /*8b60*/  STL.64 [R1+0x188], R196 ;  /* 0x000188c401007387 */ /* 0x0001e20000100a00 */
[----:B--2---:R-:W-:-:S03]  /*8b70*/  F2FP.SATFINITE.E5M2.F32.PACK_AB_MERGE_C R193, R179, R178, RZ ;  /* 0x000000b2b3c1723e */ /* 0x004fc600048060ff */
[--C-:B------:R-:W-:Y:S01]  /*8b80*/  IMAD.X R237, R4, 0x1, R231.reuse, P6 ;  /* 0x0000000104ed7824 */ /* 0x100fe200030e06e7 */
[CC--:B------:R-:W-:Y:S01]  /*8b90*/  IADD3 R234, P6, PT, R232.reuse, R229.reuse, RZ ;  /* 0x000000e5e8ea7210 */ /* 0x0c0fe20007fde0ff */
[----:B------:R2:W-:Y:S01]  /*8ba0*/  STL.64 [R1+0x198], R198 ;  /* 0x000198c601007387 */ /* 0x0005e20000100a00 */
[----:B---3--:R-:W-:Y:S02]  /*8bb0*/  F2FP.SATFINITE.E5M2.F32.PACK_AB_MERGE_C R194, R171, R170, RZ ;  /* 0x000000aaabc2723e */ /* 0x008fe400048060ff */
[----:B------:R-:W-:Y:S01]  /*8bc0*/  SHF.R.S32.HI R4, RZ, 0x1f, R252 ;  /* 0x0000001fff047819 */ /* 0x000fe200000114fc */
[----:B------:R-:W-:Y:S01]  /*8bd0*/  IMAD.X R235, R5, 0x1, R228, P6 ;  /* 0x0000000105eb7824 */ /* 0x000fe200030e06e4 */
[----:B------:R-:W-:Y:S01]  /*8be0*/  IADD3 R232, P6, PT, R232, R230, RZ ;  /* 0x000000e6e8e87210 */ /* 0x000fe20007fde0ff */
[----:B------:R3:W-:Y:S01]  /*8bf0*/  STL.64 [R1+0x1a0], R200 ;  /* 0x0001a0c801007387 */ /* 0x0007e20000100a00 */
[----:B0-----:R-:W-:Y:S02]  /*8c00*/  F2FP.SATFINITE.E5M2.F32.PACK_AB_MERGE_C R196, R169, R168, RZ ;  /* 0x000000a8a9c4723e */ /* 0x001fe400048060ff */
[----:B------:R-:W-:Y:S01]  /*8c10*/  F2FP.SATFINITE.E5M2.F32.PACK_AB_MERGE_C R197, R175, R174, RZ ;  /* 0x000000aeafc5723e */ /* 0x000fe200048060ff */
[----:B------:R0:W-:Y:S01]  /*8c20*/  STL.64 [R1+0x1a8], R202 ;  /* 0x0001a8ca01007387 */ /* 0x0001e20000100a00 */
[----:B------:R-:W-:Y:S01]  /*8c30*/  IMAD.X R233, R5, 0x1, R231, P6 ;  /* 0x0000000105e97824 */ /* 0x000fe200030e06e7 */
[----:B------:R-:W-:Y:S01]  /*8c40*/  IADD3 R174, P6, PT, R252, R229, RZ ;  /* 0x000000e5fcae7210 */ /* 0x000fe20007fde0ff */
[----:B--2---:R-:W-:Y:S01]  /*8c50*/  IMAD.MOV.U32 R198, RZ, RZ, R16 ;  /* 0x000000ffffc67224 */ /* 0x004fe200078e0010 */
[----:B------:R-:W-:Y:S01]  /*8c60*/  F2FP.SATFINITE.E5M2.F32.PACK_AB_MERGE_C R195, R173, R172, RZ ;  /* 0x000000acadc3723e */ /* 0x000fe200048060ff */
[----:B------:R2:W-:Y:S01]  /*8c70*/  STL.64 [R1+0x1b0], R206 ;  /* 0x0001b0ce01007387 */ /* 0x0005e20000100a00 */
[----:B------:R-:W-:-:S02]  /*8c80*/  IMAD.MOV.U32 R199, RZ, RZ, R17 ;  /* 0x000000ffffc77224 */ /* 0x000fc400078e0011 */
[----:B------:R-:W-:Y:S01]  /*8c90*/  IMAD.X R175, R4, 0x1, R228, P6 ;  /* 0x0000000104af7824 */ /* 0x000fe200030e06e4 */
[----:B------:R-:W-:Y:S01]  /*8ca0*/  IADD3 R172, P6, PT, R252, R230, RZ ;  /* 0x000000e6fcac7210 */ /* 0x000fe20007fde0ff */
[----:B------:R1:W-:Y:S01]  /*8cb0*/  STL.64 [R1+0x1b8], R208 ;  /* 0x0001b8d001007387 */ /* 0x0003e20000100a00 */
[----:B---3--:R-:W-:Y:S01]  /*8cc0*/  IMAD.MOV.U32 R200, RZ, RZ, R18 ;  /* 0x000000ffffc87224 */ /* 0x008fe200078e0012 */
[----:B0-----:R-:W-:Y:S01]  /*8cd0*/  F2FP.SATFINITE.E5M2.F32.PACK_AB_MERGE_C R202, R165, R164, RZ ;  /* 0x000000a4a5ca723e */ /* 0x001fe200048060ff */
[----:B------:R-:W-:Y:S01]  /*8ce0*/  IMAD.MOV.U32 R201, RZ, RZ, R19 ;  /* 0x000000ffffc97224 */ /* 0x000fe200078e0013 */
[----:B------:R-:W-:Y:S01]  /*8cf0*/  F2FP.SATFINITE.E5M2.F32.PACK_AB_MERGE_C R203, R167, R166, RZ ;  /* 0x000000a6a7cb723e */ /* 0x000fe200048060ff */
[----:B------:R-:W-:Y:S01]  /*8d00*/  IMAD.X R173, R4, 0x1, R231, P6 ;  /* 0x0000000104ad7824 */ /* 0x000fe200030e06e7 */
[----:B------:R-:W-:Y:S01]  /*8d10*/  LDTM.x64 R108, tmem[UR9+0x40] ;  /* 0x00004009006c79ee */ /* 0x000fe20008340000 */
[----:B------:R-:W0:Y:S01]  /*8d20*/  LDTM.x64 R44, tmem[UR9+0x80] ;  /* 0x00008009002c79ee */ /* 0x000e220008340000 */
[----:B------:R-:W-:Y:S01]  /*8d30*/  ISETP.GE.AND P6, PT, R2, UR14, PT ;  /* 0x0000000e02007c0c */ /* 0x000fe2000bfc6270 */
[----:B--2---:R-:W-:Y:S01]  /*8d40*/  IMAD.MOV.U32 R206, RZ, RZ, R14 ;  /* 0x000000ffffce7224 */ /* 0x004fe200078e000e */
[----:B------:R-:W2:Y:S01]  /*8d50*/  LDCU.64 UR14, c[0x0][0x398] ;  /* 0x00007300ff0e77ac */ /* 0x000ea20008000a00 */
[----:B------:R-:W-:Y:S01]  /*8d60*/  IMAD.MOV.U32 R207, RZ, RZ, R15 ;  /* 0x000000ffffcf7224 */ /* 0x000fe200078e000f */
[----:B------:R-:W-:Y:S01]  /*8d70*/  ISETP.LT.AND P6, PT, R0, UR29, !P6 ;  /* 0x0000001d00007c0c */ /* 0x000fe2000f7c1270 */
[----:B-1----:R-:W-:-:S02]  /*8d80*/  IMAD.MOV.U32 R208, RZ, RZ, R12 ;  /* 0x000000ffffd07224 */ /* 0x002fc400078e000c */
[----:B------:R-:W-:Y:S01]  /*8d90*/  IMAD.MOV.U32 R209, RZ, RZ, R13 ;  /* 0x000000ffffd17224 */ /* 0x000fe200078e000d */
[----:B0-----:R-:W-:Y:S01]  /*8da0*/  F2FP.SATFINITE.E5M2.F32.PACK_AB_MERGE_C R185, R69, R68, RZ ;  /* 0x0000004445b9723e */ /* 0x001fe200048060ff */
[----:B------:R-:W-:Y:S01]  /*8db0*/  IMAD.MOV.U32 R68, RZ, RZ, R10 ;  /* 0x000000ffff447224 */ /* 0x000fe200078e000a */
[----:B------:R-:W-:Y:S01]  /*8dc0*/  F2FP.SATFINITE.E5M2.F32.PACK_AB_MERGE_C R176, R45, R44, RZ ;  /* 0x0000002c2db0723e */ /* 0x000fe200048060ff */
[----:B------:R-:W-:Y:S01]  /*8dd0*/  IMAD.MOV.U32 R69, RZ, RZ, R11 ;  /* 0x000000ffff457224 */ /* 0x000fe200078e000b */
[----:B------:R-:W-:Y:S02]  /*8de0*/  F2FP.SATFINITE.E5M2.F32.PACK_AB_MERGE_C R177, R47, R46, RZ ;  /* 0x0000002e2fb1723e */ /* 0x000fe400048060ff */
[----:B------:R-:W-:Y:S02]  /*8df0*/  F2FP.SATFINITE.E5M2.F32.PACK_AB_MERGE_C R178, R49, R48, RZ ;  /* 0x0000003031b2723e */ /* 0x000fe400048060ff */
[----:B------:R-:W-:Y:S02]  /*8e00*/  F2FP.SATFINITE.E5M2.F32.PACK_AB_MERGE_C R179, R51, R50, RZ ;  /* 0x0000003233b3723e */ /* 0x000fe400048060ff */
[----:B------:R-:W-:-:S02]  /*8e10*/  F2FP.SATFINITE.E5M2.F32.PACK_AB_MERGE_C R180, R53, R52, RZ ;  /* 0x0000003435b4723e */ /* 0x000fc400048060ff */
[----:B------:R-:W-:Y:S02]  /*8e20*/  F2FP.SATFINITE.E5M2.F32.PACK_AB_MERGE_C R181, R55, R54, RZ ;  /* 0x0000003637b5723e */ /* 0x000fe400048060ff */
[----:B------:R-:W-:Y:S02]  /*8e30*/  F2FP.SATFINITE.E5M2.F32.PACK_AB_MERGE_C R182, R57, R56, RZ ;  /* 0x0000003839b6723e */ /* 0x000fe400048060ff */
[----:B------:R-:W-:Y:S02]  /*8e40*/  F2FP.SATFINITE.E5M2.F32.PACK_AB_MERGE_C R183, R59, R58, RZ ;  /* 0x0000003a3bb7723e */ /* 0x000fe400048060ff */
[----:B------:R-:W-:Y:S02]  /*8e50*/  F2FP.SATFINITE.E5M2.F32.PACK_AB_MERGE_C R184, R61, R60, RZ ;  /* 0x0000003c3db8723e */ /* 0x000fe400048060ff */
[----:B------:R-:W-:Y:S02]  /*8e60*/  F2FP.SATFINITE.E5M2.F32.PACK_AB_MERGE_C R187, R63, R62, RZ ;  /* 0x0000003e3fbb723e */ /* 0x000fe400048060ff */
[----:B------:R-:W-:-:S02]  /*8e70*/  F2FP.SATFINITE.E5M2.F32.PACK_AB_MERGE_C R188, R65, R64, RZ ;  /* 0x0000004041bc723e */ /* 0x000fc400048060ff */
[----:B------:R-:W-:Y:S02]  /*8e80*/  F2FP.SATFINITE.E5M2.F32.PACK_AB_MERGE_C R186, R67, R66, RZ ;  /* 0x0000004243ba723e */ /* 0x000fe400048060ff */
[----:B------:R-:W0:Y:S01]  /*8e90*/  LDTM.x64 R4, tmem[UR9+0xc0] ;  /* 0x0000c009000479ee */ /* 0x000e220008340000 */
[----:B------:R-:W-:Y:S01]  /*8ea0*/  NOP ;  /* 0x0000000000007918 */ /* 0x000fe20000000000 */
[----:B------:R1:W-:Y:S01]  /*8eb0*/  @P6 STG.E.U8 desc[UR18][R68.64], R202 ;  /* 0x000000ca44006986 */ /* 0x0003e2000c101112 */
[----:B------:R-:W-:Y:S01]  /*8ec0*/  ISETP.GE.AND P6, PT, R3, UR6, PT ;  /* 0x0000000603007c0c */ /* 0x000fe2000bfc6270 */
[----:B------:R-:W3:Y:S03]  /*8ed0*/  LDCU UR6, c[0x0][0x39c] ;  /* 0x00007380ff0677ac */ /* 0x000ee60008000800 */
[----:B------:R-:W-:Y:S01]  /*8ee0*/  ISETP.LT.AND P6, PT, R0, UR31, !P6 ;  /* 0x0000001f00007c0c */ /* 0x000fe2000f7c1270 */
[----:B------:R-:W0:Y:S01]  /*8ef0*/  LDCU.64 UR8, c[0x0][0x398] ;  /* 0x00007300ff0877ac */ /* 0x000e220008000a00 */
[----:B-1----:R-:W-:-:S11]  /*8f00*/  PRMT R68, R202, 0x9910, RZ ;  /* 0x00009910ca447816 */ /* 0x002fd600000000ff */
[----:B------:R1:W-:Y:S01]  /*8f10*/  @P6 STG.E.U8 desc[UR18][R208.64], R176 ;  /* 0x000000b0d0006986 */ /* 0x0003e2000c101112 */
[----:B------:R-:W-:Y:S01]  /*8f20*/  ISETP.LT.AND P6, PT, R2, UR4, !P2 ;  /* 0x0000000402007c0c */ /* 0x000fe2000d7c1270 */
[----:B------:R-:W2:Y:S01]  /*8f30*/  LDCU UR4, c[0x0][0x39c] ;  /* 0x00007380ff0477ac */ /* 0x000ea20008000800 */
[----:B------:R-:W-:Y:S01]  /*8f40*/  SHF.R.S32.HI R68, RZ, 0x8, R68 ;  /* 0x00000008ff447819 */ /* 0x000fe20000011444 */
[----:B-1----:R-:W4:Y:S10]  /*8f50*/  LDL.LU.64 R208, [R1+0xc8] ;  /* 0x0000c80001d07983 */ /* 0x002f340000300a00 */
[----:B------:R1:W-:Y:S01]  /*8f60*/  @P6 STG.E.U8 desc[UR18][R206.64], R68 ;  /* 0x00000044ce006986 */ /* 0x0003e2000c101112 */
[----:B0-----:R-:W-:Y:S01]  /*8f70*/  ISETP.LT.AND P2, PT, R3, UR8, !P2 ;  /* 0x0000000803007c0c */ /* 0x001fe2000d741270 */
[----:B------:R-:W0:Y:S01]  /*8f80*/  LDCU UR8, c[0x0][0x398] ;  /* 0x00007300ff0877ac */ /* 0x000e220008000800 */
[----:B-1----:R-:W-:Y:S01]  /*8f90*/  VIADD R68, R0, 0x7 ;  /* 0x0000000700447836 */ /* 0x002fe20000000000 */
[----:B------:R-:W4:Y:S04]  /*8fa0*/  LDL.LU.64 R206, [R1+0xc0] ;  /* 0x0000c00001ce7983 */ /* 0x000f280000300a00 */
[----:B---3--:R-:W-:Y:S01]  /*8fb0*/  ISETP.GE.AND P6, PT, R68, UR6, PT ;  /* 0x0000000644007c0c */ /* 0x008fe2000bfc6270 */
[----:B------:R-:W1:Y:S01]  /*8fc0*/  LDCU.64 UR6, c[0x0][0x398] ;  /* 0x00007300ff0677ac */ /* 0x000e620008000a00 */
[----:B------:R-:W-:-:S04]  /*8fd0*/  PRMT R68, R176, 0x9910, RZ ;  /* 0x00009910b0447816 */ /* 0x000fc800000000ff */
[----:B------:R-:W-:-:S05]  /*8fe0*/  SHF.R.S32.HI R68, RZ, 0x8, R68 ;  /* 0x00000008ff447819 */ /* 0x000fca0000011444 */
[----:B------:R3:W-:Y:S01]  /*8ff0*/  @P2 STG.E.U8 desc[UR18][R198.64], R68 ;  /* 0x00000044c6002986 */ /* 0x0007e2000c101112 */
[----:B-1----:R-:W-:Y:S01]  /*9000*/  ISETP.LT.AND P2, PT, R2, UR6, !P3 ;  /* 0x0000000602007c0c */ /* 0x002fe2000df41270 */
[----:B------:R-:W1:Y:S01]  /*9010*/  LDCU UR6, c[0x0][0x398] ;  /* 0x00007300ff0677ac */ /* 0x000e620008000800 */
[----:B---3--:R-:W-:Y:S01]  /*9020*/  VIADD R68, R0, 0x8 ;  /* 0x0000000800447836 */ /* 0x008fe20000000000 */
[----:B------:R-:W3:Y:S10]  /*9030*/  LDL.LU.64 R198, [R1+0xb8] ;  /* 0x0000b80001c67983 */ /* 0x000ef40000300a00 */
[----:B------:R0:W-:Y:S01]  /*9040*/  @P2 STG.E.U8 desc[UR18][R200.64], R203 ;  /* 0x000000cbc8002986 */ /* 0x0001e2000c101112 */
[----:B--2---:R-:W-:Y:S01]  /*9050*/  ISETP.GE.AND P2, PT, R68, UR4, PT ;  /* 0x0000000444007c0c */ /* 0x004fe2000bf46270 */
[----:B------:R-:W2:Y:S02]  /*9060*/  LDCU UR4, c[0x0][0x39c] ;  /* 0x00007380ff0477ac */ /* 0x000ea40008000800 */
[----:B0-----:R-:W2:Y:S04]  /*9070*/  LDL.LU.64 R200, [R1+0xb0] ;  /* 0x0000b00001c87983 */ /* 0x001ea80000300a00 */
[----:B------:R-:W2:Y:S01]  /*9080*/  LDL.LU.64 R68, [R1+0xd0] ;  /* 0x0000d00001447983 */ /* 0x000ea20000300a00 */
[----:B------:R-:W-:Y:S01]  /*9090*/  ISETP.LT.AND P3, PT, R3, UR12, !P3 ;  /* 0x0000000c03007c0c */ /* 0x000fe2000df61270 */
[----:B------:R-:W0:-:S12]  /*90a0*/  LDCU UR12, c[0x0][0x398] ;  /* 0x00007300ff0c77ac */ /* 0x000e180008000800 */
[----:B--2---:R2:W-:Y:S01]  /*90b0*/  @P3 STG.E.U8 desc[UR18][R68.64], R177 ;  /* 0x000000b144003986 */ /* 0x0045e2000c101112 */
[----:B-----5:R-:W-:Y:S01]  /*90c0*/  ISETP.LT.AND P3, PT, R2, UR10, !P0 ;  /* 0x0000000a02007c0c */ /* 0x020fe2000c761270 */
[----:B------:R-:W5:Y:S01]  /*90d0*/  LDCU UR10, c[0x0][0x398] ;  /* 0x00007300ff0a77ac */ /* 0x000f620008000800 */
[----:B--2---:R-:W-:Y:S02]  /*90e0*/  PRMT R68, R203, 0x9910, RZ ;  /* 0x00009910cb447816 */ /* 0x004fe400000000ff */
[----:B------:R-:W2:Y:S02]  /*90f0*/  LDL.LU.64 R202, [R1+0xa8] ;  /* 0x0000a80001ca7983 */ /* 0x000ea40000300a00 */
[----:B------:R-:W-:Y:S02]  /*9100*/  SHF.R.S32.HI R68, RZ, 0x8, R68 ;  /* 0x00000008ff447819 */ /* 0x000fe40000011444 */
[----:B------:R-:W-:Y:S01]  /*9110*/  ISETP.LT.AND P0, PT, R3, UR16, !P0 ;  /* 0x0000001003007c0c */ /* 0x000fe2000c701270 */
[----:B------:R-:W-:Y:S01]  /*9120*/  VIADD R252, R252, UR21 ;  /* 0x00000015fcfc7c36 */ /* 0x000fe20008000000 */
[----:B------:R-:W-:-:S03]  /*9130*/  PRMT R69, R196, 0x9910, RZ ;  /* 0x00009910c4457816 */ /* 0x000fc600000000ff */
[----:B----4-:R4:W-:Y:S01]  /*9140*/  @P3 STG.E.U8 desc[UR18][R208.64], R68 ;  /* 0x00000044d0003986 */ /* 0x0109e2000c101112 */
[----:B------:R-:W0:Y:S01]  /*9150*/  LDCU UR16, c[0x0][0x398] ;  /* 0x00007300ff1077ac */ /* 0x000e220008000800 */
[----:B----4-:R-:W-:Y:S02]  /*9160*/  VIADD R68, R0, 0x9 ;  /* 0x0000000900447836 */ /* 0x010fe40000000000 */
[----:B------:R-:W4:Y:S03]  /*9170*/  LDL.LU.64 R208, [R1+0xa0] ;  /* 0x0000a00001d07983 */ /* 0x000f260000300a00 */
[----:B------:R-:W-:Y:S01]  /*9180*/  ISETP.GE.AND P3, PT, R68, UR4, PT ;  /* 0x0000000444007c0c */ /* 0x000fe2000bf66270 */
[----:B------:R-:W0:Y:S01]  /*9190*/  LDCU UR4, c[0x0][0x39c] ;  /* 0x00007380ff0477ac */ /* 0x000e220008000800 */
[----:B------:R-:W-:-:S04]  /*91a0*/  PRMT R68, R177, 0x9910, RZ ;  /* 0x00009910b1447816 */ /* 0x000fc800000000ff */
[----:B------:R-:W-:-:S05]  /*91b0*/  SHF.R.S32.HI R68, RZ, 0x8, R68 ;  /* 0x00000008ff447819 */ /* 0x000fca0000011444 */
[----:B------:R0:W-:Y:S01]  /*91c0*/  @P0 STG.E.U8 desc[UR18][R206.64], R68 ;  /* 0x00000044ce000986 */ /* 0x0001e2000c101112 */
[----:B------:R-:W-:Y:S01]  /*91d0*/  ISETP.LT.AND P0, PT, R2, UR14, !P1 ;  /* 0x0000000e02007c0c */ /* 0x000fe2000cf01270 */
[----:B------:R-:W1:Y:S01]  /*91e0*/  LDCU UR14, c[0x0][0x398] ;  /* 0x00007300ff0e77ac */ /* 0x000e620008000800 */
[----:B------:R-:W-:Y:S01]  /*91f0*/  ISETP.LT.AND P1, PT, R3, UR24, !P1 ;  /* 0x0000001803007c0c */ /* 0x000fe2000cf21270 */
[----:B0-----:R-:W5:Y:S10]  /*9200*/  LDL.LU.64 R206, [R1+0x98] ;  /* 0x0000980001ce7983 */ /* 0x001f740000300a00 */
[----:B---3--:R0:W-:Y:S04]  /*9210*/  @P0 STG.E.U8 desc[UR18][R198.64], R196 ;  /* 0x000000c4c6000986 */ /* 0x0081e8000c101112 */
[----:B0-----:R-:W3:Y:S01]  /*9220*/  LDL.LU.64 R198, [R1+0x90] ;  /* 0x0000900001c67983 */ /* 0x001ee20000300a00 */
[----:B------:R-:W-:Y:S01]  /*9230*/  SHF.R.S32.HI R69, RZ, 0x8, R69 ;  /* 0x00000008ff457819 */ /* 0x000fe20000011445 */
[----:B------:R-:W-:-:S02]  /*9240*/  VIADD R68, R0, 0xa ;  /* 0x0000000a00447836 */ /* 0x000fc40000000000 */
[----:B------:R0:W-:Y:S03]  /*9250*/  @P1 STG.E.U8 desc[UR18][R200.64], R178 ;  /* 0x000000b2c8001986 */ /* 0x0001e6000c101112 */
[----:B------:R-:W-:Y:S01]  /*9260*/  ISETP.GE.AND P0, PT, R68, UR4, PT ;  /* 0x0000000444007c0c */ /* 0x000fe2000bf06270 */
[----:B------:R-:W1:Y:S01]  /*9270*/  LDCU UR4, c[0x0][0x39c] ;  /* 0x00007380ff0477ac */ /* 0x000e620008000800 */
[----:B0-----:R-:W3:Y:S01]  /*9280*/  LDL.LU.64 R200, [R1+0x88] ;  /* 0x0000880001c87983 */ /* 0x001ee20000300a00 */
[----:B------:R-:W-:Y:S01]  /*9290*/  ISETP.LT.AND P1, PT, R2, UR22, !P4 ;  /* 0x0000001602007c0c */ /* 0x000fe2000e721270 */
[----:B------:R-:W-:Y:S01]  /*92a0*/  VIADD R68, R0, 0xb ;  /* 0x0000000b00447836 */ /* 0x000fe20000000000 */
[----:B------:R-:W0:Y:S11]  /*92b0*/  LDCU UR22, c[0x0][0x398] ;  /* 0x00007300ff1677ac */ /* 0x000e360008000800 */
[----:B--2---:R2:W-:Y:S04]  /*92c0*/  @P1 STG.E.U8 desc[UR18][R202.64], R69 ;  /* 0x00000045ca001986 */ /* 0x0045e8000c101112 */
[----:B--2---:R-:W2:Y:S04]  /*92d0*/  LDL.LU.64 R202, [R1+0x80] ;  /* 0x0000800001ca7983 */ /* 0x004ea80000300a00 */
[----:B------:R-:W2:Y:S01]  /*92e0*/  LDL.LU.64 R176, [R1+0x78] ;  /* 0x0000780001b07983 */ /* 0x000ea20000300a00 */
[----:B------:R-:W-:-:S02]  /*92f0*/  ISETP.LT.AND P4, PT, R3, UR26, !P4 ;  /* 0x0000001a03007c0c */ /* 0x000fc4000e781270 */
[----:B-1----:R-:W-:Y:S01]  /*9300*/  ISETP.GE.AND P1, PT, R68, UR4, PT ;  /* 0x0000000444007c0c */ /* 0x002fe2000bf26270 */
[----:B------:R-:W1:Y:S01]  /*9310*/  LDCU UR4, c[0x0][0x39c] ;  /* 0x00007380ff0477ac */ /* 0x000e620008000800 */
[----:B------:R-:W-:-:S04]  /*9320*/  PRMT R68, R178, 0x9910, RZ ;  /* 0x00009910b2447816 */ /* 0x000fc800000000ff */
[----:B------:R-:W-:-:S05]  /*9330*/  SHF.R.S32.HI R68, RZ, 0x8, R68 ;  /* 0x00000008ff447819 */ /* 0x000fca0000011444 */
[----:B----4-:R4:W-:Y:S01]  /*9340*/  @P4 STG.E.U8 desc[UR18][R208.64], R68 ;  /* 0x00000044d0004986 */ /* 0x0109e2000c101112 */
[----:B------:R-:W-:Y:S02]  /*9350*/  ISETP.LT.AND P4, PT, R2, UR28, !P5 ;  /* 0x0000001c02007c0c */ /* 0x000fe4000ef81270 */
[----:B------:R-:W-:Y:S01]  /*9360*/  ISETP.LT.AND P5, PT, R3, UR30, !P5 ;  /* 0x0000001e03007c0c */ /* 0x000fe2000efa1270 */
[----:B----4-:R-:W-:Y:S01]  /*9370*/  VIADD R68, R0, 0xc ;  /* 0x0000000c00447836 */ /* 0x010fe20000000000 */
[----:B------:R-:W-:Y:S01]  /*9380*/  PRMT R69, R194, 0x9910, RZ ;  /* 0x00009910c2457816 */ /* 0x000fe200000000ff */
[----:B------:R-:W4:Y:S08]  /*9390*/  LDL.LU.64 R208, [R1+0x1b8] ;  /* 0x0001b80001d07983 */ /* 0x000f300000300a00 */
[----:B-----5:R5:W-:Y:S01]  /*93a0*/  @P4 STG.E.U8 desc[UR18][R206.64], R194 ;  /* 0x000000c2ce004986 */ /* 0x020be2000c101112 */
[----:B-1----:R-:W-:Y:S01]  /*93b0*/  ISETP.GE.AND P4, PT, R68, UR4, PT ;  /* 0x0000000444007c0c */ /* 0x002fe2000bf86270 */
[----:B------:R-:W1:Y:S01]  /*93c0*/  LDCU UR4, c[0x0][0x39c] ;  /* 0x00007380ff0477ac */ /* 0x000e620008000800 */
[----:B------:R-:W-:Y:S01]  /*93d0*/  SHF.R.S32.HI R69, RZ, 0x8, R69 ;  /* 0x00000008ff457819 */ /* 0x000fe20000011445 */
[----:B------:R-:W-:Y:S01]  /*93e0*/  VIADD R68, R0, 0xd ;  /* 0x0000000d00447836 */ /* 0x000fe20000000000 */
[----:B-----5:R-:W5:Y:S04]  /*93f0*/  LDL.LU.64 R206, [R1+0x1b0] ;  /* 0x0001b00001ce7983 */ /* 0x020f680000300a00 */
[----:B---3--:R3:W-:Y:S01]  /*9400*/  @P5 STG.E.U8 desc[UR18][R198.64], R179 ;  /* 0x000000b3c6005986 */ /* 0x0087e2000c101112 */
[----:B------:R-:W-:Y:S01]  /*9410*/  ISETP.LT.AND P5, PT, R2, UR6, !P6 ;  /* 0x0000000602007c0c */ /* 0x000fe2000f7a1270 */
[----:B------:R-:W0:Y:S02]  /*9420*/  LDCU UR6, c[0x0][0x398] ;  /* 0x00007300ff0677ac */ /* 0x000e240008000800 */
[----:B---3--:R-:W3:Y:S10]  /*9430*/  LDL.LU.64 R198, [R1+0x68] ;  /* 0x0000680001c67983 */ /* 0x008ef40000300a00 */
[----:B------:R0:W-:Y:S01]  /*9440*/  @P5 STG.E.U8 desc[UR18][R200.64], R69 ;  /* 0x00000045c8005986 */ /* 0x0001e2000c101112 */
[----:B-1----:R-:W-:Y:S01]  /*9450*/  ISETP.GE.AND P5, PT, R68, UR4, PT ;  /* 0x0000000444007c0c */ /* 0x002fe2000bfa6270 */
[----:B------:R-:W1:Y:S01]  /*9460*/  LDCU UR4, c[0x0][0x398] ;  /* 0x00007300ff0477ac */ /* 0x000e620008000800 */
[----:B------:R-:W-:-:S04]  /*9470*/  PRMT R68, R179, 0x9910, RZ ;  /* 0x00009910b3447816 */ /* 0x000fc800000000ff */
[----:B------:R-:W-:Y:S01]  /*9480*/  SHF.R.S32.HI R68, RZ, 0x8, R68 ;  /* 0x00000008ff447819 */ /* 0x000fe20000011444 */
[----:B0-----:R-:W3:Y:S04]  /*9490*/  LDL.LU.64 R200, [R1+0x60] ;  /* 0x0000600001c87983 */ /* 0x001ee80000300a00 */
[----:B------:R-:W3:Y:S01]  /*94a0*/  LDL.LU.64 R178, [R1+0x58] ;  /* 0x0000580001b27983 */ /* 0x000ee20000300a00 */
[----:B-1----:R-:W-:Y:S01]  /*94b0*/  ISETP.LT.AND P6, PT, R3, UR4, !P6 ;  /* 0x0000000403007c0c */ /* 0x002fe2000f7c1270 */
[----:B------:R-:W0:-:S12]  /*94c0*/  LDCU UR4, c[0x0][0x39c] ;  /* 0x00007380ff0477ac */ /* 0x000e180008000800 */
[----:B--2---:R1:W-:Y:S01]  /*94d0*/  @P6 STG.E.U8 desc[UR18][R202.64], R68 ;  /* 0x00000044ca006986 */ /* 0x0043e2000c101112 */
[----:B------:R-:W-:Y:S01]  /*94e0*/  ISETP.LT.AND P6, PT, R2, UR6, !P2 ;  /* 0x0000000602007c0c */ /* 0x000fe2000d7c1270 */
[----:B------:R-:W2:Y:S01]  /*94f0*/  LDCU UR6, c[0x0][0x398] ;  /* 0x00007300ff0677ac */ /* 0x000ea20008000800 */
[----:B-1----:R-:W-:Y:S01]  /*9500*/  VIADD R68, R0, 0xe ;  /* 0x0000000e00447836 */ /* 0x002fe20000000000 */
[----:B------:R-:W2:Y:S10]  /*9510*/  LDL.LU.64 R202, [R1+0x1a8] ;  /* 0x0001a80001ca7983 */ /* 0x000eb40000300a00 */
[----:B------:R1:W-:Y:S01]  /*9520*/  @P6 STG.E.U8 desc[UR18][R176.64], R195 ;  /* 0x000000c3b0006986 */ /* 0x0003e2000c101112 */
[----:B0-----:R-:W-:Y:S01]  /*9530*/  ISETP.GE.AND P6, PT, R68, UR4, PT ;  /* 0x0000000444007c0c */ /* 0x001fe2000bfc6270 */
[----:B------:R-:W0:Y:S02]  /*9540*/  LDCU UR4, c[0x0][0x398] ;  /* 0x00007300ff0477ac */ /* 0x000e240008000800 */
[----:B-1----:R-:W2:Y:S04]  /*9550*/  LDL.LU.64 R176, [R1+0x50] ;  /* 0x0000500001b07983 */ /* 0x002ea80000300a00 */
[----:B------:R-:W2:Y:S01]  /*9560*/  LDL.LU.64 R68, [R1+0x70] ;  /* 0x0000700001447983 */ /* 0x000ea20000300a00 */
[----:B0-----:R-:W-:Y:S01]  /*9570*/  ISETP.LT.AND P2, PT, R3, UR4, !P2 ;  /* 0x0000000403007c0c */ /* 0x001fe2000d741270 */
[----:B------:R-:W0:-:S12]  /*9580*/  LDCU UR4, c[0x0][0x39c] ;  /* 0x00007380ff0477ac */ /* 0x000e180008000800 */
[----:B--2---:R1:W-:Y:S02]  /*9590*/  @P2 STG.E.U8 desc[UR18][R68.64], R180 ;  /* 0x000000b444002986 */ /* 0x0043e4000c101112 */
[----:B-1----:R-:W-:Y:S02]  /*95a0*/  PRMT R69, R195, 0x9910, RZ ;  /* 0x00009910c3457816 */ /* 0x002fe400000000ff */
[----:B------:R-:W2:Y:S01]  /*95b0*/  LDL.LU.64 R194, [R1+0x48] ;  /* 0x0000480001c27983 */ /* 0x000ea20000300a00 */
[----:B------:R-:W-:Y:S01]  /*95c0*/  ISETP.LT.AND P2, PT, R2, UR6, !P3 ;  /* 0x0000000602007c0c */ /* 0x000fe2000df41270 */
[----:B------:R-:W-:Y:S01]  /*95d0*/  VIADD R68, R0, 0xf ;  /* 0x0000000f00447836 */ /* 0x000fe20000000000 */
[----:B------:R-:W-:Y:S01]  /*95e0*/  SHF.R.S32.HI R69, RZ, 0x8, R69 ;  /* 0x00000008ff457819 */ /* 0x000fe20000011445 */
[----:B------:R-:W1:Y:S10]  /*95f0*/  LDCU UR6, c[0x0][0x398] ;  /* 0x00007300ff0677ac */ /* 0x000e740008000800 */
[----:B---3--:R3:W-:Y:S01]  /*9600*/  @P2 STG.E.U8 desc[UR18][R198.64], R69 ;  /* 0x00000045c6002986 */ /* 0x0087e2000c101112 */
[----:B0-----:R-:W-:Y:S01]  /*9610*/  ISETP.GE.AND P2, PT, R68, UR4, PT ;  /* 0x0000000444007c0c */ /* 0x001fe2000bf46270 */
[----:B------:R-:W0:Y:S01]  /*9620*/  LDCU UR4, c[0x0][0x398] ;  /* 0x00007300ff0477ac */ /* 0x000e220008000800 */
[----:B------:R-:W-:-:S04]  /*9630*/  PRMT R68, R180, 0x9910, RZ ;  /* 0x00009910b4447816 */ /* 0x000fc800000000ff */
[----:B------:R-:W-:Y:S01]  /*9640*/  SHF.R.S32.HI R68, RZ, 0x8, R68 ;  /* 0x00000008ff447819 */ /* 0x000fe20000011444 */
[----:B---3--:R-:W3:Y:S01]  /*9650*/  LDL.LU.64 R198, [R1+0x40] ;  /* 0x0000400001c67983 */ /* 0x008ee20000300a00 */
[----:B0-----:R-:W-:Y:S01]  /*9660*/  ISETP.LT.AND P3, PT, R3, UR4, !P3 ;  /* 0x0000000403007c0c */ /* 0x001fe2000df61270 */
[----:B------:R-:W0:-:S12]  /*9670*/  LDCU UR4, c[0x0][0x39c] ;  /* 0x00007380ff0477ac */ /* 0x000e180008000800 */
[----:B------:R0:W-:Y:S01]  /*9680*/  @P3 STG.E.U8 desc[UR18][R200.64], R68 ;  /* 0x00000044c8003986 */ /* 0x0001e2000c101112 */
[----:B-1----:R-:W-:Y:S01]  /*9690*/  ISETP.LT.AND P3, PT, R2, UR6, !P0 ;  /* 0x0000000602007c0c */ /* 0x002fe2000c761270 */
[----:B------:R-:W1:Y:S01]  /*96a0*/  LDCU UR6, c[0x0][0x398] ;  /* 0x00007300ff0677ac */ /* 0x000e620008000800 */
[----:B0-----:R-:W-:Y:S01]  /*96b0*/  VIADD R68, R0, 0x10 ;  /* 0x0000001000447836 */ /* 0x001fe20000000000 */
[----:B------:R-:W-:-:S10]  /*96c0*/  PRMT R69, R197, 0x9910, RZ ;  /* 0x00009910c5457816 */ /* 0x000fd400000000ff */
[----:B------:R0:W-:Y:S01]  /*96d0*/  @P3 STG.E.U8 desc[UR18][R178.64], R197 ;  /* 0x000000c5b2003986 */ /* 0x0001e2000c101112 */
[----:B------:R-:W-:Y:S01]  /*96e0*/  ISETP.GE.AND P3, PT, R68, UR4, PT ;  /* 0x0000000444007c0c */ /* 0x000fe2000bf66270 */
[----:B------:R-:W1:Y:S02]  /*96f0*/  LDCU UR4, c[0x0][0x398] ;  /* 0x00007300ff0477ac */ /* 0x000e640008000800 */
[----:B------:R-:W4:Y:S01]  /*9700*/  LDL.LU.64 R200, [R1+0x1a0] ;  /* 0x0001a00001c87983 */ /* 0x000f220000300a00 */
[----:B------:R-:W-:Y:S01]  /*9710*/  SHF.R.S32.HI R69, RZ, 0x8, R69 ;  /* 0x00000008ff457819 */ /* 0x000fe20000011445 */
[----:B------:R-:W-:Y:S02]  /*9720*/  VIADD R68, R0, 0x11 ;  /* 0x0000001100447836 */ /* 0x000fe40000000000 */
[----:B0-----:R-:W4:Y:S01]  /*9730*/  LDL.LU.64 R178, [R1+0x30] ;  /* 0x0000300001b27983 */ /* 0x001f220000300a00 */
[----:B-1----:R-:W-:Y:S01]  /*9740*/  ISETP.LT.AND P0, PT, R3, UR4, !P0 ;  /* 0x0000000403007c0c */ /* 0x002fe2000c701270 */
[----:B------:R-:W0:-:S12]  /*9750*/  LDCU UR4, c[0x0][0x39c] ;  /* 0x00007380ff0477ac */ /* 0x000e180008000800 */
[----:B------:R1:W-:Y:S01]  /*9760*/  @P0 STG.E.U8 desc[UR18][R176.64], R181 ;  /* 0x000000b5b0000986 */ /* 0x0003e2000c101112 */
[----:B------:R-:W-:Y:S01]  /*9770*/  ISETP.LT.AND P0, PT, R2, UR6, !P1 ;  /* 0x0000000602007c0c */ /* 0x000fe2000cf01270 */
[----:B------:R-:W0:Y:S02]  /*9780*/  LDCU UR6, c[0x0][0x398] ;  /* 0x00007300ff0677ac */ /* 0x000e240008000800 */
[----:B-1----:R-:W4:Y:S04]  /*9790*/  LDL.LU.64 R176, [R1+0x28] ;  /* 0x0000280001b07983 */ /* 0x002f280000300a00 */
[----:B------:R-:W4:Y:S06]  /*97a0*/  LDL.LU.64 R196, [R1+0x20] ;  /* 0x0000200001c47983 */ /* 0x000f2c0000300a00 */
[----:B--2---:R1:W-:Y:S01]  /*97b0*/  @P0 STG.E.U8 desc[UR18][R194.64], R69 ;  /* 0x00000045c2000986 */ /* 0x0043e2000c101112 */
[----:B0-----:R-:W-:Y:S01]  /*97c0*/  ISETP.GE.AND P0, PT, R68, UR4, PT ;  /* 0x0000000444007c0c */ /* 0x001fe2000bf06270 */
[----:B------:R-:W0:Y:S01]  /*97d0*/  LDCU UR4, c[0x0][0x398] ;  /* 0x00007300ff0477ac */ /* 0x000e220008000800 */
[----:B------:R-:W-:Y:S01]  /*97e0*/  PRMT R68, R181, 0x9910, RZ ;  /* 0x00009910b5447816 */ /* 0x000fe200000000ff */
[----:B-1----:R-:W2:Y:S04]  /*97f0*/  LDL.LU.64 R194, [R1+0x18] ;  /* 0x0000180001c27983 */ /* 0x002ea80000300a00 */
[----:B------:R-:W2:Y:S01]  /*9800*/  LDL.LU.64 R180, [R1+0x38] ;  /* 0x0000380001b47983 */ /* 0x000ea20000300a00 */
[----:B0-----:R-:W-:Y:S01]  /*9810*/  ISETP.LT.AND P1, PT, R3, UR4, !P1 ;  /* 0x0000000403007c0c */ /* 0x001fe2000cf21270 */
[----:B------:R-:W0:Y:S01]  /*9820*/  LDCU UR4, c[0x0][0x39c] ;  /* 0x00007380ff0477ac */ /* 0x000e220008000800 */
[----:B------:R-:W-:-:S11]  /*9830*/  SHF.R.S32.HI R68, RZ, 0x8, R68 ;  /* 0x00000008ff447819 */ /* 0x000fd60000011444 */
[----:B---3--:R1:W-:Y:S01]  /*9840*/  @P1 STG.E.U8 desc[UR18][R198.64], R68 ;  /* 0x00000044c6001986 */ /* 0x0083e2000c101112 */
[----:B------:R-:W-:Y:S01]  /*9850*/  ISETP.LT.AND P1, PT, R2, UR6, !P4 ;  /* 0x0000000602007c0c */ /* 0x000fe2000e721270 */
[----:B------:R-:W3:Y:S01]  /*9860*/  LDCU UR6, c[0x0][0x398] ;  /* 0x00007300ff0677ac */ /* 0x000ee20008000800 */
[----:B-1----:R-:W-:Y:S01]  /*9870*/  VIADD R68, R0, 0x12 ;  /* 0x0000001200447836 */ /* 0x002fe20000000000 */
[----:B------:R-:W3:Y:S01]  /*9880*/  LDL.LU.64 R198, [R1+0x198] ;  /* 0x0001980001c67983 */ /* 0x000ee20000300a00 */
[----:B------:R-:W-:-:S04]  /*9890*/  PRMT R69, R192, 0x9910, RZ ;  /* 0x00009910c0457816 */ /* 0x000fc800000000ff */
[----:B------:R-:W-:-:S05]  /*98a0*/  SHF.R.S32.HI R69, RZ, 0x8, R69 ;  /* 0x00000008ff457819 */ /* 0x000fca0000011445 */
[----:B--2---:R1:W-:Y:S01]  /*98b0*/  @P1 STG.E.U8 desc[UR18][R180.64], R192 ;  /* 0x000000c0b4001986 */ /* 0x0043e2000c101112 */
[----:B0-----:R-:W-:Y:S01]  /*98c0*/  ISETP.GE.AND P1, PT, R68, UR4, PT ;  /* 0x0000000444007c0c */ /* 0x001fe2000bf26270 */
[----:B------:R-:W0:Y:S02]  /*98d0*/  LDCU UR4, c[0x0][0x398] ;  /* 0x00007300ff0477ac */ /* 0x000e240008000800 */
[----:B-1----:R-:W2:Y:S01]  /*98e0*/  LDL.LU.64 R180, [R1+0x10] ;  /* 0x0000100001b47983 */ /* 0x002ea20000300a00 */
[----:B0-----:R-:W-:Y:S01]  /*98f0*/  ISETP.LT.AND P4, PT, R3, UR4, !P4 ;  /* 0x0000000403007c0c */ /* 0x001fe2000e781270 */
[----:B------:R-:W0:Y:S01]  /*9900*/  LDCU UR4, c[0x0][0x39c] ;  /* 0x00007380ff0477ac */ /* 0x000e220008000800 */
[----:B------:R-:W-:-:S11]  /*9910*/  VIADD R68, R0, 0x13 ;  /* 0x0000001300447836 */ /* 0x000fd60000000000 */
[----:B----4-:R1:W-:Y:S01]  /*9920*/  @P4 STG.E.U8 desc[UR18][R178.64], R182 ;  /* 0x000000b6b2004986 */ /* 0x0103e2000c101112 */
[----:B---3--:R-:W-:Y:S01]  /*9930*/  ISETP.LT.AND P4, PT, R2, UR6, !P5 ;  /* 0x0000000602007c0c */ /* 0x008fe2000ef81270 */
[----:B------:R-:W3:Y:S02]  /*9940*/  LDCU UR6, c[0x0][0x398] ;  /* 0x00007300ff0677ac */ /* 0x000ee40008000800 */
[----:B-1----:R-:W4:Y:S10]  /*9950*/  LDL.LU.64 R178, [R1+0x8] ;  /* 0x0000080001b27983 */ /* 0x002f340000300a00 */
[----:B------:R1:W-:Y:S01]  /*9960*/  @P4 STG.E.U8 desc[UR18][R176.64], R69 ;  /* 0x00000045b0004986 */ /* 0x0003e2000c101112 */
[----:B0-----:R-:W-:Y:S01]  /*9970*/  ISETP.GE.AND P4, PT, R68, UR4, PT ;  /* 0x0000000444007c0c */ /* 0x001fe2000bf86270 */
[----:B------:R-:W0:Y:S01]  /*9980*/  LDCU UR4, c[0x0][0x398] ;  /* 0x00007300ff0477ac */ /* 0x000e220008000800 */
[----:B------:R-:W-:Y:S01]  /*9990*/  PRMT R68, R182, 0x9910, RZ ;  /* 0x00009910b6447816 */ /* 0x000fe200000000ff */
[----:B------:R-:W5:Y:S03]  /*99a0*/  LDL.LU R192, [R1+0x190] ;  /* 0x0001900001c07983 */ /* 0x000f660000300800 */
[----:B------:R-:W-:Y:S01]  /*99b0*/  SHF.R.S32.HI R68, RZ, 0x8, R68 ;  /* 0x00000008ff447819 */ /* 0x000fe20000011444 */
[----:B-1----:R-:W5:Y:S01]  /*99c0*/  LDL.LU.64 R176, [R1] ;  /* 0x0000000001b07983 */ /* 0x002f620000300a00 */
[----:B0-----:R-:W-:Y:S01]  /*99d0*/  ISETP.LT.AND P5, PT, R3, UR4, !P5 ;  /* 0x0000000403007c0c */ /* 0x001fe2000efa1270 */
[----:B------:R-:W0:-:S12]  /*99e0*/  LDCU UR4, c[0x0][0x39c] ;  /* 0x00007380ff0477ac */ /* 0x000e180008000800 */
[----:B------:R1:W-:Y:S01]  /*99f0*/  @P5 STG.E.U8 desc[UR18][R196.64], R68 ;  /* 0x00000044c4005986 */ /* 0x0003e2000c101112 */
[----:B---3--:R-:W-:Y:S01]  /*9a00*/  ISETP.LT.AND P5, PT, R2, UR6, !P6 ;  /* 0x0000000602007c0c */ /* 0x008fe2000f7a1270 */
[----:B------:R-:W3:Y:S01]  /*9a10*/  LDCU UR6, c[0x0][0x398] ;  /* 0x00007300ff0677ac */ /* 0x000ee20008000800 */
[----:B------:R-:W-:Y:S01]  /*9a20*/  PRMT R69, R193, 0x9910, RZ ;  /* 0x00009910c1457816 */ /* 0x000fe200000000ff */
[----:B-1----:R-:W5:Y:S10]  /*9a30*/  LDL.LU.64 R196, [R1+0x188] ;  /* 0x0001880001c47983 */ /* 0x002f740000300a00 */
[----:B------:R1:W-:Y:S04]  /*9a40*/  @P5 STG.E.U8 desc[UR18][R194.64], R193 ;  /* 0x000000c1c2005986 */ /* 0x0003e8000c101112 */
[----:B-1----:R-:W5:Y:S04]  /*9a50*/  LDL.LU.64 R194, [R1+0x180] ;  /* 0x0001800001c27983 */ /* 0x002f680000300a00 */
[----:B------:R-:W5:Y:S01]  /*9a60*/  LDL.LU R193, [R1+0x178] ;  /* 0x0001780001c17983 */ /* 0x000f620000300800 */
[----:B------:R-:W-:-:S05]  /*9a70*/  VIADD R68, R0, 0x14 ;  /* 0x0000001400447836 */ /* 0x000fca0000000000 */
[----:B0-----:R-:W-:Y:S01]  /*9a80*/  ISETP.GE.AND P5, PT, R68, UR4, PT ;  /* 0x0000000444007c0c */ /* 0x001fe2000bfa6270 */
[----:B------:R-:W0:Y:S02]  /*9a90*/  LDCU UR4, c[0x0][0x398] ;  /* 0x00007300ff0477ac */ /* 0x000e240008000800 */
[----:B0-----:R-:W-:Y:S01]  /*9aa0*/  ISETP.LT.AND P6, PT, R3, UR4, !P6 ;  /* 0x0000000403007c0c */ /* 0x001fe2000f7c1270 */
[----:B------:R-:W0:Y:S01]  /*9ab0*/  LDCU UR4, c[0x0][0x39c] ;  /* 0x00007380ff0477ac */ /* 0x000e220008000800 */
[----:B------:R-:W-:Y:S01]  /*9ac0*/  SHF.R.S32.HI R69, RZ, 0x8, R69 ;  /* 0x00000008ff457819 */ /* 0x000fe20000011445 */
[----:B------:R-:W-:-:S10]  /*9ad0*/  VIADD R68, R0, 0x15 ;  /* 0x0000001500447836 */ /* 0x000fd40000000000 */
[----:B--2---:R-:W-:Y:S01]  /*9ae0*/  @P6 STG.E.U8 desc[UR18][R180.64], R183 ;  /* 0x000000b7b4006986 */ /* 0x004fe2000c101112 */
[----:B---3--:R-:W-:Y:S01]  /*9af0*/  ISETP.LT.AND P6, PT, R2, UR6, !P2 ;  /* 0x0000000602007c0c */ /* 0x008fe2000d7c1270 */
[----:B------:R-:W1:-:S12]  /*9b00*/  LDCU UR6, c[0x0][0x398] ;  /* 0x00007300ff0677ac */ /* 0x000e580008000800 */
[----:B----4-:R-:W-:Y:S01]  /*9b10*/  @P6 STG.E.U8 desc[UR18][R178.64], R69 ;  /* 0x00000045b2006986 */ /* 0x010fe2000c101112 */
[----:B0-----:R-:W-:Y:S01]  /*9b20*/  ISETP.GE.AND P6, PT, R68, UR4, PT ;  /* 0x0000000444007c0c */ /* 0x001fe2000bfc6270 */
[----:B------:R-:W0:Y:S01]  /*9b30*/  LDCU UR4, c[0x0][0x398] ;  /* 0x00007300ff0477ac */ /* 0x000e220008000800 */
[----:B------:R-:W-:-:S04]  /*9b40*/  PRMT R68, R183, 0x9910, RZ ;  /* 0x00009910b7447816 */ /* 0x000fc800000000ff */
[----:B------:R-:W-:Y:S02]  /*9b50*/  SHF.R.S32.HI R68, RZ, 0x8, R68 ;  /* 0x00000008ff447819 */ /* 0x000fe40000011444 */
[----:B0-----:R-:W-:Y:S01]  /*9b60*/  ISETP.LT.AND P2, PT, R3, UR4, !P2 ;  /* 0x0000000403007c0c */ /* 0x001fe2000d741270 */
[----:B------:R-:W0:-:S12]  /*9b70*/  LDCU UR4, c[0x0][0x39c] ;  /* 0x00007380ff0477ac */ /* 0x000e180008000800 */
[----:B-----5:R2:W-:Y:S01]  /*9b80*/  @P2 STG.E.U8 desc[UR18][R176.64], R68 ;  /* 0x00000044b0002986 */ /* 0x0205e2000c101112 */
[----:B-1----:R-:W-:Y:S01]  /*9b90*/  ISETP.LT.AND P2, PT, R2, UR6, !P3 ;  /* 0x0000000602007c0c */ /* 0x002fe2000df41270 */
[----:B------:R-:W1:Y:S01]  /*9ba0*/  LDCU UR6, c[0x0][0x398] ;  /* 0x00007300ff0677ac */ /* 0x000e620008000800 */
[----:B--2---:R-:W-:-:S11]  /*9bb0*/  VIADD R68, R0, 0x16 ;  /* 0x0000001600447836 */ /* 0x004fd60000000000 */
[----:B------:R2:W-:Y:S01]  /*9bc0*/  @P2 STG.E.U8 desc[UR18][R192.64], R204 ;  /* 0x000000ccc0002986 */ /* 0x0005e2000c101112 */
[----:B0-----:R-:W-:Y:S01]  /*9bd0*/  ISETP.GE.AND P2, PT, R68, UR4, PT ;  /* 0x0000000444007c0c */ /* 0x001fe2000bf46270 */
[----:B------:R-:W0:Y:S01]  /*9be0*/  LDCU UR4, c[0x0][0x398] ;  /* 0x00007300ff0477ac */ /* 0x000e220008000800 */
[----:B------:R-:W-:Y:S01]  /*9bf0*/  PRMT R69, R204, 0x9910, RZ ;  /* 0x00009910cc457816 */ /* 0x000fe200000000ff */
[----:B--2---:R-:W2:Y:S01]  /*9c00*/  LDL.LU.64 R192, [R1+0x170] ;  /* 0x0001700001c07983 */ /* 0x004ea20000300a00 */
[----:B0-----:R-:W-:Y:S01]  /*9c10*/  ISETP.LT.AND P3, PT, R3, UR4, !P3 ;  /* 0x0000000403007c0c */ /* 0x001fe2000df61270 */
[----:B------:R-:W0:Y:S01]  /*9c20*/  LDCU UR4, c[0x0][0x39c] ;  /* 0x00007380ff0477ac */ /* 0x000e220008000800 */
[----:B------:R-:W-:Y:S01]  /*9c30*/  SHF.R.S32.HI R69, RZ, 0x8, R69 ;  /* 0x00000008ff457819 */ /* 0x000fe20000011445 */
[----:B------:R-:W-:-:S10]  /*9c40*/  VIADD R68, R0, 0x17 ;  /* 0x0000001700447836 */ /* 0x000fd40000000000 */
[----:B------:R3:W-:Y:S01]  /*9c50*/  @P3 STG.E.U8 desc[UR18][R194.64], R184 ;  /* 0x000000b8c2003986 */ /* 0x0007e2000c101112 */
[----:B-1----:R-:W-:Y:S01]  /*9c60*/  ISETP.LT.AND P3, PT, R2, UR6, !P0 ;  /* 0x0000000602007c0c */ /* 0x002fe2000c761270 */
[----:B------:R-:W1:Y:S02]  /*9c70*/  LDCU UR6, c[0x0][0x398] ;  /* 0x00007300ff0677ac */ /* 0x000e640008000800 */
[----:B---3--:R-:W3:Y:S10]  /*9c80*/  LDL.LU.64 R194, [R1+0x168] ;  /* 0x0001680001c27983 */ /* 0x008ef40000300a00 */
[----:B------:R4:W-:Y:S01]  /*9c90*/  @P3 STG.E.U8 desc[UR18][R196.64], R69 ;  /* 0x00000045c4003986 */ /* 0x0009e2000c101112 */
[----:B0-----:R-:W-:Y:S01]  /*9ca0*/  ISETP.GE.AND P3, PT, R68, UR4, PT ;  /* 0x0000000444007c0c */ /* 0x001fe2000bf66270 */
[----:B------:R-:W0:Y:S01]  /*9cb0*/  LDCU UR4, c[0x0][0x398] ;  /* 0x00007300ff0477ac */ /* 0x000e220008000800 */
[----:B------:R-:W-:Y:S01]  /*9cc0*/  PRMT R68, R184, 0x9910, RZ ;  /* 0x00009910b8447816 */ /* 0x000fe200000000ff */
[----:B------:R-:W5:Y:S03]  /*9cd0*/  LDL.LU R204, [R1+0x160] ;  /* 0x0001600001cc7983 */ /* 0x000f660000300800 */
[----:B------:R-:W-:-:S02]  /*9ce0*/  SHF.R.S32.HI R68, RZ, 0x8, R68 ;  /* 0x00000008ff447819 */ /* 0x000fc40000011444 */
[----:B----4-:R-:W-:Y:S01]  /*9cf0*/  PRMT R69, R205, 0x9910, RZ ;  /* 0x00009910cd457816 */ /* 0x010fe200000000ff */
[----:B------:R-:W4:Y:S01]  /*9d00*/  LDL.LU.64 R196, [R1+0x158] ;  /* 0x0001580001c47983 */ /* 0x000f220000300a00 */
[----:B0-----:R-:W-:Y:S01]  /*9d10*/  ISETP.LT.AND P0, PT, R3, UR4, !P0 ;  /* 0x0000000403007c0c */ /* 0x001fe2000c701270 */
[----:B------:R-:W0:-:S12]  /*9d20*/  LDCU UR4, c[0x0][0x39c] ;  /* 0x00007380ff0477ac */ /* 0x000e180008000800 */
[----:B------:R0:W-:Y:S01]  /*9d30*/  @P0 STG.E.U8 desc[UR18][R198.64], R68 ;  /* 0x00000044c6000986 */ /* 0x0001e2000c101112 */
[----:B-1----:R-:W-:Y:S01]  /*9d40*/  ISETP.LT.AND P0, PT, R2, UR6, !P1 ;  /* 0x0000000602007c0c */ /* 0x002fe2000cf01270 */
[----:B------:R-:W1:Y:S01]  /*9d50*/  LDCU UR6, c[0x0][0x398] ;  /* 0x00007300ff0677ac */ /* 0x000e620008000800 */
[----:B0-----:R-:W-:Y:S01]  /*9d60*/  VIADD R68, R0, 0x18 ;  /* 0x0000001800447836 */ /* 0x001fe20000000000 */
[----:B------:R-:W-:-:S10]  /*9d70*/  SHF.R.S32.HI R69, RZ, 0x8, R69 ;  /* 0x00000008ff457819 */ /* 0x000fd40000011445 */
[----:B------:R0:W-:Y:S01]  /*9d80*/  @P0 STG.E.U8 desc[UR18][R200.64], R205 ;  /* 0x000000cdc8000986 */ /* 0x0001e2000c101112 */
[----:B------:R-:W-:Y:S01]  /*9d90*/  ISETP.GE.AND P0, PT, R68, UR4, PT ;  /* 0x0000000444007c0c */ /* 0x000fe2000bf06270 */
[----:B------:R-:W1:Y:S02]  /*9da0*/  LDCU UR4, c[0x0][0x398] ;  /* 0x00007300ff0477ac */ /* 0x000e640008000800 */
[----:B------:R-:W5:Y:S01]  /*9db0*/  LDL.LU.64 R198, [R1+0x150] ;  /* 0x0001500001c67983 */ /* 0x000f620000300a00 */
[----:B------:R-:W-:-:S03]  /*9dc0*/  VIADD R68, R0, 0x19 ;  /* 0x0000001900447836 */ /* 0x000fc60000000000 */
[----:B0-----:R-:W5:Y:S01]  /*9dd0*/  LDL.LU.64 R200, [R1+0x148] ;  /* 0x0001480001c87983 */ /* 0x001f620000300a00 */
[----:B-1----:R-:W-:Y:S01]  /*9de0*/  ISETP.LT.AND P1, PT, R3, UR4, !P1 ;  /* 0x0000000403007c0c */ /* 0x002fe2000cf21270 */
[----:B------:R-:W0:-:S12]  /*9df0*/  LDCU UR4, c[0x0][0x39c] ;  /* 0x00007380ff0477ac */ /* 0x000e180008000800 */
[----:B------:R1:W-:Y:S01]  /*9e00*/  @P1 STG.E.U8 desc[UR18][R202.64], R187 ;  /* 0x000000bbca001986 */ /* 0x0003e2000c101112 */
[----:B------:R-:W-:Y:S01]  /*9e10*/  ISETP.LT.AND P1, PT, R2, UR6, !P4 ;  /* 0x0000000602007c0c */ /* 0x000fe2000e721270 */
[----:B------:R-:W0:Y:S02]  /*9e20*/  LDCU UR6, c[0x0][0x398] ;  /* 0x00007300ff0677ac */ /* 0x000e240008000800 */
[----:B-1----:R-:W5:Y:S10]  /*9e30*/  LDL.LU.64 R202, [R1+0x140] ;  /* 0x0001400001ca7983 */ /* 0x002f740000300a00 */
[----:B------:R1:W-:Y:S01]  /*9e40*/  @P1 STG.E.U8 desc[UR18][R206.64], R69 ;  /* 0x00000045ce001986 */ /* 0x0003e2000c101112 */
[----:B0-----:R-:W-:Y:S01]  /*9e50*/  ISETP.GE.AND P1, PT, R68, UR4, PT ;  /* 0x0000000444007c0c */ /* 0x001fe2000bf26270 */
[----:B------:R-:W0:Y:S01]  /*9e60*/  LDCU UR4, c[0x0][0x398] ;  /* 0x00007300ff0477ac */ /* 0x000e220008000800 */
[----:B------:R-:W-:Y:S01]  /*9e70*/  PRMT R68, R187, 0x9910, RZ ;  /* 0x00009910bb447816 */ /* 0x000fe200000000ff */
[----:B------:R-:W5:Y:S03]  /*9e80*/  LDL.LU R205, [R1+0x138] ;  /* 0x0001380001cd7983 */ /* 0x000f660000300800 */
[----:B------:R-:W-:Y:S01]  /*9e90*/  SHF.R.S32.HI R68, RZ, 0x8, R68 ;  /* 0x00000008ff447819 */ /* 0x000fe20000011444 */
[----:B-1----:R-:W-:Y:S01]  /*9ea0*/  VIADD R69, R0, 0x1b ;  /* 0x0000001b00457836 */ /* 0x002fe20000000000 */
[----:B------:R-:W5:Y:S01]  /*9eb0*/  LDL.LU.64 R206, [R1+0x130] ;  /* 0x0001300001ce7983 */ /* 0x000f620000300a00 */
[----:B0-----:R-:W-:Y:S01]  /*9ec0*/  ISETP.LT.AND P4, PT, R3, UR4, !P4 ;  /* 0x0000000403007c0c */ /* 0x001fe2000e781270 */
[----:B------:R-:W0:-:S12]  /*9ed0*/  LDCU UR4, c[0x0][0x39c] ;  /* 0x00007380ff0477ac */ /* 0x000e180008000800 */
[----:B------:R1:W-:Y:S01]  /*9ee0*/  @P4 STG.E.U8 desc[UR18][R208.64], R68 ;  /* 0x00000044d0004986 */ /* 0x0003e2000c101112 */
[----:B------:R-:W-:Y:S01]  /*9ef0*/  ISETP.LT.AND P4, PT, R2, UR6, !P5 ;  /* 0x0000000602007c0c */ /* 0x000fe2000ef81270 */
[----:B------:R-:W0:Y:S01]  /*9f00*/  LDCU UR6, c[0x0][0x398] ;  /* 0x00007300ff0677ac */ /* 0x000e220008000800 */
[----:B-1----:R-:W-:Y:S01]  /*9f10*/  VIADD R68, R0, 0x1a ;  /* 0x0000001a00447836 */ /* 0x002fe20000000000 */
[----:B------:R-:W5:Y:S10]  /*9f20*/  LDL.LU.64 R208, [R1+0x128] ;  /* 0x0001280001d07983 */ /* 0x000f740000300a00 */
[----:B------:R1:W-:Y:S01]  /*9f30*/  @P4 STG.E.U8 desc[UR18][R210.64], R222 ;  /* 0x000000ded2004986 */ /* 0x0003e2000c101112 */
[----:B0-----:R-:W-:Y:S01]  /*9f40*/  ISETP.GE.AND P4, PT, R68, UR4, PT ;  /* 0x0000000444007c0c */ /* 0x001fe2000bf86270 */
[----:B------:R-:W0:Y:S01]  /*9f50*/  LDCU UR4, c[0x0][0x398] ;  /* 0x00007300ff0477ac */ /* 0x000e220008000800 */
[----:B------:R-:W-:-:S02]  /*9f60*/  PRMT R177, R185, 0x9910, RZ ;  /* 0x00009910b9b17816 */ /* 0x000fc400000000ff */
[----:B------:R-:W-:Y:S01]  /*9f70*/  F2FP.SATFINITE.E5M2.F32.PACK_AB_MERGE_C R179, R73, R72, RZ ;  /* 0x0000004849b3723e */ /* 0x000fe200048060ff */
[----:B-1----:R-:W5:Y:S01]  /*9f80*/  LDL.LU.64 R210, [R1+0x120] ;  /* 0x0001200001d27983 */ /* 0x002f620000300a00 */
[----:B0-----:R-:W-:Y:S01]  /*9f90*/  ISETP.LT.AND P5, PT, R3, UR4, !P5 ;  /* 0x0000000403007c0c */ /* 0x001fe2000efa1270 */
[----:B------:R-:W0:Y:S01]  /*9fa0*/  LDCU UR4, c[0x0][0x39c] ;  /* 0x00007380ff0477ac */ /* 0x000e220008000800 */
[----:B------:R-:W-:-:S11]  /*9fb0*/  PRMT R68, R222, 0x9910, RZ ;  /* 0x00009910de447816 */ /* 0x000fd600000000ff */
[----:B------:R1:W-:Y:S01]  /*9fc0*/  @P5 STG.E.U8 desc[UR18][R212.64], R188 ;  /* 0x000000bcd4005986 */ /* 0x0003e2000c101112 */
[----:B------:R-:W-:Y:S01]  /*9fd0*/  ISETP.LT.AND P5, PT, R2, UR6, !P6 ;  /* 0x0000000602007c0c */ /* 0x000fe2000f7a1270 */
[----:B------:R-:W0:Y:S01]  /*9fe0*/  LDCU UR6, c[0x0][0x398] ;  /* 0x00007300ff0677ac */ /* 0x000e220008000800 */
[----:B------:R-:W-:Y:S02]  /*9ff0*/  SHF.R.S32.HI R68, RZ, 0x8, R68 ;  /* 0x00000008ff447819 */ /* 0x000fe40000011444 */
[----:B------:R-:W-:Y:S01]  /*a000*/  SHF.R.S32.HI R177, RZ, 0x8, R177 ;  /* 0x00000008ffb17819 */ /* 0x000fe200000114b1 */
[----:B------:R-:W-:Y:S01]  /*a010*/  VIADD R176, R0, 0x20 ;  /* 0x0000002000b07836 */ /* 0x000fe20000000000 */
[----:B-1----:R-:W5:Y:S07]  /*a020*/  LDL.LU.64 R212, [R1+0x118] ;  /* 0x0001180001d47983 */ /* 0x002f6e0000300a00 */
        /* <DEDUP_REMOVED lines=12> */
[----:B------:R-:W2:Y:S01]  /*a0f0*/  LDCU UR6, c[0x0][0x398] ;  /* 0x00007300ff0677ac */ /* 0x000ea20008000800 */
[----:B-1----:R-:W-:Y:S01]  /*a100*/  VIADD R69, R0, 0x1d ;  /* 0x0000001d00457836 */ /* 0x002fe20000000000 */
[----:B------:R-:W-:-:S10]  /*a110*/  F2FP.SATFINITE.E5M2.F32.PACK_AB_MERGE_C R77, R77, R76, RZ ;  /* 0x0000004c4d4d723e */ /* 0x000fd400048060ff */
[----:B------:R1:W-:Y:S01]  /*a120*/  @P6 STG.E.U8 desc[UR18][R218.64], R223 ;  /* 0x000000dfda006986 */ /* 0x0003e2000c101112 */
[----:B0-----:R-:W-:Y:S01]  /*a130*/  ISETP.GE.AND P6, PT, R68, UR4, PT ;  /* 0x0000000444007c0c */ /* 0x001fe2000bfc6270 */
[----:B------:R-:W0:Y:S02]  /*a140*/  LDCU UR4, c[0x0][0x398] ;  /* 0x00007300ff0477ac */ /* 0x000e240008000800 */
[----:B------:R-:W5:Y:S01]  /*a150*/  LDL.LU.64 R216, [R1+0x100] ;  /* 0x0001000001d87983 */ /* 0x000f620000300a00 */
[----:B------:R-:W-:Y:S02]  /*a160*/  PRMT R68, R223, 0x9910, RZ ;  /* 0x00009910df447816 */ /* 0x000fe400000000ff */
[----:B0-----:R-:W-:Y:S01]  /*a170*/  ISETP.LT.AND P2, PT, R3, UR4, !P2 ;  /* 0x0000000403007c0c */ /* 0x001fe2000d741270 */
[----:B------:R-:W0:Y:S01]  /*a180*/  LDCU UR4, c[0x0][0x39c] ;  /* 0x00007380ff0477ac */ /* 0x000e220008000800 */
[----:B------:R-:W-:Y:S02]  /*a190*/  SHF.R.S32.HI R68, RZ, 0x8, R68 ;  /* 0x00000008ff447819 */ /* 0x000fe40000011444 */
[----:B--2---:R-:W-:-:S02]  /*a1a0*/  F2FP.SATFINITE.E5M2.F32.PACK_AB_MERGE_C R193, R193, R192, RZ ;  /* 0x000000c0c1c1723e */ /* 0x004fc400048060ff */
[----:B---3--:R-:W-:-:S07]  /*a1b0*/  F2FP.SATFINITE.E5M2.F32.PACK_AB_MERGE_C R195, R195, R194, RZ ;  /* 0x000000c2c3c3723e */ /* 0x008fce00048060ff */
[----:B------:R2:W-:Y:S01]  /*a1c0*/  @P2 STG.E.U8 desc[UR18][R220.64], R186 ;  /* 0x000000badc002986 */ /* 0x0005e2000c101112 */
[----:B------:R-:W-:Y:S01]  /*a1d0*/  ISETP.LT.AND P2, PT, R2, UR6, !P3 ;  /* 0x0000000602007c0c */ /* 0x000fe2000df41270 */
[----:B------:R-:W3:Y:S01]  /*a1e0*/  LDCU UR6, c[0x0][0x398] ;  /* 0x00007300ff0677ac */ /* 0x000ee20008000800 */
[----:B----4-:R-:W-:-:S11]  /*a1f0*/  F2FP.SATFINITE.E5M2.F32.PACK_AB_MERGE_C R197, R197, R196, RZ ;  /* 0x000000c4c5c5723e */ /* 0x010fd600048060ff */
[----:B------:R4:W-:Y:S01]  /*a200*/  @P2 STG.E.U8 desc[UR18][R224.64], R68 ;  /* 0x00000044e0002986 */ /* 0x0009e2000c101112 */
[----:B0-----:R-:W-:Y:S01]  /*a210*/  ISETP.GE.AND P2, PT, R69, UR4, PT ;  /* 0x0000000445007c0c */ /* 0x001fe2000bf46270 */
[----:B------:R-:W0:Y:S01]  /*a220*/  LDCU UR4, c[0x0][0x398] ;  /* 0x00007300ff0477ac */ /* 0x000e220008000800 */
[----:B------:R-:W-:Y:S01]  /*a230*/  PRMT R69, R186, 0x9910, RZ ;  /* 0x00009910ba457816 */ /* 0x000fe200000000ff */
[C---:B------:R-:W-:Y:S01]  /*a240*/  VIADD R76, R0.reuse, 0x26 ;  /* 0x00000026004c7836 */ /* 0x040fe20000000000 */
[----:B------:R-:W-:Y:S01]  /*a250*/  F2FP.SATFINITE.E5M2.F32.PACK_AB_MERGE_C R79, R79, R78, RZ ;  /* 0x0000004e4f4f723e */ /* 0x000fe200048060ff */
[----:B-1----:R-:W5:Y:S01]  /*a260*/  LDL.LU.64 R218, [R1+0xf8] ;  /* 0x0000f80001da7983 */ /* 0x002f620000300a00 */
[----:B------:R-:W-:Y:S02]  /*a270*/  SHF.R.S32.HI R69, RZ, 0x8, R69 ;  /* 0x00000008ff457819 */ /* 0x000fe40000011445 */
[----:B------:R-:W-:Y:S01]  /*a280*/  F2FP.SATFINITE.E5M2.F32.PACK_AB_MERGE_C R81, R81, R80, RZ ;  /* 0x000000505151723e */ /* 0x000fe200048060ff */
[----:B--2---:R-:W2:Y:S01]  /*a290*/  LDL.LU.64 R220, [R1+0xf0] ;  /* 0x0000f00001dc7983 */ /* 0x004ea20000300a00 */
[----:B----4-:R-:W-:Y:S01]  /*a2a0*/  VIADD R68, R0, 0x1e ;  /* 0x0000001e00447836 */ /* 0x010fe20000000000 */
[----:B------:R-:W-:-:S02]  /*a2b0*/  F2FP.SATFINITE.E5M2.F32.PACK_AB_MERGE_C R83, R83, R82, RZ ;  /* 0x000000525353723e */ /* 0x000fc400048060ff */
[----:B------:R-:W4:Y:S01]  /*a2c0*/  LDL.LU R223, [R1+0xe8] ;  /* 0x0000e80001df7983 */ /* 0x000f220000300800 */
[----:B------:R-:W-:-:S03]  /*a2d0*/  F2FP.SATFINITE.E5M2.F32.PACK_AB_MERGE_C R85, R85, R84, RZ ;  /* 0x000000545555723e */ /* 0x000fc600048060ff */
[----:B------:R-:W2:Y:S01]  /*a2e0*/  LDL.LU.64 R224, [R1+0xe0] ;  /* 0x0000e00001e07983 */ /* 0x000ea20000300a00 */
[----:B0-----:R-:W-:Y:S01]  /*a2f0*/  ISETP.LT.AND P3, PT, R3, UR4, !P3 ;  /* 0x0000000403007c0c */ /* 0x001fe2000df61270 */
[----:B------:R-:W0:-:S12]  /*a300*/  LDCU UR4, c[0x0][0x39c] ;  /* 0x00007380ff0477ac */ /* 0x000e180008000800 */
[----:B------:R1:W-:Y:S01]  /*a310*/  @P3 STG.E.U8 desc[UR18][R226.64], R69 ;  /* 0x00000045e2003986 */ /* 0x0003e2000c101112 */
[----:B---3--:R-:W-:Y:S01]  /*a320*/  ISETP.LT.AND P3, PT, R2, UR6, !P0 ;  /* 0x0000000602007c0c */ /* 0x008fe2000c761270 */
[----:B------:R-:W3:Y:S01]  /*a330*/  LDCU UR6, c[0x0][0x398] ;  /* 0x00007300ff0677ac */ /* 0x000ee20008000800 */
[----:B-1----:R-:W-:Y:S01]  /*a340*/  PRMT R69, R189, 0x9910, RZ ;  /* 0x00009910bd457816 */ /* 0x002fe200000000ff */
[----:B------:R-:W2:Y:S10]  /*a350*/  LDL.LU.64 R226, [R1+0xd8] ;  /* 0x0000d80001e27983 */ /* 0x000eb40000300a00 */
[----:B------:R-:W-:Y:S01]  /*a360*/  @P3 STG.E.U8 desc[UR18][R250.64], R189 ;  /* 0x000000bdfa003986 */ /* 0x000fe2000c101112 */
[----:B0-----:R-:W-:Y:S01]  /*a370*/  ISETP.GE.AND P3, PT, R68, UR4, PT ;  /* 0x0000000444007c0c */ /* 0x001fe2000bf66270 */
[----:B------:R-:W0:Y:S02]  /*a380*/  LDCU UR4, c[0x0][0x398] ;  /* 0x00007300ff0477ac */ /* 0x000e240008000800 */
[----:B0-----:R-:W-:Y:S01]  /*a390*/  ISETP.LT.AND P0, PT, R3, UR4, !P0 ;  /* 0x0000000403007c0c */ /* 0x001fe2000c701270 */
[----:B------:R-:W0:Y:S01]  /*a3a0*/  LDCU UR4, c[0x0][0x39c] ;  /* 0x00007380ff0477ac */ /* 0x000e220008000800 */
[----:B------:R-:W-:Y:S01]  /*a3b0*/  SHF.R.S32.HI R69, RZ, 0x8, R69 ;  /* 0x00000008ff457819 */ /* 0x000fe20000011445 */
[----:B------:R-:W-:-:S10]  /*a3c0*/  VIADD R68, R0, 0x1f ;  /* 0x0000001f00447836 */ /* 0x000fd40000000000 */
[----:B------:R-:W-:Y:S01]  /*a3d0*/  @P0 STG.E.U8 desc[UR18][R248.64], R185 ;  /* 0x000000b9f8000986 */ /* 0x000fe2000c101112 */
[----:B---3--:R-:W-:Y:S01]  /*a3e0*/  ISETP.LT.AND P0, PT, R2, UR6, !P1 ;  /* 0x0000000602007c0c */ /* 0x008fe2000cf01270 */
[----:B------:R-:W1:-:S12]  /*a3f0*/  LDCU UR6, c[0x0][0x398] ;  /* 0x00007300ff0677ac */ /* 0x000e580008000800 */
[----:B------:R-:W-:Y:S01]  /*a400*/  @P0 STG.E.U8 desc[UR18][R246.64], R69 ;  /* 0x00000045f6000986 */ /* 0x000fe2000c101112 */
[----:B0-----:R-:W-:Y:S01]  /*a410*/  ISETP.GE.AND P0, PT, R68, UR4, PT ;  /* 0x0000000444007c0c */ /* 0x001fe2000bf06270 */
[----:B------:R-:W0:Y:S02]  /*a420*/  LDCU UR4, c[0x0][0x398] ;  /* 0x00007300ff0477ac */ /* 0x000e240008000800 */
[----:B0-----:R-:W-:Y:S01]  /*a430*/  ISETP.LT.AND P1, PT, R3, UR4, !P1 ;  /* 0x0000000403007c0c */ /* 0x001fe2000cf21270 */
[----:B------:R-:W0:-:S12]  /*a440*/  LDCU UR4, c[0x0][0x398] ;  /* 0x00007300ff0477ac */ /* 0x000e180008000800 */
[----:B------:R3:W-:Y:S01]  /*a450*/  @P1 STG.E.U8 desc[UR18][R244.64], R177 ;  /* 0x000000b1f4001986 */ /* 0x0007e2000c101112 */
[----:B-1----:R-:W-:Y:S01]  /*a460*/  ISETP.LT.AND P1, PT, R2, UR6, !P4 ;  /* 0x0000000602007c0c */ /* 0x002fe2000e721270 */
[----:B------:R-:W1:Y:S01]  /*a470*/  LDCU UR6, c[0x0][0x39c] ;  /* 0x00007380ff0677ac */ /* 0x000e620008000800 */
[----:B------:R-:W-:Y:S02]  /*a480*/  PRMT R68, R190, 0x9910, RZ ;  /* 0x00009910be447816 */ /* 0x000fe400000000ff */
[----:B0-----:R-:W-:Y:S01]  /*a490*/  ISETP.LT.AND P4, PT, R3, UR4, !P4 ;  /* 0x0000000403007c0c */ /* 0x001fe2000e781270 */
[----:B------:R-:W0:Y:S02]  /*a4a0*/  LDCU UR4, c[0x0][0x39c] ;  /* 0x00007380ff0477ac */ /* 0x000e240008000800 */
[----:B------:R-:W-:-:S06]  /*a4b0*/  IMAD.MOV.U32 R73, RZ, RZ, R68 ;  /* 0x000000ffff497224 */ /* 0x000fcc00078e0044 */
[----:B------:R-:W-:Y:S01]  /*a4c0*/  @P1 STG.E.U8 desc[UR18][R242.64], R190 ;  /* 0x000000bef2001986 */ /* 0x000fe2000c101112 */
[----:B------:R-:W-:Y:S01]  /*a4d0*/  ISETP.LT.AND P1, PT, R2, UR8, !P5 ;  /* 0x0000000802007c0c */ /* 0x000fe2000ef21270 */
[----:B------:R-:W0:Y:S01]  /*a4e0*/  LDCU UR8, c[0x0][0x398] ;  /* 0x00007300ff0877ac */ /* 0x000e220008000800 */
[----:B---3--:R-:W-:Y:S02]  /*a4f0*/  F2FP.SATFINITE.E5M2.F32.PACK_AB_MERGE_C R177, R71, R70, RZ ;  /* 0x0000004647b1723e */ /* 0x008fe400048060ff */
[----:B------:R-:W-:Y:S02]  /*a500*/  SHF.R.S32.HI R73, RZ, 0x8, R73 ;  /* 0x00000008ff497819 */ /* 0x000fe40000011449 */
[----:B------:R-:W-:Y:S01]  /*a510*/  SHF.R.S32.HI R71, RZ, 0x1f, R252 ;  /* 0x0000001fff477819 */ /* 0x000fe200000114fc */
[----:B------:R-:W-:Y:S01]  /*a520*/  @P4 STG.E.U8 desc[UR18][R240.64], R177 ;  /* 0x000000b1f0004986 */ /* 0x000fe2000c101112 */
[----:B------:R-:W-:-:S05]  /*a530*/  IADD3 R68, P4, PT, R252, R229, RZ ;  /* 0x000000e5fc447210 */ /* 0x000fca0007f9e0ff */
[----:B------:R3:W-:Y:S01]  /*a540*/  @P1 STG.E.U8 desc[UR18][R238.64], R73 ;  /* 0x00000049ee001986 */ /* 0x0007e2000c101112 */
[----:B------:R-:W-:Y:S01]  /*a550*/  IADD3 R70, P1, PT, R252, R230, RZ ;  /* 0x000000e6fc467210 */ /* 0x000fe20007f3e0ff */
[----:B------:R-:W-:Y:S01]  /*a560*/  IMAD.X R69, R71, 0x1, R228, P4 ;  /* 0x0000000147457824 */ /* 0x000fe200020e06e4 */
[----:B------:R-:W-:Y:S01]  /*a570*/  ISETP.LT.AND P4, PT, R3, UR10, !P5 ;  /* 0x0000000a03007c0c */ /* 0x000fe2000ef81270 */
[----:B------:R-:W1:Y:S02]  /*a580*/  LDCU UR10, c[0x0][0x398] ;  /* 0x00007300ff0a77ac */ /* 0x000e640008000800 */
[----:B------:R-:W-:Y:S01]  /*a590*/  IMAD.X R71, R71, 0x1, R231, P1 ;  /* 0x0000000147477824 */ /* 0x000fe200008e06e7 */
[----:B------:R-:W-:Y:S01]  /*a5a0*/  ISETP.LT.AND P1, PT, R2, UR12, !P6 ;  /* 0x0000000c02007c0c */ /* 0x000fe2000f721270 */
[----:B------:R-:W1:Y:S01]  /*a5b0*/  LDCU UR12, c[0x0][0x398] ;  /* 0x00007300ff0c77ac */ /* 0x000e620008000800 */
[----:B------:R-:W-:Y:S02]  /*a5c0*/  PRMT R72, R177, 0x9910, RZ ;  /* 0x00009910b1487816 */ /* 0x000fe400000000ff */
[----:B------:R-:W-:Y:S01]  /*a5d0*/  ISETP.LT.AND P6, PT, R3, UR14, !P6 ;  /* 0x0000000e03007c0c */ /* 0x000fe2000f7c1270 */
[----:B------:R-:W1:Y:S01]  /*a5e0*/  LDCU UR14, c[0x0][0x398] ;  /* 0x00007300ff0e77ac */ /* 0x000e620008000800 */
[----:B---3--:R-:W-:-:S02]  /*a5f0*/  SHF.R.S32.HI R73, RZ, 0x8, R72 ;  /* 0x00000008ff497819 */ /* 0x008fc40000011448 */
[----:B0-----:R-:W-:Y:S01]  /*a600*/  ISETP.GE.AND P5, PT, R176, UR4, PT ;  /* 0x00000004b0007c0c */ /* 0x001fe2000bfa6270 */
[----:B------:R-:W0:Y:S01]  /*a610*/  LDCU UR4, c[0x0][0x39c] ;  /* 0x00007380ff0477ac */ /* 0x000e220008000800 */
[----:B------:R-:W-:Y:S01]  /*a620*/  VIADD R72, R0, 0x21 ;  /* 0x0000002100487836 */ /* 0x000fe20000000000 */
[----:B------:R3:W-:Y:S04]  /*a630*/  @P4 STG.E.U8 desc[UR18][R236.64], R73 ;  /* 0x00000049ec004986 */ /* 0x0007e8000c101112 */
[----:B------:R-:W-:Y:S01]  /*a640*/  @P1 STG.E.U8 desc[UR18][R234.64], R193 ;  /* 0x000000c1ea001986 */ /* 0x000fe2000c101112 */
[----:B------:R-:W-:Y:S01]  /*a650*/  ISETP.LT.AND P1, PT, R2, UR16, !P2 ;  /* 0x0000001002007c0c */ /* 0x000fe2000d721270 */
[----:B------:R-:W-:Y:S01]  /*a660*/  VIADD R252, R252, UR21 ;  /* 0x00000015fcfc7c36 */ /* 0x000fe20008000000 */
[----:B-1----:R-:W-:Y:S01]  /*a670*/  ISETP.GE.AND P4, PT, R72, UR6, PT ;  /* 0x0000000648007c0c */ /* 0x002fe2000bf86270 */
[----:B------:R1:W-:Y:S01]  /*a680*/  @P6 STG.E.U8 desc[UR18][R232.64], R179 ;  /* 0x000000b3e8006986 */ /* 0x0003e2000c101112 */
[----:B------:R-:W-:Y:S01]  /*a690*/  PRMT R72, R193, 0x9910, RZ ;  /* 0x00009910c1487816 */ /* 0x000fe200000000ff */
[----:B------:R-:W1:Y:S01]  /*a6a0*/  LDCU UR6, c[0x0][0x39c] ;  /* 0x00007380ff0677ac */ /* 0x000e620008000800 */
[----:B------:R-:W-:-:S02]  /*a6b0*/  ISETP.LT.AND P2, PT, R3, UR8, !P2 ;  /* 0x0000000803007c0c */ /* 0x000fc4000d741270 */
[----:B------:R-:W-:Y:S01]  /*a6c0*/  ISETP.LT.AND P6, PT, R2, UR10, !P3 ;  /* 0x0000000a02007c0c */ /* 0x000fe2000dfc1270 */
[----:B------:R-:W1:Y:S01]  /*a6d0*/  LDCU UR16, c[0x0][0x398] ;  /* 0x00007300ff1077ac */ /* 0x000e620008000800 */
[----:B---3--:R-:W-:Y:S01]  /*a6e0*/  SHF.R.S32.HI R73, RZ, 0x8, R72 ;  /* 0x00000008ff497819 */ /* 0x008fe20000011448 */
[----:B------:R-:W-:Y:S01]  /*a6f0*/  VIADD R72, R0, 0x22 ;  /* 0x0000002200487836 */ /* 0x000fe20000000000 */
[----:B------:R-:W-:Y:S01]  /*a700*/  ISETP.LT.AND P3, PT, R3, UR12, !P3 ;  /* 0x0000000c03007c0c */ /* 0x000fe2000df61270 */
[----:B------:R-:W3:Y:S01]  /*a710*/  LDCU UR8, c[0x0][0x398] ;  /* 0x00007300ff0877ac */ /* 0x000ee20008000800 */
[----:B------:R-:W-:Y:S01]  /*a720*/  PRMT R177, R179, 0x9910, RZ ;  /* 0x00009910b3b17816 */ /* 0x000fe200000000ff */
[----:B------:R1:W-:Y:S01]  /*a730*/  @P1 STG.E.U8 desc[UR18][R174.64], R73 ;  /* 0x00000049ae001986 */ /* 0x0003e2000c101112 */
[----:B0-----:R-:W-:Y:S01]  /*a740*/  ISETP.GE.AND P1, PT, R72, UR4, PT ;  /* 0x0000000448007c0c */ /* 0x001fe2000bf26270 */
[----:B------:R-:W0:Y:S01]  /*a750*/  LDCU UR4, c[0x0][0x39c] ;  /* 0x00007380ff0477ac */ /* 0x000e220008000800 */
[----:B------:R-:W-:-:S02]  /*a760*/  SHF.R.S32.HI R177, RZ, 0x8, R177 ;  /* 0x00000008ffb17819 */ /* 0x000fc400000114b1 */
[----:B-1----:R-:W-:Y:S01]  /*a770*/  F2FP.SATFINITE.E5M2.F32.PACK_AB_MERGE_C R179, R75, R74, RZ ;  /* 0x0000004a4bb3723e */ /* 0x002fe200048060ff */
[----:B------:R-:W1:Y:S02]  /*a780*/  LDCU UR10, c[0x0][0x398] ;  /* 0x00007300ff0a77ac */ /* 0x000e640008000800 */
[----:B------:R0:W-:Y:S01]  /*a790*/  @P2 STG.E.U8 desc[UR18][R172.64], R177 ;  /* 0x000000b1ac002986 */ /* 0x0001e2000c101112 */
[----:B------:R-:W-:Y:S01]  /*a7a0*/  SHF.R.S32.HI R74, RZ, 0x1f, R252 ;  /* 0x0000001fff4a7819 */ /* 0x000fe200000114fc */
[----:B------:R-:W1:Y:S02]  /*a7b0*/  LDCU UR12, c[0x0][0x398] ;  /* 0x00007300ff0c77ac */ /* 0x000e640008000800 */
[----:B------:R3:W-:Y:S01]  /*a7c0*/  @P6 STG.E.U8 desc[UR18][R68.64], R195 ;  /* 0x000000c344006986 */ /* 0x0007e2000c101112 */
[----:B------:R-:W-:-:S03]  /*a7d0*/  IADD3 R72, P6, PT, R252, R229, RZ ;  /* 0x000000e5fc487210 */ /* 0x000fc60007fde0ff */
[----:B------:R1:W-:Y:S01]  /*a7e0*/  @P3 STG.E.U8 desc[UR18][R70.64], R179 ;  /* 0x000000b346003986 */ /* 0x0003e2000c101112 */
[----:B------:R-:W-:Y:S02]  /*a7f0*/  ISETP.LT.AND P3, PT, R2, UR14, !P0 ;  /* 0x0000000e02007c0c */ /* 0x000fe4000c761270 */
[----:B------:R-:W-:Y:S01]  /*a800*/  ISETP.LT.AND P2, PT, R3, UR22, !P0 ;  /* 0x0000001603007c0c */ /* 0x000fe2000c741270 */
[----:B------:R-:W-:Y:S01]  /*a810*/  IMAD.X R73, R74, 0x1, R228, P6 ;  /* 0x000000014a497824 */ /* 0x000fe200030e06e4 */
[----:B------:R-:W-:Y:S01]  /*a820*/  PRMT R75, R195, 0x9910, RZ ;  /* 0x00009910c34b7816 */ /* 0x000fe200000000ff */
[----:B------:R-:W-:Y:S01]  /*a830*/  VIADD R174, R0, 0x23 ;  /* 0x0000002300ae7836 */ /* 0x000fe20000000000 */
[----:B0-----:R-:W-:Y:S01]  /*a840*/  PRMT R173, R179, 0x9910, RZ ;  /* 0x00009910b3ad7816 */ /* 0x001fe200000000ff */
[----:B------:R-:W0:Y:S01]  /*a850*/  LDCU UR14, c[0x0][0x398] ;  /* 0x00007300ff0e77ac */ /* 0x000e220008000800 */
[----:B---3--:R-:W-:Y:S02]  /*a860*/  IADD3 R68, P6, PT, R252, R230, RZ ;  /* 0x000000e6fc447210 */ /* 0x008fe40007fde0ff */
[----:B------:R-:W-:Y:S01]  /*a870*/  SHF.R.S32.HI R75, RZ, 0x8, R75 ;  /* 0x00000008ff4b7819 */ /* 0x000fe2000001144b */
[----:B-1----:R-:W-:Y:S01]  /*a880*/  VIADD R71, R0, 0x24 ;  /* 0x0000002400477836 */ /* 0x002fe20000000000 */
[----:B------:R-:W-:Y:S01]  /*a890*/  SHF.R.S32.HI R173, RZ, 0x8, R173 ;  /* 0x00000008ffad7819 */ /* 0x000fe200000114ad */
[----:B------:R-:W-:Y:S01]  /*a8a0*/  IMAD.X R69, R74, 0x1, R231, P6 ;  /* 0x000000014a457824 */ /* 0x000fe200030e06e7 */
[----:B------:R-:W-:Y:S01]  /*a8b0*/  ISETP.GE.AND P0, PT, R174, UR4, PT ;  /* 0x00000004ae007c0c */ /* 0x000fe2000bf06270 */
[----:B------:R-:W-:Y:S01]  /*a8c0*/  VIADD R252, R252, UR21 ;  /* 0x00000015fcfc7c36 */ /* 0x000fe20008000000 */
[----:B------:R-:W1:Y:S01]  /*a8d0*/  LDCU UR4, c[0x0][0x39c] ;  /* 0x00007380ff0477ac */ /* 0x000e620008000800 */
[----:B------:R-:W-:Y:S01]  /*a8e0*/  @P3 STG.E.U8 desc[UR18][R72.64], R75 ;  /* 0x0000004b48003986 */ /* 0x000fe2000c101112 */
[----:B------:R-:W-:-:S02]  /*a8f0*/  ISETP.GE.AND P3, PT, R71, UR6, PT ;  /* 0x0000000647007c0c */ /* 0x000fc4000bf66270 */
[----:B------:R-:W-:Y:S01]  /*a900*/  SHF.R.S32.HI R74, RZ, 0x1f, R252 ;  /* 0x0000001fff4a7819 */ /* 0x000fe200000114fc */
[----:B------:R3:W-:Y:S01]  /*a910*/  @P2 STG.E.U8 desc[UR18][R68.64], R173 ;  /* 0x000000ad44002986 */ /* 0x0007e2000c101112 */
[----:B------:R-:W-:Y:S01]  /*a920*/  ISETP.LT.AND P2, PT, R2, UR16, !P5 ;  /* 0x0000001002007c0c */ /* 0x000fe2000ef41270 */
[----:B------:R-:W0:Y:S01]  /*a930*/  LDCU UR6, c[0x0][0x398] ;  /* 0x00007300ff0677ac */ /* 0x000e220008000800 */
[----:B------:R-:W-:Y:S02]  /*a940*/  IADD3 R70, P6, PT, R252, R229, RZ ;  /* 0x000000e5fc467210 */ /* 0x000fe40007fde0ff */
[----:B------:R-:W-:Y:S01]  /*a950*/  ISETP.LT.AND P5, PT, R3, UR8, !P5 ;  /* 0x0000000803007c0c */ /* 0x000fe2000efa1270 */
[----:B------:R-:W0:Y:S02]  /*a960*/  LDCU UR8, c[0x0][0x398] ;  /* 0x00007300ff0877ac */ /* 0x000e240008000800 */
[----:B------:R-:W-:Y:S01]  /*a970*/  IMAD.X R71, R74, 0x1, R228, P6 ;  /* 0x000000014a477824 */ /* 0x000fe200030e06e4 */
[----:B---3--:R-:W-:Y:S01]  /*a980*/  IADD3 R68, P6, PT, R252, R230, RZ ;  /* 0x000000e6fc447210 */ /* 0x008fe20007fde0ff */
[----:B------:R-:W-:-:S02]  /*a990*/  VIADD R72, R0, 0x25 ;  /* 0x0000002500487836 */ /* 0x000fc40000000000 */
[----:B------:R-:W-:Y:S02]  /*a9a0*/  VIADD R252, R252, UR21 ;  /* 0x00000015fcfc7c36 */ /* 0x000fe40008000000 */
[----:B------:R-:W-:Y:S01]  /*a9b0*/  IMAD.X R69, R74, 0x1, R231, P6 ;  /* 0x000000014a457824 */ /* 0x000fe200030e06e7 */
[----:B------:R3:W-:Y:S01]  /*a9c0*/  @P2 STG.E.U8 desc[UR18][R70.64], R197 ;  /* 0x000000c546002986 */ /* 0x0007e2000c101112 */
[----:B-1----:R-:W-:Y:S01]  /*a9d0*/  ISETP.GE.AND P2, PT, R72, UR4, PT ;  /* 0x0000000448007c0c */ /* 0x002fe2000bf46270 */
[----:B------:R-:W1:Y:S01]  /*a9e0*/  LDCU UR4, c[0x0][0x39c] ;  /* 0x00007380ff0477ac */ /* 0x000e620008000800 */
[----:B------:R-:W-:Y:S01]  /*a9f0*/  SHF.R.S32.HI R74, RZ, 0x1f, R252 ;  /* 0x0000001fff4a7819 */ /* 0x000fe200000114fc */
[----:B------:R1:W-:Y:S01]  /*aa00*/  @P5 STG.E.U8 desc[UR18][R68.64], R77 ;  /* 0x0000004d44005986 */ /* 0x0003e2000c101112 */
[----:B------:R-:W-:Y:S02]  /*aa10*/  IADD3 R72, P6, PT, R252, R229, RZ ;  /* 0x000000e5fc487210 */ /* 0x000fe40007fde0ff */
[----:B------:R-:W-:Y:S01]  /*aa20*/  ISETP.LT.AND P5, PT, R2, UR10, !P4 ;  /* 0x0000000a02007c0c */ /* 0x000fe2000e7a1270 */
[----:B------:R-:W5:Y:S01]  /*aa30*/  LDCU UR10, c[0x0][0x398] ;  /* 0x00007300ff0a77ac */ /* 0x000f620008000800 */
[----:B0-----:R-:W-:-:S02]  /*aa40*/  ISETP.LT.AND P4, PT, R3, UR6, !P4 ;  /* 0x0000000603007c0c */ /* 0x001fc4000e781270 */
[----:B---3--:R-:W-:Y:S01]  /*aa50*/  PRMT R70, R77, 0x9910, RZ ;  /* 0x000099104d467816 */ /* 0x008fe200000000ff */
[----:B------:R-:W-:Y:S01]  /*aa60*/  IMAD.X R73, R74, 0x1, R228, P6 ;  /* 0x000000014a497824 */ /* 0x000fe200030e06e4 */
[----:B------:R-:W-:Y:S01]  /*aa70*/  PRMT R75, R197, 0x9910, RZ ;  /* 0x00009910c54b7816 */ /* 0x000fe200000000ff */
[----:B------:R-:W0:Y:S01]  /*aa80*/  LDCU UR6, c[0x0][0x39c] ;  /* 0x00007380ff0677ac */ /* 0x000e220008000800 */
[C---:B-1----:R-:W-:Y:S01]  /*aa90*/  IADD3 R68, P6, PT, R252.reuse, R230, RZ ;  /* 0x000000e6fc447210 */ /* 0x042fe20007fde0ff */
[----:B------:R-:W-:Y:S01]  /*aaa0*/  IMAD.MOV.U32 R77, RZ, RZ, R70 ;  /* 0x000000ffff4d7224 */ /* 0x000fe200078e0046 */
[----:B------:R-:W-:Y:S01]  /*aab0*/  SHF.R.S32.HI R75, RZ, 0x8, R75 ;  /* 0x00000008ff4b7819 */ /* 0x000fe2000001144b */
[----:B------:R-:W-:Y:S02]  /*aac0*/  VIADD R252, R252, UR21 ;  /* 0x00000015fcfc7c36 */ /* 0x000fe40008000000 */
[----:B------:R-:W-:Y:S01]  /*aad0*/  IMAD.X R69, R74, 0x1, R231, P6 ;  /* 0x000000014a457824 */ /* 0x000fe200030e06e7 */
[----:B------:R-:W-:Y:S01]  /*aae0*/  SHF.R.S32.HI R77, RZ, 0x8, R77 ;  /* 0x00000008ff4d7819 */ /* 0x000fe2000001144d */
[----:B------:R1:W-:Y:S01]  /*aaf0*/  @P5 STG.E.U8 desc[UR18][R72.64], R75 ;  /* 0x0000004b48005986 */ /* 0x0003e2000c101112 */
[----:B------:R-:W-:Y:S01]  /*ab00*/  ISETP.LT.AND P5, PT, R2, UR8, !P1 ;  /* 0x0000000802007c0c */ /* 0x000fe2000cfa1270 */
[----:B------:R-:W3:Y:S02]  /*ab10*/  LDCU UR8, c[0x0][0x398] ;  /* 0x00007300ff0877ac */ /* 0x000ee40008000800 */
[----:B------:R0:W-:Y:S01]  /*ab20*/  @P4 STG.E.U8 desc[UR18][R68.64], R77 ;  /* 0x0000004d44004986 */ /* 0x0001e2000c101112 */
[----:B------:R-:W-:Y:S01]  /*ab30*/  ISETP.LT.AND P4, PT, R3, UR12, !P1 ;  /* 0x0000000c03007c0c */ /* 0x000fe2000cf81270 */
[----:B------:R-:W0:Y:S01]  /*ab40*/  LDCU UR12, c[0x0][0x398] ;  /* 0x00007300ff0c77ac */ /* 0x000e220008000800 */
[----:B------:R-:W-:-:S02]  /*ab50*/  SHF.R.S32.HI R74, RZ, 0x1f, R252 ;  /* 0x0000001fff4a7819 */ /* 0x000fc400000114fc */
[C---:B------:R-:W-:Y:S02]  /*ab60*/  IADD3 R70, P1, PT, R252.reuse, R229, RZ ;  /* 0x000000e5fc467210 */ /* 0x040fe40007f3e0ff */
[----:B-1----:R-:W-:-:S03]  /*ab70*/  IADD3 R72, P6, PT, R252, R230, RZ ;  /* 0x000000e6fc487210 */ /* 0x002fc60007fde0ff */
[----:B------:R-:W-:Y:S01]  /*ab80*/  IMAD.X R71, R74, 0x1, R228, P1 ;  /* 0x000000014a477824 */ /* 0x000fe200008e06e4 */
[----:B------:R-:W-:Y:S01]  /*ab90*/  ISETP.GE.AND P1, PT, R76, UR4, PT ;  /* 0x000000044c007c0c */ /* 0x000fe2000bf26270 */
[----:B------:R-:W1:Y:S01]  /*aba0*/  LDCU UR4, c[0x0][0x39c] ;  /* 0x00007380ff0477ac */ /* 0x000e620008000800 */
[----:B-----5:R-:W-:Y:S01]  /*abb0*/  F2FP.SATFINITE.E5M2.F32.PACK_AB_MERGE_C R199, R199, R198, RZ ;  /* 0x000000c6c7c7723e */ /* 0x020fe200048060ff */
[----:B------:R-:W-:Y:S02]  /*abc0*/  IMAD.X R73, R74, 0x1, R231, P6 ;  /* 0x000000014a497824 */ /* 0x000fe400030e06e7 */
[----:B------:R-:W-:Y:S02]  /*abd0*/  VIADD R252, R252, UR21 ;  /* 0x00000015fcfc7c36 */ /* 0x000fe40008000000 */
[----:B------:R5:W-:Y:S01]  /*abe0*/  @P5 STG.E.U8 desc[UR18][R70.64], R199 ;  /* 0x000000c746005986 */ /* 0x000be2000c101112 */
[----:B------:R-:W-:Y:S01]  /*abf0*/  ISETP.LT.AND P5, PT, R2, UR10, !P0 ;  /* 0x0000000a02007c0c */ /* 0x000fe2000c7a1270 */
[----:B------:R-:W-:Y:S01]  /*ac00*/  VIADD R76, R0, 0x27 ;  /* 0x00000027004c7836 */ /* 0x000fe20000000000 */
[----:B------:R-:W-:Y:S01]  /*ac10*/  SHF.R.S32.HI R74, RZ, 0x1f, R252 ;  /* 0x0000001fff4a7819 */ /* 0x000fe200000114fc */
[----:B------:R1:W-:Y:S01]  /*ac20*/  @P4 STG.E.U8 desc[UR18][R72.64], R79 ;  /* 0x0000004f48004986 */ /* 0x0003e2000c101112 */
[----:B------:R-:W-:Y:S01]  /*ac30*/  ISETP.LT.AND P4, PT, R3, UR14, !P0 ;  /* 0x0000000e03007c0c */ /* 0x000fe2000c781270 */
[----:B------:R-:W2:Y:S01]  /*ac40*/  LDCU UR10, c[0x0][0x398] ;  /* 0x00007300ff0a77ac */ /* 0x000ea20008000800 */
[----:B0-----:R-:W-:-:S02]  /*ac50*/  IADD3 R68, P0, PT, R252, R229, RZ ;  /* 0x000000e5fc447210 */ /* 0x001fc40007f1e0ff */
[----:B------:R-:W-:Y:S01]  /*ac60*/  PRMT R75, R199, 0x9910, RZ ;  /* 0x00009910c74b7816 */ /* 0x000fe200000000ff */
[----:B------:R-:W0:Y:S01]  /*ac70*/  LDCU UR14, c[0x0][0x398] ;  /* 0x00007300ff0e77ac */ /* 0x000e220008000800 */
[----:B------:R-:W-:Y:S02]  /*ac80*/  PRMT R77, R79, 0x9910, RZ ;  /* 0x000099104f4d7816 */ /* 0x000fe400000000ff */
[----:B-----5:R-:W-:Y:S01]  /*ac90*/  IADD3 R70, P6, PT, R252, R230, RZ ;  /* 0x000000e6fc467210 */ /* 0x020fe20007fde0ff */
[----:B------:R-:W-:Y:S01]  /*aca0*/  IMAD.X R69, R74, 0x1, R228, P0 ;  /* 0x000000014a457824 */ /* 0x000fe200000e06e4 */
[----:B------:R-:W-:Y:S01]  /*acb0*/  SHF.R.S32.HI R75, RZ, 0x8, R75 ;  /* 0x00000008ff4b7819 */ /* 0x000fe2000001144b */
[----:B-1----:R-:W-:Y:S01]  /*acc0*/  VIADD R73, R0, 0x28 ;  /* 0x0000002800497836 */ /* 0x002fe20000000000 */
[----:B------:R-:W-:Y:S01]  /*acd0*/  SHF.R.S32.HI R77, RZ, 0x8, R77 ;  /* 0x00000008ff4d7819 */ /* 0x000fe2000001144d */
[----:B------:R-:W-:Y:S01]  /*ace0*/  IMAD.X R71, R74, 0x1, R231, P6 ;  /* 0x000000014a477824 */ /* 0x000fe200030e06e7 */
[----:B------:R-:W-:Y:S01]  /*acf0*/  ISETP.GE.AND P0, PT, R76, UR4, PT ;  /* 0x000000044c007c0c */ /* 0x000fe2000bf06270 */
[----:B------:R-:W-:Y:S01]  /*ad00*/  VIADD R252, R252, UR21 ;  /* 0x00000015fcfc7c36 */ /* 0x000fe20008000000 */
[----:B------:R-:W1:Y:S01]  /*ad10*/  LDCU UR4, c[0x0][0x39c] ;  /* 0x00007380ff0477ac */ /* 0x000e620008000800 */
[----:B------:R5:W-:Y:S01]  /*ad20*/  @P5 STG.E.U8 desc[UR18][R68.64], R75 ;  /* 0x0000004b44005986 */ /* 0x000be2000c101112 */
[----:B------:R-:W-:-:S02]  /*ad30*/  ISETP.GE.AND P5, PT, R73, UR6, PT ;  /* 0x0000000649007c0c */ /* 0x000fc4000bfa6270 */
[----:B------:R-:W-:Y:S01]  /*ad40*/  SHF.R.S32.HI R74, RZ, 0x1f, R252 ;  /* 0x0000001fff4a7819 */ /* 0x000fe200000114fc */
[----:B------:R0:W-:Y:S01]  /*ad50*/  @P4 STG.E.U8 desc[UR18][R70.64], R77 ;  /* 0x0000004d46004986 */ /* 0x0001e2000c101112 */
[----:B---3--:R-:W-:Y:S01]  /*ad60*/  ISETP.LT.AND P4, PT, R2, UR8, !P3 ;  /* 0x0000000802007c0c */ /* 0x008fe2000df81270 */
[----:B------:R-:W3:Y:S01]  /*ad70*/  LDCU UR6, c[0x0][0x398] ;  /* 0x00007300ff0677ac */ /* 0x000ee20008000800 */
[----:B------:R-:W-:Y:S02]  /*ad80*/  IADD3 R72, P6, PT, R252, R229, RZ ;  /* 0x000000e5fc487210 */ /* 0x000fe40007fde0ff */
[----:B------:R-:W-:Y:S01]  /*ad90*/  ISETP.LT.AND P3, PT, R3, UR12, !P3 ;  /* 0x0000000c03007c0c */ /* 0x000fe2000df61270 */
[----:B------:R-:W2:Y:S02]  /*ada0*/  LDCU UR8, c[0x0][0x398] ;  /* 0x00007300ff0877ac */ /* 0x000ea40008000800 */
[----:B------:R-:W-:Y:S01]  /*adb0*/  IMAD.X R73, R74, 0x1, R228, P6 ;  /* 0x000000014a497824 */ /* 0x000fe200030e06e4 */
[----:B-----5:R-:W-:-:S02]  /*adc0*/  IADD3 R68, P6, PT, R252, R230, RZ ;  /* 0x000000e6fc447210 */ /* 0x020fc40007fde0ff */
[----:B------:R-:W-:Y:S01]  /*add0*/  F2FP.SATFINITE.E5M2.F32.PACK_AB_MERGE_C R201, R201, R200, RZ ;  /* 0x000000c8c9c9723e */ /* 0x000fe200048060ff */
[----:B0-----:R-:W-:Y:S01]  /*ade0*/  VIADD R70, R0, 0x29 ;  /* 0x0000002900467836 */ /* 0x001fe20000000000 */
[----:B------:R-:W0:Y:S01]  /*adf0*/  LDCU UR12, c[0x0][0x398] ;  /* 0x00007300ff0c77ac */ /* 0x000e220008000800 */
[----:B------:R-:W-:Y:S02]  /*ae00*/  VIADD R252, R252, UR21 ;  /* 0x00000015fcfc7c36 */ /* 0x000fe40008000000 */
[----:B------:R-:W-:Y:S01]  /*ae10*/  IMAD.X R69, R74, 0x1, R231, P6 ;  /* 0x000000014a457824 */ /* 0x000fe200030e06e7 */
[----:B------:R-:W-:Y:S01]  /*ae20*/  @P4 STG.E.U8 desc[UR18][R72.64], R201 ;  /* 0x000000c948004986 */ /* 0x000fe2000c101112 */
[----:B-1----:R-:W-:Y:S01]  /*ae30*/  ISETP.GE.AND P4, PT, R70, UR4, PT ;  /* 0x0000000446007c0c */ /* 0x002fe2000bf86270 */
[----:B------:R-:W1:Y:S01]  /*ae40*/  LDCU UR4, c[0x0][0x39c] ;  /* 0x00007380ff0477ac */ /* 0x000e620008000800 */
[----:B------:R-:W-:Y:S01]  /*ae50*/  SHF.R.S32.HI R74, RZ, 0x1f, R252 ;  /* 0x0000001fff4a7819 */ /* 0x000fe200000114fc */
[----:B------:R5:W-:Y:S01]  /*ae60*/  @P3 STG.E.U8 desc[UR18][R68.64], R81 ;  /* 0x0000005144003986 */ /* 0x000be2000c101112 */
[----:B------:R-:W-:-:S02]  /*ae70*/  IADD3 R70, P6, PT, R252, R229, RZ ;  /* 0x000000e5fc467210 */ /* 0x000fc40007fde0ff */
[----:B--2---:R-:W-:Y:S01]  /*ae80*/  ISETP.LT.AND P3, PT, R2, UR10, !P2 ;  /* 0x0000000a02007c0c */ /* 0x004fe2000d761270 */
[----:B------:R-:W2:Y:S01]  /*ae90*/  LDCU UR10, c[0x0][0x398] ;  /* 0x00007300ff0a77ac */ /* 0x000ea20008000800 */
[----:B---3--:R-:W-:Y:S01]  /*aea0*/  ISETP.LT.AND P2, PT, R3, UR6, !P2 ;  /* 0x0000000603007c0c */ /* 0x008fe2000d741270 */
[----:B------:R-:W-:Y:S01]  /*aeb0*/  IMAD.X R71, R74, 0x1, R228, P6 ;  /* 0x000000014a477824 */ /* 0x000fe200030e06e4 */
[----:B------:R-:W-:Y:S01]  /*aec0*/  PRMT R75, R201, 0x9910, RZ ;  /* 0x00009910c94b7816 */ /* 0x000fe200000000ff */
[----:B------:R-:W-:Y:S01]  /*aed0*/  VIADD R76, R0, 0x2a ;  /* 0x0000002a004c7836 */ /* 0x000fe20000000000 */
[----:B------:R-:W-:Y:S01]  /*aee0*/  PRMT R77, R81, 0x9910, RZ ;  /* 0x00009910514d7816 */ /* 0x000fe200000000ff */
[----:B------:R-:W3:Y:S01]  /*aef0*/  LDCU UR6, c[0x0][0x39c] ;  /* 0x00007380ff0677ac */ /* 0x000ee20008000800 */
[----:B-----5:R-:W-:Y:S02]  /*af00*/  IADD3 R68, P6, PT, R252, R230, RZ ;  /* 0x000000e6fc447210 */ /* 0x020fe40007fde0ff */
[----:B------:R-:W-:-:S02]  /*af10*/  SHF.R.S32.HI R75, RZ, 0x8, R75 ;  /* 0x00000008ff4b7819 */ /* 0x000fc4000001144b */
[----:B------:R-:W-:Y:S01]  /*af20*/  SHF.R.S32.HI R77, RZ, 0x8, R77 ;  /* 0x00000008ff4d7819 */ /* 0x000fe2000001144d */
[----:B------:R-:W-:Y:S02]  /*af30*/  IMAD.X R69, R74, 0x1, R231, P6 ;  /* 0x000000014a457824 */ /* 0x000fe400030e06e7 */
[----:B------:R-:W-:Y:S01]  /*af40*/  VIADD R252, R252, UR21 ;  /* 0x00000015fcfc7c36 */ /* 0x000fe20008000000 */
[----:B------:R5:W-:Y:S01]  /*af50*/  @P3 STG.E.U8 desc[UR18][R70.64], R75 ;  /* 0x0000004b46003986 */ /* 0x000be2000c101112 */
[----:B------:R-:W-:Y:S01]  /*af60*/  ISETP.LT.AND P3, PT, R2, UR8, !P1 ;  /* 0x0000000802007c0c */ /* 0x000fe2000cf61270 */
[----:B------:R-:W2:Y:S02]  /*af70*/  LDCU UR8, c[0x0][0x398] ;  /* 0x00007300ff0877ac */ /* 0x000ea40008000800 */
[----:B------:R2:W-:Y:S01]  /*af80*/  @P2 STG.E.U8 desc[UR18][R68.64], R77 ;  /* 0x0000004d44002986 */ /* 0x0005e2000c101112 */
[----:B0-----:R-:W-:Y:S01]  /*af90*/  ISETP.LT.AND P2, PT, R3, UR12, !P1 ;  /* 0x0000000c03007c0c */ /* 0x001fe2000cf41270 */
[----:B------:R-:W0:Y:S01]  /*afa0*/  LDCU UR12, c[0x0][0x398] ;  /* 0x00007300ff0c77ac */ /* 0x000e220008000800 */
[----:B------:R-:W-:-:S02]  /*afb0*/  SHF.R.S32.HI R74, RZ, 0x1f, R252 ;  /* 0x0000001fff4a7819 */ /* 0x000fc400000114fc */
[C---:B------:R-:W-:Y:S02]  /*afc0*/  IADD3 R72, P1, PT, R252.reuse, R229, RZ ;  /* 0x000000e5fc487210 */ /* 0x040fe40007f3e0ff */
[----:B-----5:R-:W-:-:S03]  /*afd0*/  IADD3 R70, P6, PT, R252, R230, RZ ;  /* 0x000000e6fc467210 */ /* 0x020fc60007fde0ff */
[----:B------:R-:W-:Y:S01]  /*afe0*/  IMAD.X R73, R74, 0x1, R228, P1 ;  /* 0x000000014a497824 */ /* 0x000fe200008e06e4 */
[----:B-1----:R-:W-:Y:S01]  /*aff0*/  ISETP.GE.AND P1, PT, R76, UR4, PT ;  /* 0x000000044c007c0c */ /* 0x002fe2000bf26270 */
[----:B------:R-:W1:Y:S01]  /*b000*/  LDCU UR4, c[0x0][0x39c] ;  /* 0x00007380ff0477ac */ /* 0x000e620008000800 */
[----:B------:R-:W-:Y:S01]  /*b010*/  F2FP.SATFINITE.E5M2.F32.PACK_AB_MERGE_C R203, R203, R202, RZ ;  /* 0x000000cacbcb723e */ /* 0x000fe200048060ff */
[----:B------:R-:W-:Y:S02]  /*b020*/  IMAD.X R71, R74, 0x1, R231, P6 ;  /* 0x000000014a477824 */ /* 0x000fe400030e06e7 */
[----:B------:R-:W-:Y:S02]  /*b030*/  VIADD R252, R252, UR21 ;  /* 0x00000015fcfc7c36 */ /* 0x000fe40008000000 */
[----:B------:R-:W-:Y:S01]  /*b040*/  @P3 STG.E.U8 desc[UR18][R72.64], R203 ;  /* 0x000000cb48003986 */ /* 0x000fe2000c101112 */
[----:B--2---:R-:W-:Y:S01]  /*b050*/  ISETP.LT.AND P3, PT, R2, UR10, !P0 ;  /* 0x0000000a02007c0c */ /* 0x004fe2000c761270 */
[----:B------:R-:W-:Y:S01]  /*b060*/  VIADD R76, R0, 0x2b ;  /* 0x0000002b004c7836 */ /* 0x000fe20000000000 */
[----:B------:R-:W-:Y:S01]  /*b070*/  SHF.R.S32.HI R74, RZ, 0x1f, R252 ;  /* 0x0000001fff4a7819 */ /* 0x000fe200000114fc */
[----:B------:R2:W-:Y:S01]  /*b080*/  @P2 STG.E.U8 desc[UR18][R70.64], R83 ;  /* 0x0000005346002986 */ /* 0x0005e2000c101112 */
[----:B------:R-:W-:Y:S01]  /*b090*/  ISETP.LT.AND P2, PT, R3, UR14, !P0 ;  /* 0x0000000e03007c0c */ /* 0x000fe2000c741270 */
[----:B------:R-:W5:Y:S01]  /*b0a0*/  LDCU UR10, c[0x0][0x398] ;  /* 0x00007300ff0a77ac */ /* 0x000f620008000800 */
[----:B------:R-:W-:-:S02]  /*b0b0*/  IADD3 R68, P0, PT, R252, R229, RZ ;  /* 0x000000e5fc447210 */ /* 0x000fc40007f1e0ff */
[----:B------:R-:W-:Y:S01]  /*b0c0*/  PRMT R75, R203, 0x9910, RZ ;  /* 0x00009910cb4b7816 */ /* 0x000fe200000000ff */
[----:B------:R-:W0:Y:S01]  /*b0d0*/  LDCU UR14, c[0x0][0x398] ;  /* 0x00007300ff0e77ac */ /* 0x000e220008000800 */
[----:B------:R-:W-:Y:S01]  /*b0e0*/  PRMT R77, R83, 0x9910, RZ ;  /* 0x00009910534d7816 */ /* 0x000fe200000000ff */
[----:B------:R-:W-:Y:S01]  /*b0f0*/  IMAD.X R69, R74, 0x1, R228, P0 ;  /* 0x000000014a457824 */ /* 0x000fe200000e06e4 */
[----:B--2---:R-:W-:Y:S01]  /*b100*/  IADD3 R70, P6, PT, R252, R230, RZ ;  /* 0x000000e6fc467210 */ /* 0x004fe20007fde0ff */
[----:B------:R-:W-:Y:S01]  /*b110*/  VIADD R73, R0, 0x2c ;  /* 0x0000002c00497836 */ /* 0x000fe20000000000 */
[----:B------:R-:W-:Y:S01]  /*b120*/  SHF.R.S32.HI R75, RZ, 0x8, R75 ;  /* 0x00000008ff4b7819 */ /* 0x000fe2000001144b */
[----:B------:R-:W-:Y:S01]  /*b130*/  VIADD R252, R252, UR21 ;  /* 0x00000015fcfc7c36 */ /* 0x000fe20008000000 */
[----:B------:R-:W-:Y:S01]  /*b140*/  SHF.R.S32.HI R77, RZ, 0x8, R77 ;  /* 0x00000008ff4d7819 */ /* 0x000fe2000001144d */
[----:B------:R-:W-:Y:S01]  /*b150*/  IMAD.X R71, R74, 0x1, R231, P6 ;  /* 0x000000014a477824 */ /* 0x000fe200030e06e7 */
[----:B-1----:R-:W-:Y:S01]  /*b160*/  ISETP.GE.AND P0, PT, R76, UR4, PT ;  /* 0x000000044c007c0c */ /* 0x002fe2000bf06270 */
[----:B------:R-:W1:Y:S01]  /*b170*/  LDCU UR4, c[0x0][0x39c] ;  /* 0x00007380ff0477ac */ /* 0x000e620008000800 */
[----:B------:R2:W-:Y:S01]  /*b180*/  @P3 STG.E.U8 desc[UR18][R68.64], R75 ;  /* 0x0000004b44003986 */ /* 0x0005e2000c101112 */
[----:B---3--:R-:W-:-:S02]  /*b190*/  ISETP.GE.AND P3, PT, R73, UR6, PT ;  /* 0x0000000649007c0c */ /* 0x008fc4000bf66270 */
[----:B------:R-:W-:Y:S01]  /*b1a0*/  SHF.R.S32.HI R74, RZ, 0x1f, R252 ;  /* 0x0000001fff4a7819 */ /* 0x000fe200000114fc */
[----:B------:R3:W-:Y:S01]  /*b1b0*/  @P2 STG.E.U8 desc[UR18][R70.64], R77 ;  /* 0x0000004d46002986 */ /* 0x0007e2000c101112 */
[----:B------:R-:W-:Y:S01]  /*b1c0*/  ISETP.LT.AND P2, PT, R2, UR8, !P5 ;  /* 0x0000000802007c0c */ /* 0x000fe2000ef41270 */
[----:B------:R-:W4:Y:S01]  /*b1d0*/  LDCU UR6, c[0x0][0x398] ;  /* 0x00007300ff0677ac */ /* 0x000f220008000800 */
[----:B------:R-:W-:Y:S02]  /*b1e0*/  IADD3 R72, P6, PT, R252, R229, RZ ;  /* 0x000000e5fc487210 */ /* 0x000fe40007fde0ff */
[----:B0-----:R-:W-:Y:S01]  /*b1f0*/  ISETP.LT.AND P5, PT, R3, UR12, !P5 ;  /* 0x0000000c03007c0c */ /* 0x001fe2000efa1270 */
[----:B------:R-:W0:Y:S02]  /*b200*/  LDCU UR8, c[0x0][0x398] ;  /* 0x00007300ff0877ac */ /* 0x000e240008000800 */
[----:B------:R-:W-:Y:S01]  /*b210*/  IMAD.X R73, R74, 0x1, R228, P6 ;  /* 0x000000014a497824 */ /* 0x000fe200030e06e4 */
[----:B--2---:R-:W-:-:S02]  /*b220*/  IADD3 R68, P6, PT, R252, R230, RZ ;  /* 0x000000e6fc447210 */ /* 0x004fc40007fde0ff */
[----:B------:R-:W-:Y:S01]  /*b230*/  F2FP.SATFINITE.E5M2.F32.PACK_AB_MERGE_C R205, R205, R204, RZ ;  /* 0x000000cccdcd723e */ /* 0x000fe200048060ff */
[----:B---3--:R-:W-:Y:S01]  /*b240*/  VIADD R70, R0, 0x2d ;  /* 0x0000002d00467836 */ /* 0x008fe20000000000 */
[----:B------:R-:W2:Y:S01]  /*b250*/  LDCU UR12, c[0x0][0x398] ;  /* 0x00007300ff0c77ac */ /* 0x000ea20008000800 */
        /* <DEDUP_REMOVED lines=8> */
[----:B-----5:R-:W-:Y:S01]  /*b2e0*/  ISETP.LT.AND P5, PT, R2, UR10, !P4 ;  /* 0x0000000a02007c0c */ /* 0x020fe2000e7a1270 */
[----:B------:R-:W5:Y:S01]  /*b2f0*/  LDCU UR10, c[0x0][0x398] ;  /* 0x00007300ff0a77ac */ /* 0x000f620008000800 */
[----:B----4-:R-:W-:Y:S01]  /*b300*/  ISETP.LT.AND P4, PT, R3, UR6, !P4 ;  /* 0x0000000603007c0c */ /* 0x010fe2000e781270 */
[----:B------:R-:W-:Y:S01]  /*b310*/  IMAD.X R71, R74, 0x1, R228, P6 ;  /* 0x000000014a477824 */ /* 0x000fe200030e06e4 */
[----:B------:R-:W-:Y:S01]  /*b320*/  PRMT R75, R205, 0x9910, RZ ;  /* 0x00009910cd4b7816 */ /* 0x000fe200000000ff */
[----:B------:R-:W-:Y:S01]  /*b330*/  VIADD R76, R0, 0x2e ;  /* 0x0000002e004c7836 */ /* 0x000fe20000000000 */
[----:B------:R-:W-:Y:S01]  /*b340*/  PRMT R77, R85, 0x9910, RZ ;  /* 0x00009910554d7816 */ /* 0x000fe200000000ff */
[----:B------:R-:W4:Y:S01]  /*b350*/  LDCU UR6, c[0x0][0x39c] ;  /* 0x00007380ff0677ac */ /* 0x000f220008000800 */
[----:B---3--:R-:W-:Y:S02]  /*b360*/  IADD3 R68, P6, PT, R252, R230, RZ ;  /* 0x000000e6fc447210 */ /* 0x008fe40007fde0ff */
[----:B------:R-:W-:-:S02]  /*b370*/  SHF.R.S32.HI R75, RZ, 0x8, R75 ;  /* 0x00000008ff4b7819 */ /* 0x000fc4000001144b */
[----:B------:R-:W-:Y:S01]  /*b380*/  SHF.R.S32.HI R77, RZ, 0x8, R77 ;  /* 0x00000008ff4d7819 */ /* 0x000fe2000001144d */
[----:B------:R-:W-:Y:S02]  /*b390*/  IMAD.X R69, R74, 0x1, R231, P6 ;  /* 0x000000014a457824 */ /* 0x000fe400030e06e7 */
[----:B------:R-:W-:Y:S01]  /*b3a0*/  VIADD R252, R252, UR21 ;  /* 0x00000015fcfc7c36 */ /* 0x000fe20008000000 */
[----:B------:R3:W-:Y:S01]  /*b3b0*/  @P5 STG.E.U8 desc[UR18][R70.64], R75 ;  /* 0x0000004b46005986 */ /* 0x0007e2000c101112 */
[----:B0-----:R-:W-:Y:S01]  /*b3c0*/  ISETP.LT.AND P5, PT, R2, UR8, !P1 ;  /* 0x0000000802007c0c */ /* 0x001fe2000cfa1270 */
[----:B------:R-:W0:Y:S02]  /*b3d0*/  LDCU UR8, c[0x0][0x398] ;  /* 0x00007300ff0877ac */ /* 0x000e240008000800 */
[----:B------:R0:W-:Y:S01]  /*b3e0*/  @P4 STG.E.U8 desc[UR18][R68.64], R77 ;  /* 0x0000004d44004986 */ /* 0x0001e2000c101112 */
[----:B--2---:R-:W-:Y:S01]  /*b3f0*/  ISETP.LT.AND P4, PT, R3, UR12, !P1 ;  /* 0x0000000c03007c0c */ /* 0x004fe2000cf81270 */
[----:B------:R-:W2:Y:S01]  /*b400*/  LDCU UR12, c[0x0][0x398] ;  /* 0x00007300ff0c77ac */ /* 0x000ea20008000800 */
[----:B------:R-:W-:-:S02]  /*b410*/  SHF.R.S32.HI R74, RZ, 0x1f, R252 ;  /* 0x0000001fff4a7819 */ /* 0x000fc400000114fc */
[C---:B------:R-:W-:Y:S02]  /*b420*/  IADD3 R72, P1, PT, R252.reuse, R229, RZ ;  /* 0x000000e5fc487210 */ /* 0x040fe40007f3e0ff */
[----:B---3--:R-:W-:-:S03]  /*b430*/  IADD3 R70, P6, PT, R252, R230, RZ ;  /* 0x000000e6fc467210 */ /* 0x008fc60007fde0ff */
[----:B------:R-:W-:Y:S01]  /*b440*/  IMAD.X R73, R74, 0x1, R228, P1 ;  /* 0x000000014a497824 */ /* 0x000fe200008e06e4 */
[----:B-1----:R-:W-:Y:S01]  /*b450*/  ISETP.GE.AND P1, PT, R76, UR4, PT ;  /* 0x000000044c007c0c */ /* 0x002fe2000bf26270 */
[----:B------:R-:W1:Y:S01]  /*b460*/  LDCU UR4, c[0x0][0x39c] ;  /* 0x00007380ff0477ac */ /* 0x000e620008000800 */
[----:B------:R-:W-:Y:S01]  /*b470*/  F2FP.SATFINITE.E5M2.F32.PACK_AB_MERGE_C R207, R207, R206, RZ ;  /* 0x000000cecfcf723e */ /* 0x000fe200048060ff */
[----:B------:R-:W-:Y:S01]  /*b480*/  IMAD.X R71, R74, 0x1, R231, P6 ;  /* 0x000000014a477824 */ /* 0x000fe200030e06e7 */
[----:B------:R-:W-:Y:S01]  /*b490*/  F2FP.SATFINITE.E5M2.F32.PACK_AB_MERGE_C R87, R87, R86, RZ ;  /* 0x000000565757723e */ /* 0x000fe200048060ff */
[----:B------:R-:W-:Y:S02]  /*b4a0*/  VIADD R252, R252, UR21 ;  /* 0x00000015fcfc7c36 */ /* 0x000fe40008000000 */
[----:B------:R-:W-:Y:S01]  /*b4b0*/  @P5 STG.E.U8 desc[UR18][R72.64], R207 ;  /* 0x000000cf48005986 */ /* 0x000fe2000c101112 */
[----:B-----5:R-:W-:Y:S01]  /*b4c0*/  ISETP.LT.AND P5, PT, R2, UR10, !P0 ;  /* 0x0000000a02007c0c */ /* 0x020fe2000c7a1270 */
[----:B------:R-:W-:Y:S01]  /*b4d0*/  VIADD R76, R0, 0x2f ;  /* 0x0000002f004c7836 */ /* 0x000fe20000000000 */
[----:B------:R-:W-:Y:S01]  /*b4e0*/  SHF.R.S32.HI R74, RZ, 0x1f, R252 ;  /* 0x0000001fff4a7819 */ /* 0x000fe200000114fc */
[----:B------:R3:W-:Y:S01]  /*b4f0*/  @P4 STG.E.U8 desc[UR18][R70.64], R87 ;  /* 0x0000005746004986 */ /* 0x0007e2000c101112 */
[----:B------:R-:W-:Y:S01]  /*b500*/  ISETP.LT.AND P4, PT, R3, UR14, !P0 ;  /* 0x0000000e03007c0c */ /* 0x000fe2000c781270 */
[----:B------:R-:W5:Y:S01]  /*b510*/  LDCU UR10, c[0x0][0x398] ;  /* 0x00007300ff0a77ac */ /* 0x000f620008000800 */
[----:B0-----:R-:W-:-:S02]  /*b520*/  IADD3 R68, P0, PT, R252, R229, RZ ;  /* 0x000000e5fc447210 */ /* 0x001fc40007f1e0ff */
[----:B------:R-:W-:Y:S01]  /*b530*/  PRMT R75, R207, 0x9910, RZ ;  /* 0x00009910cf4b7816 */ /* 0x000fe200000000ff */
[----:B------:R-:W0:Y:S01]  /*b540*/  LDCU UR14, c[0x0][0x398] ;  /* 0x00007300ff0e77ac */ /* 0x000e220008000800 */
[----:B------:R-:W-:Y:S01]  /*b550*/  PRMT R77, R87, 0x9910, RZ ;  /* 0x00009910574d7816 */ /* 0x000fe200000000ff */
[----:B------:R-:W-:Y:S01]  /*b560*/  IMAD.X R69, R74, 0x1, R228, P0 ;  /* 0x000000014a457824 */ /* 0x000fe200000e06e4 */
[----:B---3--:R-:W-:Y:S01]  /*b570*/  IADD3 R70, P6, PT, R252, R230, RZ ;  /* 0x000000e6fc467210 */ /* 0x008fe20007fde0ff */
        /* <DEDUP_REMOVED lines=8> */
[----:B----4-:R-:W-:-:S02]  /*b600*/  ISETP.GE.AND P5, PT, R73, UR6, PT ;  /* 0x0000000649007c0c */ /* 0x010fc4000bfa6270 */
[----:B------:R-:W-:Y:S01]  /*b610*/  SHF.R.S32.HI R74, RZ, 0x1f, R252 ;  /* 0x0000001fff4a7819 */ /* 0x000fe200000114fc */
[----:B------:R4:W-:Y:S01]  /*b620*/  @P4 STG.E.U8 desc[UR18][R70.64], R77 ;  /* 0x0000004d46004986 */ /* 0x0009e2000c101112 */
[----:B------:R-:W-:Y:S01]  /*b630*/  ISETP.LT.AND P4, PT, R2, UR8, !P3 ;  /* 0x0000000802007c0c */ /* 0x000fe2000df81270 */
[----:B------:R-:W0:Y:S01]  /*b640*/  LDCU UR6, c[0x0][0x398] ;  /* 0x00007300ff0677ac */ /* 0x000e220008000800 */
[----:B------:R-:W-:Y:S02]  /*b650*/  IADD3 R72, P6, PT, R252, R229, RZ ;  /* 0x000000e5fc487210 */ /* 0x000fe40007fde0ff */
[----:B--2---:R-:W-:Y:S01]  /*b660*/  ISETP.LT.AND P3, PT, R3, UR12, !P3 ;  /* 0x0000000c03007c0c */ /* 0x004fe2000df61270 */
[----:B------:R-:W2:Y:S02]  /*b670*/  LDCU UR8, c[0x0][0x398] ;  /* 0x00007300ff0877ac */ /* 0x000ea40008000800 */
[----:B------:R-:W-:Y:S01]  /*b680*/  IMAD.X R73, R74, 0x1, R228, P6 ;  /* 0x000000014a497824 */ /* 0x000fe200030e06e4 */
[----:B---3--:R-:W-:-:S02]  /*b690*/  IADD3 R68, P6, PT, R252, R230, RZ ;  /* 0x000000e6fc447210 */ /* 0x008fc40007fde0ff */
[----:B------:R-:W-:Y:S01]  /*b6a0*/  F2FP.SATFINITE.E5M2.F32.PACK_AB_MERGE_C R209, R209, R208, RZ ;  /* 0x000000d0d1d1723e */ /* 0x000fe200048060ff */
[----:B----4-:R-:W-:Y:S01]  /*b6b0*/  VIADD R70, R0, 0x31 ;  /* 0x0000003100467836 */ /* 0x010fe20000000000 */
[----:B------:R-:W-:Y:S01]  /*b6c0*/  F2FP.SATFINITE.E5M2.F32.PACK_AB_MERGE_C R89, R89, R88, RZ ;  /* 0x000000585959723e */ /* 0x000fe200048060ff */
[----:B------:R-:W-:Y:S01]  /*b6d0*/  VIADD R252, R252, UR21 ;  /* 0x00000015fcfc7c36 */ /* 0x000fe20008000000 */
[----:B------:R-:W3:Y:S01]  /*b6e0*/  LDCU UR12, c[0x0][0x398] ;  /* 0x00007300ff0c77ac */ /* 0x000ee20008000800 */
        /* <DEDUP_REMOVED lines=9> */
[----:B0-----:R-:W-:Y:S01]  /*b780*/  ISETP.LT.AND P2, PT, R3, UR6, !P2 ;  /* 0x0000000603007c0c */ /* 0x001fe2000d741270 */
[----:B------:R-:W-:Y:S01]  /*b790*/  IMAD.X R71, R74, 0x1, R228, P6 ;  /* 0x000000014a477824 */ /* 0x000fe200030e06e4 */
[----:B------:R-:W-:Y:S01]  /*b7a0*/  PRMT R75, R209, 0x9910, RZ ;  /* 0x00009910d14b7816 */ /* 0x000fe200000000ff */
[----:B------:R-:W-:Y:S01]  /*b7b0*/  VIADD R76, R0, 0x32 ;  /* 0x00000032004c7836 */ /* 0x000fe20000000000 */
[----:B------:R-:W-:Y:S01]  /*b7c0*/  PRMT R77, R89, 0x9910, RZ ;  /* 0x00009910594d7816 */ /* 0x000fe200000000ff */
[----:B------:R-:W0:Y:S01]  /*b7d0*/  LDCU UR6, c[0x0][0x39c] ;  /* 0x00007380ff0677ac */ /* 0x000e220008000800 */
[----:B----4-:R-:W-:Y:S02]  /*b7e0*/  IADD3 R68, P6, PT, R252, R230, RZ ;  /* 0x000000e6fc447210 */ /* 0x010fe40007fde0ff */
[----:B------:R-:W-:-:S02]  /*b7f0*/  SHF.R.S32.HI R75, RZ, 0x8, R75 ;  /* 0x00000008ff4b7819 */ /* 0x000fc4000001144b */
[----:B------:R-:W-:Y:S01]  /*b800*/  SHF.R.S32.HI R77, RZ, 0x8, R77 ;  /* 0x00000008ff4d7819 */ /* 0x000fe2000001144d */
[----:B------:R-:W-:Y:S02]  /*b810*/  IMAD.X R69, R74, 0x1, R231, P6 ;  /* 0x000000014a457824 */ /* 0x000fe400030e06e7 */
[----:B------:R-:W-:Y:S01]  /*b820*/  VIADD R252, R252, UR21 ;  /* 0x00000015fcfc7c36 */ /* 0x000fe20008000000 */
[----:B------:R4:W-:Y:S01]  /*b830*/  @P3 STG.E.U8 desc[UR18][R70.64], R75 ;  /* 0x0000004b46003986 */ /* 0x0009e2000c101112 */
[----:B--2---:R-:W-:Y:S01]  /*b840*/  ISETP.LT.AND P3, PT, R2, UR8, !P1 ;  /* 0x0000000802007c0c */ /* 0x004fe2000cf61270 */
[----:B------:R-:W2:Y:S02]  /*b850*/  LDCU UR8, c[0x0][0x398] ;  /* 0x00007300ff0877ac */ /* 0x000ea40008000800 */
[----:B------:R0:W-:Y:S01]  /*b860*/  @P2 STG.E.U8 desc[UR18][R68.64], R77 ;  /* 0x0000004d44002986 */ /* 0x0001e2000c101112 */
[----:B---3--:R-:W-:Y:S01]  /*b870*/  ISETP.LT.AND P2, PT, R3, UR12, !P1 ;  /* 0x0000000c03007c0c */ /* 0x008fe2000cf41270 */
[----:B------:R-:W3:Y:S01]  /*b880*/  LDCU UR12, c[0x0][0x398] ;  /* 0x00007300ff0c77ac */ /* 0x000ee20008000800 */
[----:B------:R-:W-:-:S02]  /*b890*/  SHF.R.S32.HI R74, RZ, 0x1f, R252 ;  /* 0x0000001fff4a7819 */ /* 0x000fc400000114fc */
[C---:B------:R-:W-:Y:S02]  /*b8a0*/  IADD3 R72, P1, PT, R252.reuse, R229, RZ ;  /* 0x000000e5fc487210 */ /* 0x040fe40007f3e0ff */
[----:B----4-:R-:W-:-:S03]  /*b8b0*/  IADD3 R70, P6, PT, R252, R230, RZ ;  /* 0x000000e6fc467210 */ /* 0x010fc60007fde0ff */
        /* <DEDUP_REMOVED lines=19> */
[----:B----4-:R-:W-:Y:S01]  /*b9f0*/  IADD3 R70, P6, PT, R252, R230, RZ ;  /* 0x000000e6fc467210 */ /* 0x010fe20007fde0ff */
        /* <DEDUP_REMOVED lines=8> */
[----:B------:R-:W-:-:S02]  /*ba80*/  ISETP.GE.AND P3, PT, R73, UR6, PT ;  /* 0x0000000649007c0c */ /* 0x000fc4000bf66270 */
[----:B------:R-:W-:Y:S01]  /*ba90*/  SHF.R.S32.HI R74, RZ, 0x1f, R252 ;  /* 0x0000001fff4a7819 */ /* 0x000fe200000114fc */
[----:B------:R0:W-:Y:S01]  /*baa0*/  @P2 STG.E.U8 desc[UR18][R70.64], R77 ;  /* 0x0000004d46002986 */ /* 0x0001e2000c101112 */
[----:B--2---:R-:W-:Y:S01]  /*bab0*/  ISETP.LT.AND P2, PT, R2, UR8, !P5 ;  /* 0x0000000802007c0c */ /* 0x004fe2000ef41270 */
[----:B------:R-:W2:Y:S01]  /*bac0*/  LDCU UR6, c[0x0][0x398] ;  /* 0x00007300ff0677ac */ /* 0x000ea20008000800 */
[----:B------:R-:W-:Y:S02]  /*bad0*/  IADD3 R72, P6, PT, R252, R229, RZ ;  /* 0x000000e5fc487210 */ /* 0x000fe40007fde0ff */
[----:B---3--:R-:W-:Y:S01]  /*bae0*/  ISETP.LT.AND P5, PT, R3, UR12, !P5 ;  /* 0x0000000c03007c0c */ /* 0x008fe2000efa1270 */
[----:B------:R-:W3:Y:S02]  /*baf0*/  LDCU UR8, c[0x0][0x398] ;  /* 0x00007300ff0877ac */ /* 0x000ee40008000800 */
[----:B------:R-:W-:Y:S01]  /*bb00*/  IMAD.X R73, R74, 0x1, R228, P6 ;  /* 0x000000014a497824 */ /* 0x000fe200030e06e4 */
[----:B----4-:R-:W-:-:S02]  /*bb10*/  IADD3 R68, P6, PT, R252, R230, RZ ;  /* 0x000000e6fc447210 */ /* 0x010fc40007fde0ff */
[----:B------:R-:W-:Y:S01]  /*bb20*/  F2FP.SATFINITE.E5M2.F32.PACK_AB_MERGE_C R213, R213, R212, RZ ;  /* 0x000000d4d5d5723e */ /* 0x000fe200048060ff */
[----:B0-----:R-:W-:Y:S01]  /*bb30*/  VIADD R70, R0, 0x35 ;  /* 0x0000003500467836 */ /* 0x001fe20000000000 */
[----:B------:R-:W-:Y:S01]  /*bb40*/  F2FP.SATFINITE.E5M2.F32.PACK_AB_MERGE_C R93, R93, R92, RZ ;  /* 0x0000005c5d5d723e */ /* 0x000fe200048060ff */
[----:B------:R-:W-:Y:S01]  /*bb50*/  VIADD R252, R252, UR21 ;  /* 0x00000015fcfc7c36 */ /* 0x000fe20008000000 */
[----:B------:R-:W0:Y:S01]  /*bb60*/  LDCU UR12, c[0x0][0x398] ;  /* 0x00007300ff0c77ac */ /* 0x000e220008000800 */
        /* <DEDUP_REMOVED lines=9> */
[----:B--2---:R-:W-:Y:S01]  /*bc00*/  ISETP.LT.AND P4, PT, R3, UR6, !P4 ;  /* 0x0000000603007c0c */ /* 0x004fe2000e781270 */
[----:B------:R-:W-:Y:S01]  /*bc10*/  IMAD.X R71, R74, 0x1, R228, P6 ;  /* 0x000000014a477824 */ /* 0x000fe200030e06e4 */
[----:B------:R-:W-:Y:S01]  /*bc20*/  PRMT R75, R213, 0x9910, RZ ;  /* 0x00009910d54b7816 */ /* 0x000fe200000000ff */
[----:B------:R-:W-:Y:S01]  /*bc30*/  VIADD R76, R0, 0x36 ;  /* 0x00000036004c7836 */ /* 0x000fe20000000000 */
[----:B------:R-:W-:Y:S01]  /*bc40*/  PRMT R77, R93, 0x9910, RZ ;  /* 0x000099105d4d7816 */ /* 0x000fe200000000ff */
[----:B------:R-:W2:Y:S01]  /*bc50*/  LDCU UR6, c[0x0][0x39c] ;  /* 0x00007380ff0677ac */ /* 0x000ea20008000800 */
[----:B----4-:R-:W-:Y:S02]  /*bc60*/  IADD3 R68, P6, PT, R252, R230, RZ ;  /* 0x000000e6fc447210 */ /* 0x010fe40007fde0ff */
[----:B------:R-:W-:-:S02]  /*bc70*/  SHF.R.S32.HI R75, RZ, 0x8, R75 ;  /* 0x00000008ff4b7819 */ /* 0x000fc4000001144b */
[----:B------:R-:W-:Y:S01]  /*bc80*/  SHF.R.S32.HI R77, RZ, 0x8, R77 ;  /* 0x00000008ff4d7819 */ /* 0x000fe2000001144d */
[----:B------:R-:W-:Y:S02]  /*bc90*/  IMAD.X R69, R74, 0x1, R231, P6 ;  /* 0x000000014a457824 */ /* 0x000fe400030e06e7 */
[----:B------:R-:W-:Y:S01]  /*bca0*/  VIADD R252, R252, UR21 ;  /* 0x00000015fcfc7c36 */ /* 0x000fe20008000000 */
[----:B------:R4:W-:Y:S01]  /*bcb0*/  @P5 STG.E.U8 desc[UR18][R70.64], R75 ;  /* 0x0000004b46005986 */ /* 0x0009e2000c101112 */
[----:B---3--:R-:W-:Y:S01]  /*bcc0*/  ISETP.LT.AND P5, PT, R2, UR8, !P1 ;  /* 0x0000000802007c0c */ /* 0x008fe2000cfa1270 */
[----:B------:R-:W3:Y:S02]  /*bcd0*/  LDCU UR8, c[0x0][0x398] ;  /* 0x00007300ff0877ac */ /* 0x000ee40008000800 */
[----:B------:R2:W-:Y:S01]  /*bce0*/  @P4 STG.E.U8 desc[UR18][R68.64], R77 ;  /* 0x0000004d44004986 */ /* 0x0005e2000c101112 */
[----:B0-----:R-:W-:Y:S01]  /*bcf0*/  ISETP.LT.AND P4, PT, R3, UR12, !P1 ;  /* 0x0000000c03007c0c */ /* 0x001fe2000cf81270 */
[----:B------:R-:W0:Y:S01]  /*bd00*/  LDCU UR12, c[0x0][0x398] ;  /* 0x00007300ff0c77ac */ /* 0x000e220008000800 */
        /* <DEDUP_REMOVED lines=17> */
[----:B--2---:R-:W-:-:S02]  /*be20*/  IADD3 R68, P0, PT, R252, R229, RZ ;  /* 0x000000e5fc447210 */ /* 0x004fc40007f1e0ff */
[----:B------:R-:W-:Y:S01]  /*be30*/  PRMT R75, R215, 0x9910, RZ ;  /* 0x00009910d74b7816 */ /* 0x000fe200000000ff */
[----:B------:R-:W2:Y:S01]  /*be40*/  LDCU UR14, c[0x0][0x398] ;  /* 0x00007300ff0e77ac */ /* 0x000ea20008000800 */
        /* <DEDUP_REMOVED lines=17> */
[----:B0-----:R-:W-:Y:S01]  /*bf60*/  ISETP.LT.AND P3, PT, R3, UR12, !P3 ;  /* 0x0000000c03007c0c */ /* 0x001fe2000df61270 */
[----:B------:R-:W0:Y:S02]  /*bf70*/  LDCU UR8, c[0x0][0x398] ;  /* 0x00007300ff0877ac */ /* 0x000e240008000800 */
[----:B------:R-:W-:Y:S01]  /*bf80*/  IMAD.X R73, R74, 0x1, R228, P6 ;  /* 0x000000014a497824 */ /* 0x000fe200030e06e4 */
[----:B----4-:R-:W-:-:S02]  /*bf90*/  IADD3 R68, P6, PT, R252, R230, RZ ;  /* 0x000000e6fc447210 */ /* 0x010fc40007fde0ff */
[----:B------:R-:W-:Y:S01]  /*bfa0*/  F2FP.SATFINITE.E5M2.F32.PACK_AB_MERGE_C R217, R217, R216, RZ ;  /* 0x000000d8d9d9723e */ /* 0x000fe200048060ff */
[----:B--2---:R-:W-:Y:S01]  /*bfb0*/  VIADD R70, R0, 0x39 ;  /* 0x0000003900467836 */ /* 0x004fe20000000000 */
[----:B------:R-:W-:Y:S01]  /*bfc0*/  F2FP.SATFINITE.E5M2.F32.PACK_AB_MERGE_C R97, R97, R96, RZ ;  /* 0x000000606161723e */ /* 0x000fe200048060ff */
[----:B------:R-:W-:Y:S01]  /*bfd0*/  VIADD R252, R252, UR21 ;  /* 0x00000015fcfc7c36 */ /* 0x000fe20008000000 */
[----:B------:R-:W2:Y:S01]  /*bfe0*/  LDCU UR12, c[0x0][0x398] ;  /* 0x00007300ff0c77ac */ /* 0x000ea20008000800 */
        /* <DEDUP_REMOVED lines=9> */
[----:B---3--:R-:W-:Y:S01]  /*c080*/  ISETP.LT.AND P2, PT, R3, UR6, !P2 ;  /* 0x0000000603007c0c */ /* 0x008fe2000d741270 */
[----:B------:R-:W-:Y:S01]  /*c090*/  IMAD.X R71, R74, 0x1, R228, P6 ;  /* 0x000000014a477824 */ /* 0x000fe200030e06e4 */
[----:B------:R-:W-:Y:S01]  /*c0a0*/  PRMT R75, R217, 0x9910, RZ ;  /* 0x00009910d94b7816 */ /* 0x000fe200000000ff */
[----:B------:R-:W-:Y:S01]  /*c0b0*/  VIADD R76, R0, 0x3a ;  /* 0x0000003a004c7836 */ /* 0x000fe20000000000 */
[----:B------:R-:W-:Y:S01]  /*c0c0*/  PRMT R77, R97, 0x9910, RZ ;  /* 0x00009910614d7816 */ /* 0x000fe200000000ff */
[----:B------:R-:W3:Y:S01]  /*c0d0*/  LDCU UR6, c[0x0][0x39c] ;  /* 0x00007380ff0677ac */ /* 0x000ee20008000800 */
[----:B----4-:R-:W-:Y:S02]  /*c0e0*/  IADD3 R68, P6, PT, R252, R230, RZ ;  /* 0x000000e6fc447210 */ /* 0x010fe40007fde0ff */
        /* <DEDUP_REMOVED lines=50> */
[----:B----4-:R-:W-:-:S02]  /*c410*/  IADD3 R68, P6, PT, R252, R230, RZ ;  /* 0x000000e6fc447210 */ /* 0x010fc40007fde0ff */
[----:B------:R-:W-:Y:S01]  /*c420*/  F2FP.SATFINITE.E5M2.F32.PACK_AB_MERGE_C R221, R221, R220, RZ ;  /* 0x000000dcdddd723e */ /* 0x000fe200048060ff */
[----:B---3--:R-:W-:Y:S01]  /*c430*/  VIADD R70, R0, 0x3d ;  /* 0x0000003d00467836 */ /* 0x008fe20000000000 */
        /* <DEDUP_REMOVED lines=51> */
[----:B----4-:R-:W-:Y:S02]  /*c770*/  IADD3 R70, P6, PT, R252, R230, RZ ;  /* 0x000000e6fc467210 */ /* 0x010fe40007fde0ff */
[----:B------:R-:W-:Y:S01]  /*c780*/  SHF.R.S32.HI R75, RZ, 0x8, R75 ;  /* 0x00000008ff4b7819 */ /* 0x000fe2000001144b */
[----:B------:R-:W-:Y:S01]  /*c790*/  VIADD R73, R0, 0x40 ;  /* 0x0000004000497836 */ /* 0x000fe20000000000 */
[----:B------:R-:W-:Y:S01]  /*c7a0*/  SHF.R.S32.HI R77, RZ, 0x8, R77 ;  /* 0x00000008ff4d7819 */ /* 0x000fe2000001144d */
[----:B------:R-:W-:Y:S01]  /*c7b0*/  IMAD.X R71, R74, 0x1, R231, P6 ;  /* 0x000000014a477824 */ /* 0x000fe200030e06e7 */
[----:B-1----:R-:W-:Y:S01]  /*c7c0*/  ISETP.GE.AND P0, PT, R76, UR4, PT ;  /* 0x000000044c007c0c */ /* 0x002fe2000bf06270 */
[----:B------:R-:W-:Y:S01]  /*c7d0*/  VIADD R252, R252, UR21 ;  /* 0x00000015fcfc7c36 */ /* 0x000fe20008000000 */
[----:B------:R-:W1:Y:S01]  /*c7e0*/  LDCU UR4, c[0x0][0x39c] ;  /* 0x00007380ff0477ac */ /* 0x000e620008000800 */
[----:B------:R4:W-:Y:S01]  /*c7f0*/  @P5 STG.E.U8 desc[UR18][R68.64], R75 ;  /* 0x0000004b44005986 */ /* 0x0009e2000c101112 */
[----:B--2---:R-:W-:-:S03]  /*c800*/  ISETP.LT.AND P5, PT, R2, UR8, !P3 ;  /* 0x0000000802007c0c */ /* 0x004fc6000dfa1270 */
[----:B------:R2:W-:Y:S01]  /*c810*/  @P4 STG.E.U8 desc[UR18][R70.64], R77 ;  /* 0x0000004d46004986 */ /* 0x0005e2000c101112 */
[----:B------:R-:W-:Y:S01]  /*c820*/  ISETP.GE.AND P4, PT, R73, UR6, PT ;  /* 0x0000000649007c0c */ /* 0x000fe2000bf86270 */
[----:B------:R-:W0:Y:S01]  /*c830*/  LDCU UR6, c[0x0][0x398] ;  /* 0x00007300ff0677ac */ /* 0x000e220008000800 */
[----:B------:R-:W-:Y:S02]  /*c840*/  SHF.R.S32.HI R74, RZ, 0x1f, R252 ;  /* 0x0000001fff4a7819 */ /* 0x000fe400000114fc */
[----:B------:R-:W-:Y:S01]  /*c850*/  IADD3 R72, P6, PT, R252, R229, RZ ;  /* 0x000000e5fc487210 */ /* 0x000fe20007fde0ff */
[----:B------:R-:W0:Y:S01]  /*c860*/  LDCU UR8, c[0x0][0x398] ;  /* 0x00007300ff0877ac */ /* 0x000e220008000800 */
[----:B---3--:R-:W-:-:S03]  /*c870*/  ISETP.LT.AND P3, PT, R3, UR12, !P3 ;  /* 0x0000000c03007c0c */ /* 0x008fc6000df61270 */
[----:B------:R-:W-:Y:S01]  /*c880*/  IMAD.X R73, R74, 0x1, R228, P6 ;  /* 0x000000014a497824 */ /* 0x000fe200030e06e4 */
[----:B----4-:R-:W-:Y:S01]  /*c890*/  IADD3 R68, P6, PT, R252, R230, RZ ;  /* 0x000000e6fc447210 */ /* 0x010fe20007fde0ff */
[----:B--2---:R-:W-:Y:S01]  /*c8a0*/  VIADD R70, R0, 0x41 ;  /* 0x0000004100467836 */ /* 0x004fe20000000000 */
[----:B------:R-:W-:Y:S01]  /*c8b0*/  F2FP.SATFINITE.E5M2.F32.PACK_AB_MERGE_C R225, R225, R224, RZ ;  /* 0x000000e0e1e1723e */ /* 0x000fe200048060ff */
[----:B------:R-:W-:Y:S01]  /*c8c0*/  VIADD R252, R252, UR21 ;  /* 0x00000015fcfc7c36 */ /* 0x000fe20008000000 */
[----:B------:R-:W-:Y:S01]  /*c8d0*/  F2FP.SATFINITE.E5M2.F32.PACK_AB_MERGE_C R105, R105, R104, RZ ;  /* 0x000000686969723e */ /* 0x000fe200048060ff */
[----:B------:R-:W-:Y:S01]  /*c8e0*/  IMAD.X R69, R74, 0x1, R231, P6 ;  /* 0x000000014a457824 */ /* 0x000fe200030e06e7 */
[----:B------:R-:W2:Y:S01]  /*c8f0*/  LDCU UR12, c[0x0][0x398] ;  /* 0x00007300ff0c77ac */ /* 0x000ea20008000800 */
[----:B------:R-:W-:Y:S01]  /*c900*/  @P5 STG.E.U8 desc[UR18][R72.64], R225 ;  /* 0x000000e148005986 */ /* 0x000fe2000c101112 */
[----:B-1----:R-:W-:Y:S02]  /*c910*/  ISETP.GE.AND P5, PT, R70, UR4, PT ;  /* 0x0000000446007c0c */ /* 0x002fe4000bfa6270 */
[----:B------:R-:W-:Y:S01]  /*c920*/  SHF.R.S32.HI R74, RZ, 0x1f, R252 ;  /* 0x0000001fff4a7819 */ /* 0x000fe200000114fc */
[----:B------:R1:W-:Y:S01]  /*c930*/  @P3 STG.E.U8 desc[UR18][R68.64], R105 ;  /* 0x0000006944003986 */ /* 0x0003e2000c101112 */
[----:B------:R-:W-:Y:S01]  /*c940*/  IADD3 R70, P6, PT, R252, R229, RZ ;  /* 0x000000e5fc467210 */ /* 0x000fe20007fde0ff */
[----:B------:R-:W3:Y:S01]  /*c950*/  LDCU UR4, c[0x0][0x39c] ;  /* 0x00007380ff0477ac */ /* 0x000ee20008000800 */
[----:B-----5:R-:W-:-:S02]  /*c960*/  ISETP.LT.AND P3, PT, R2, UR10, !P2 ;  /* 0x0000000a02007c0c */ /* 0x020fc4000d761270 */
[----:B0-----:R-:W-:Y:S01]  /*c970*/  ISETP.LT.AND P2, PT, R3, UR6, !P2 ;  /* 0x0000000603007c0c */ /* 0x001fe2000d741270 */
[----:B------:R-:W-:Y:S01]  /*c980*/  IMAD.X R71, R74, 0x1, R228, P6 ;  /* 0x000000014a477824 */ /* 0x000fe200030e06e4 */
[----:B------:R-:W-:Y:S01]  /*c990*/  PRMT R75, R225, 0x9910, RZ ;  /* 0x00009910e14b7816 */ /* 0x000fe200000000ff */
[----:B------:R-:W0:Y:S01]  /*c9a0*/  LDCU UR10, c[0x0][0x398] ;  /* 0x00007300ff0a77ac */ /* 0x000e220008000800 */
[----:B------:R-:W-:Y:S02]  /*c9b0*/  PRMT R77, R105, 0x9910, RZ ;  /* 0x00009910694d7816 */ /* 0x000fe400000000ff */
[----:B-1----:R-:W-:Y:S01]  /*c9c0*/  IADD3 R68, P6, PT, R252, R230, RZ ;  /* 0x000000e6fc447210 */ /* 0x002fe20007fde0ff */
[----:B------:R-:W-:Y:S01]  /*c9d0*/  VIADD R76, R0, 0x42 ;  /* 0x00000042004c7836 */ /* 0x000fe20000000000 */
[----:B------:R-:W-:Y:S01]  /*c9e0*/  SHF.R.S32.HI R75, RZ, 0x8, R75 ;  /* 0x00000008ff4b7819 */ /* 0x000fe2000001144b */
[----:B------:R-:W1:Y:S01]  /*c9f0*/  LDCU UR6, c[0x0][0x39c] ;  /* 0x00007380ff0677ac */ /* 0x000e620008000800 */
[----:B------:R-:W-:Y:S01]  /*ca00*/  SHF.R.S32.HI R77, RZ, 0x8, R77 ;  /* 0x00000008ff4d7819 */ /* 0x000fe2000001144d */
[----:B------:R-:W-:-:S02]  /*ca10*/  IMAD.X R69, R74, 0x1, R231, P6 ;  /* 0x000000014a457824 */ /* 0x000fc400030e06e7 */
[----:B------:R-:W-:Y:S01]  /*ca20*/  VIADD R252, R252, UR21 ;  /* 0x00000015fcfc7c36 */ /* 0x000fe20008000000 */
[----:B------:R4:W-:Y:S01]  /*ca30*/  @P3 STG.E.U8 desc[UR18][R70.64], R75 ;  /* 0x0000004b46003986 */ /* 0x0009e2000c101112 */
[----:B------:R-:W-:Y:S01]  /*ca40*/  ISETP.LT.AND P3, PT, R2, UR8, !P1 ;  /* 0x0000000802007c0c */ /* 0x000fe2000cf61270 */
[----:B------:R-:W5:Y:S02]  /*ca50*/  LDCU UR8, c[0x0][0x398] ;  /* 0x00007300ff0877ac */ /* 0x000f640008000800 */
[----:B------:R0:W-:Y:S01]  /*ca60*/  @P2 STG.E.U8 desc[UR18][R68.64], R77 ;  /* 0x0000004d44002986 */ /* 0x0001e2000c101112 */
[----:B--2---:R-:W-:Y:S01]  /*ca70*/  ISETP.LT.AND P2, PT, R3, UR12, !P1 ;  /* 0x0000000c03007c0c */ /* 0x004fe2000cf41270 */
[----:B------:R-:W2:Y:S01]  /*ca80*/  LDCU UR12, c[0x0][0x398] ;  /* 0x00007300ff0c77ac */ /* 0x000ea20008000800 */
[----:B------:R-:W-:Y:S02]  /*ca90*/  SHF.R.S32.HI R74, RZ, 0x1f, R252 ;  /* 0x0000001fff4a7819 */ /* 0x000fe400000114fc */
[----:B------:R-:W-:-:S02]  /*caa0*/  IADD3 R72, P1, PT, R252, R229, RZ ;  /* 0x000000e5fc487210 */ /* 0x000fc40007f3e0ff */
[----:B----4-:R-:W-:-:S03]  /*cab0*/  IADD3 R70, P6, PT, R252, R230, RZ ;  /* 0x000000e6fc467210 */ /* 0x010fc60007fde0ff */
[----:B------:R-:W-:Y:S01]  /*cac0*/  IMAD.X R73, R74, 0x1, R228, P1 ;  /* 0x000000014a497824 */ /* 0x000fe200008e06e4 */
[----:B---3--:R-:W-:Y:S01]  /*cad0*/  ISETP.GE.AND P1, PT, R76, UR4, PT ;  /* 0x000000044c007c0c */ /* 0x008fe2000bf26270 */
[----:B------:R-:W3:Y:S01]  /*cae0*/  LDCU UR4, c[0x0][0x39c] ;  /* 0x00007380ff0477ac */ /* 0x000ee20008000800 */
[----:B------:R-:W-:Y:S01]  /*caf0*/  F2FP.SATFINITE.E5M2.F32.PACK_AB_MERGE_C R227, R227, R226, RZ ;  /* 0x000000e2e3e3723e */ /* 0x000fe200048060ff */
[----:B------:R-:W-:Y:S01]  /*cb00*/  IMAD.X R71, R74, 0x1, R231, P6 ;  /* 0x000000014a477824 */ /* 0x000fe200030e06e7 */
[----:B------:R-:W-:Y:S01]  /*cb10*/  F2FP.SATFINITE.E5M2.F32.PACK_AB_MERGE_C R107, R107, R106, RZ ;  /* 0x0000006a6b6b723e */ /* 0x000fe200048060ff */
[----:B------:R-:W-:Y:S02]  /*cb20*/  VIADD R252, R252, UR21 ;  /* 0x00000015fcfc7c36 */ /* 0x000fe40008000000 */
[----:B------:R-:W-:Y:S01]  /*cb30*/  @P3 STG.E.U8 desc[UR18][R72.64], R227 ;  /* 0x000000e348003986 */ /* 0x000fe2000c101112 */
[----:B0-----:R-:W-:Y:S01]  /*cb40*/  ISETP.LT.AND P3, PT, R2, UR10, !P0 ;  /* 0x0000000a02007c0c */ /* 0x001fe2000c761270 */
[----:B------:R-:W-:Y:S01]  /*cb50*/  VIADD R76, R0, 0x43 ;  /* 0x00000043004c7836 */ /* 0x000fe20000000000 */
[----:B------:R-:W-:Y:S01]  /*cb60*/  SHF.R.S32.HI R74, RZ, 0x1f, R252 ;  /* 0x0000001fff4a7819 */ /* 0x000fe200000114fc */
[----:B------:R0:W-:Y:S01]  /*cb70*/  @P2 STG.E.U8 desc[UR18][R70.64], R107 ;  /* 0x0000006b46002986 */ /* 0x0001e2000c101112 */
[----:B------:R-:W-:Y:S01]  /*cb80*/  ISETP.LT.AND P2, PT, R3, UR14, !P0 ;  /* 0x0000000e03007c0c */ /* 0x000fe2000c741270 */
[----:B------:R-:W4:Y:S01]  /*cb90*/  LDCU UR10, c[0x0][0x398] ;  /* 0x00007300ff0a77ac */ /* 0x000f220008000800 */
[----:B------:R-:W-:-:S02]  /*cba0*/  IADD3 R68, P0, PT, R252, R229, RZ ;  /* 0x000000e5fc447210 */ /* 0x000fc40007f1e0ff */
[----:B------:R-:W-:Y:S01]  /*cbb0*/  PRMT R75, R227, 0x9910, RZ ;  /* 0x00009910e34b7816 */ /* 0x000fe200000000ff */
[----:B------:R-:W1:Y:S01]  /*cbc0*/  LDCU UR14, c[0x0][0x398] ;  /* 0x00007300ff0e77ac */ /* 0x000e620008000800 */
[----:B------:R-:W-:Y:S01]  /*cbd0*/  PRMT R77, R107, 0x9910, RZ ;  /* 0x000099106b4d7816 */ /* 0x000fe200000000ff */
[----:B------:R-:W-:Y:S01]  /*cbe0*/  IMAD.X R69, R74, 0x1, R228, P0 ;  /* 0x000000014a457824 */ /* 0x000fe200000e06e4 */
[----:B0-----:R-:W-:Y:S02]  /*cbf0*/  IADD3 R70, P6, PT, R252, R230, RZ ;  /* 0x000000e6fc467210 */ /* 0x001fe40007fde0ff */
[----:B------:R-:W-:Y:S01]  /*cc00*/  SHF.R.S32.HI R75, RZ, 0x8, R75 ;  /* 0x00000008ff4b7819 */ /* 0x000fe2000001144b */
[----:B------:R-:W-:Y:S01]  /*cc10*/  VIADD R73, R0, 0x44 ;  /* 0x0000004400497836 */ /* 0x000fe20000000000 */
[----:B------:R-:W-:Y:S01]  /*cc20*/  SHF.R.S32.HI R77, RZ, 0x8, R77 ;  /* 0x00000008ff4d7819 */ /* 0x000fe2000001144d */
[----:B------:R-:W-:Y:S01]  /*cc30*/  IMAD.X R71, R74, 0x1, R231, P6 ;  /* 0x000000014a477824 */ /* 0x000fe200030e06e7 */
[----:B---3--:R-:W-:Y:S01]  /*cc40*/  ISETP.GE.AND P0, PT, R76, UR4, PT ;  /* 0x000000044c007c0c */ /* 0x008fe2000bf06270 */
[----:B------:R-:W-:Y:S01]  /*cc50*/  VIADD R252, R252, UR21 ;  /* 0x00000015fcfc7c36 */ /* 0x000fe20008000000 */
[----:B------:R-:W0:Y:S01]  /*cc60*/  LDCU UR4, c[0x0][0x39c] ;  /* 0x00007380ff0477ac */ /* 0x000e220008000800 */
[----:B------:R3:W-:Y:S01]  /*cc70*/  @P3 STG.E.U8 desc[UR18][R68.64], R75 ;  /* 0x0000004b44003986 */ /* 0x0007e2000c101112 */
[----:B-----5:R-:W-:-:S03]  /*cc80*/  ISETP.LT.AND P6, PT, R2, UR8, !P4 ;  /* 0x0000000802007c0c */ /* 0x020fc6000e7c1270 */
[----:B------:R5:W-:Y:S01]  /*cc90*/  @P2 STG.E.U8 desc[UR18][R70.64], R77 ;  /* 0x0000004d46002986 */ /* 0x000be2000c101112 */
[----:B-1----:R-:W-:Y:S01]  /*cca0*/  ISETP.GE.AND P2, PT, R73, UR6, PT ;  /* 0x0000000649007c0c */ /* 0x002fe2000bf46270 */
[----:B------:R-:W1:Y:S01]  /*ccb0*/  LDCU UR6, c[0x0][0x398] ;  /* 0x00007300ff0677ac */ /* 0x000e620008000800 */
[----:B------:R-:W-:Y:S02]  /*ccc0*/  SHF.R.S32.HI R74, RZ, 0x1f, R252 ;  /* 0x0000001fff4a7819 */ /* 0x000fe400000114fc */
[----:B------:R-:W-:Y:S01]  /*ccd0*/  IADD3 R72, P3, PT, R252, R229, RZ ;  /* 0x000000e5fc487210 */ /* 0x000fe20007f7e0ff */
[----:B------:R-:W1:Y:S01]  /*cce0*/  LDCU UR8, c[0x0][0x398] ;  /* 0x00007300ff0877ac */ /* 0x000e620008000800 */
[----:B--2---:R-:W-:-:S03]  /*ccf0*/  ISETP.LT.AND P4, PT, R3, UR12, !P4 ;  /* 0x0000000c03007c0c */ /* 0x004fc6000e781270 */
[----:B------:R-:W-:Y:S01]  /*cd00*/  IMAD.X R73, R74, 0x1, R228, P3 ;  /* 0x000000014a497824 */ /* 0x000fe200018e06e4 */
[----:B---3--:R-:W-:Y:S02]  /*cd10*/  IADD3 R68, P3, PT, R252, R230, RZ ;  /* 0x000000e6fc447210 */ /* 0x008fe40007f7e0ff */
[----:B-----5:R-:W-:Y:S01]  /*cd20*/  F2FP.SATFINITE.E5M2.F32.PACK_AB_MERGE_C R71, R5, R4, RZ ;  /* 0x000000040547723e */ /* 0x020fe200048060ff */
[----:B------:R-:W-:Y:S01]  /*cd30*/  VIADD R4, R0, 0x45 ;  /* 0x0000004500047836 */ /* 0x000fe20000000000 */
[----:B------:R-:W-:Y:S01]  /*cd40*/  F2FP.SATFINITE.E5M2.F32.PACK_AB_MERGE_C R109, R109, R108, RZ ;  /* 0x0000006c6d6d723e */ /* 0x000fe200048060ff */
[----:B------:R-:W-:Y:S01]  /*cd50*/  VIADD R252, R252, UR21 ;  /* 0x00000015fcfc7c36 */ /* 0x000fe20008000000 */
[----:B------:R-:W2:Y:S01]  /*cd60*/  LDCU UR12, c[0x0][0x398] ;  /* 0x00007300ff0c77ac */ /* 0x000ea20008000800 */
[----:B------:R-:W-:Y:S01]  /*cd70*/  IMAD.X R69, R74, 0x1, R231, P3 ;  /* 0x000000014a457824 */ /* 0x000fe200018e06e7 */
[----:B0-----:R-:W-:Y:S01]  /*cd80*/  ISETP.GE.AND P3, PT, R4, UR4, PT ;  /* 0x0000000404007c0c */ /* 0x001fe2000bf66270 */
[----:B------:R0:W-:Y:S01]  /*cd90*/  @P6 STG.E.U8 desc[UR18][R72.64], R109 ;  /* 0x0000006d48006986 */ /* 0x0001e2000c101112 */
[----:B------:R-:W-:Y:S01]  /*cda0*/  PRMT R5, R109, 0x9910, RZ ;  /* 0x000099106d057816 */ /* 0x000fe200000000ff */
[----:B------:R-:W3:Y:S01]  /*cdb0*/  LDCU UR4, c[0x0][0x39c] ;  /* 0x00007380ff0477ac */ /* 0x000ee20008000800 */
[----:B------:R-:W-:Y:S01]  /*cdc0*/  SHF.R.S32.HI R70, RZ, 0x1f, R252 ;  /* 0x0000001fff467819 */ /* 0x000fe200000114fc */
[----:B------:R5:W-:Y:S01]  /*cdd0*/  @P4 STG.E.U8 desc[UR18][R68.64], R71 ;  /* 0x0000004744004986 */ /* 0x000be2000c101112 */
[----:B------:R-:W-:-:S02]  /*cde0*/  IADD3 R4, P6, PT, R252, R229, RZ ;  /* 0x000000e5fc047210 */ /* 0x000fc40007fde0ff */
[----:B----4-:R-:W-:Y:S01]  /*cdf0*/  ISETP.LT.AND P4, PT, R2, UR10, !P5 ;  /* 0x0000000a02007c0c */ /* 0x010fe2000ef81270 */
[----:B------:R-:W4:Y:S01]  /*ce00*/  LDCU UR10, c[0x0][0x398] ;  /* 0x00007300ff0a77ac */ /* 0x000f220008000800 */
[----:B-1----:R-:W-:Y:S01]  /*ce10*/  ISETP.LT.AND P5, PT, R3, UR6, !P5 ;  /* 0x0000000603007c0c */ /* 0x002fe2000efa1270 */
[----:B0-----:R-:W-:Y:S01]  /*ce20*/  IMAD.MOV.U32 R73, RZ, RZ, R5 ;  /* 0x000000ffff497224 */ /* 0x001fe200078e0005 */
[----:B------:R-:W-:Y:S01]  /*ce30*/  PRMT R75, R71, 0x9910, RZ ;  /* 0x00009910474b7816 */ /* 0x000fe200000000ff */
[----:B------:R-:W-:Y:S01]  /*ce40*/  IMAD.X R5, R70, 0x1, R228, P6 ;  /* 0x0000000146057824 */ /* 0x000fe200030e06e4 */
[----:B------:R-:W-:Y:S01]  /*ce50*/  F2FP.SATFINITE.E5M2.F32.PACK_AB_MERGE_C R111, R111, R110, RZ ;  /* 0x0000006e6f6f723e */ /* 0x000fe200048060ff */
[----:B------:R-:W-:Y:S01]  /*ce60*/  VIADD R74, R0, 0x46 ;  /* 0x00000046004a7836 */ /* 0x000fe20000000000 */
[----:B-----5:R-:W-:Y:S01]  /*ce70*/  IADD3 R68, P6, PT, R252, R230, RZ ;  /* 0x000000e6fc447210 */ /* 0x020fe20007fde0ff */
[----:B------:R-:W0:Y:S01]  /*ce80*/  LDCU UR6, c[0x0][0x39c] ;  /* 0x00007380ff0677ac */ /* 0x000e220008000800 */
        /* <DEDUP_REMOVED lines=8> */
[----:B------:R-:W-:Y:S01]  /*cf10*/  ISETP.LT.AND P5, PT, R2, UR8, !P1 ;  /* 0x0000000802007c0c */ /* 0x000fe2000cfa1270 */
[----:B------:R-:W0:Y:S01]  /*cf20*/  LDCU UR8, c[0x0][0x398] ;  /* 0x00007300ff0877ac */ /* 0x000e220008000800 */
[----:B------:R-:W-:-:S02]  /*cf30*/  SHF.R.S32.HI R72, RZ, 0x1f, R252 ;  /* 0x0000001fff487819 */ /* 0x000fc400000114fc */
[C---:B------:R-:W-:Y:S02]  /*cf40*/  IADD3 R70, P1, PT, R252.reuse, R229, RZ ;  /* 0x000000e5fc467210 */ /* 0x040fe40007f3e0ff */
[----:B-1----:R-:W-:-:S03]  /*cf50*/  IADD3 R4, P6, PT, R252, R230, RZ ;  /* 0x000000e6fc047210 */ /* 0x002fc60007fde0ff */
[----:B------:R-:W-:Y:S01]  /*cf60*/  IMAD.X R71, R72, 0x1, R228, P1 ;  /* 0x0000000148477824 */ /* 0x000fe200008e06e4 */
[----:B---3--:R-:W-:Y:S01]  /*cf70*/  ISETP.GE.AND P1, PT, R74, UR4, PT ;  /* 0x000000044a007c0c */ /* 0x008fe2000bf26270 */
[----:B------:R-:W1:Y:S01]  /*cf80*/  LDCU UR4, c[0x0][0x39c] ;  /* 0x00007380ff0477ac */ /* 0x000e620008000800 */
[----:B------:R-:W-:Y:S01]  /*cf90*/  IMAD.X R5, R72, 0x1, R231, P6 ;  /* 0x0000000148057824 */ /* 0x000fe200030e06e7 */
[----:B-----5:R-:W-:Y:S01]  /*cfa0*/  F2FP.SATFINITE.E5M2.F32.PACK_AB_MERGE_C R69, R7, R6, RZ ;  /* 0x000000060745723e */ /* 0x020fe200048060ff */
[----:B------:R-:W-:Y:S01]  /*cfb0*/  VIADD R252, R252, UR21 ;  /* 0x00000015fcfc7c36 */ /* 0x000fe20008000000 */
[----:B------:R-:W-:Y:S01]  /*cfc0*/  PRMT R7, R111, 0x9910, RZ ;  /* 0x000099106f077816 */ /* 0x000fe200000000ff */
[----:B------:R3:W-:Y:S01]  /*cfd0*/  @P5 STG.E.U8 desc[UR18][R70.64], R111 ;  /* 0x0000006f46005986 */ /* 0x0007e2000c101112 */
[----:B----4-:R-:W-:Y:S01]  /*cfe0*/  ISETP.LT.AND P5, PT, R2, UR10, !P0 ;  /* 0x0000000a02007c0c */ /* 0x010fe2000c7a1270 */
[----:B------:R-:W-:Y:S01]  /*cff0*/  VIADD R72, R0, 0x47 ;  /* 0x0000004700487836 */ /* 0x000fe20000000000 */
[----:B------:R-:W-:Y:S01]  /*d000*/  SHF.R.S32.HI R68, RZ, 0x1f, R252 ;  /* 0x0000001fff447819 */ /* 0x000fe200000114fc */
[----:B------:R4:W-:Y:S01]  /*d010*/  @P4 STG.E.U8 desc[UR18][R4.64], R69 ;  /* 0x0000004504004986 */ /* 0x0009e2000c101112 */
[----:B------:R-:W-:Y:S01]  /*d020*/  ISETP.LT.AND P4, PT, R3, UR14, !P0 ;  /* 0x0000000e03007c0c */ /* 0x000fe2000c781270 */
[----:B------:R-:W5:Y:S01]  /*d030*/  LDCU UR10, c[0x0][0x398] ;  /* 0x00007300ff0a77ac */ /* 0x000f620008000800 */
[----:B------:R-:W-:-:S02]  /*d040*/  IADD3 R6, P0, PT, R252, R229, RZ ;  /* 0x000000e5fc067210 */ /* 0x000fc40007f1e0ff */
[----:B------:R-:W-:Y:S01]  /*d050*/  PRMT R73, R69, 0x9910, RZ ;  /* 0x0000991045497816 */ /* 0x000fe200000000ff */
[----:B------:R-:W2:Y:S01]  /*d060*/  LDCU UR14, c[0x0][0x398] ;  /* 0x00007300ff0e77ac */ /* 0x000ea20008000800 */
[----:B---3--:R-:W-:Y:S01]  /*d070*/  IMAD.MOV.U32 R71, RZ, RZ, R7 ;  /* 0x000000ffff477224 */ /* 0x008fe200078e0007 */
[----:B----4-:R-:W-:Y:S01]  /*d080*/  IADD3 R4, P6, PT, R252, R230, RZ ;  /* 0x000000e6fc047210 */ /* 0x010fe20007fde0ff */
[----:B------:R-:W-:-:S03]  /*d090*/  IMAD.X R7, R68, 0x1, R228, P0 ;  /* 0x0000000144077824 */ /* 0x000fc600000e06e4 */
[----:B------:R-:W-:Y:S01]  /*d0a0*/  SHF.R.S32.HI R71, RZ, 0x8, R71 ;  /* 0x00000008ff477819 */ /* 0x000fe20000011447 */
[----:B------:R-:W-:Y:S01]  /*d0b0*/  VIADD R252, R252, UR21 ;  /* 0x00000015fcfc7c36 */ /* 0x000fe20008000000 */
[----:B------:R-:W-:Y:S01]  /*d0c0*/  SHF.R.S32.HI R73, RZ, 0x8, R73 ;  /* 0x00000008ff497819 */ /* 0x000fe20000011449 */
[----:B------:R-:W-:Y:S01]  /*d0d0*/  IMAD.X R5, R68, 0x1, R231, P6 ;  /* 0x0000000144057824 */ /* 0x000fe200030e06e7 */
[----:B-1----:R-:W-:Y:S01]  /*d0e0*/  ISETP.GE.AND P0, PT, R72, UR4, PT ;  /* 0x0000000448007c0c */ /* 0x002fe2000bf06270 */
[----:B------:R-:W-:Y:S01]  /*d0f0*/  VIADD R69, R0, 0x48 ;  /* 0x0000004800457836 */ /* 0x000fe20000000000 */
[----:B------:R-:W-:Y:S01]  /*d100*/  @P5 STG.E.U8 desc[UR18][R6.64], R71 ;  /* 0x0000004706005986 */ /* 0x000fe2000c101112 */
[----:B------:R-:W1:Y:S01]  /*d110*/  LDCU UR4, c[0x0][0x39c] ;  /* 0x00007380ff0477ac */ /* 0x000e620008000800 */
[----:B0-----:R-:W-:Y:S02]  /*d120*/  ISETP.LT.AND P5, PT, R2, UR8, !P2 ;  /* 0x0000000802007c0c */ /* 0x001fe4000d7a1270 */
[----:B------:R0:W-:Y:S01]  /*d130*/  @P4 STG.E.U8 desc[UR18][R4.64], R73 ;  /* 0x0000004904004986 */ /* 0x0001e2000c101112 */
[----:B------:R-:W-:Y:S01]  /*d140*/  SHF.R.S32.HI R70, RZ, 0x1f, R252 ;  /* 0x0000001fff467819 */ /* 0x000fe200000114fc */
[----:B------:R-:W3:Y:S01]  /*d150*/  LDCU UR8, c[0x0][0x398] ;  /* 0x00007300ff0877ac */ /* 0x000ee20008000800 */
[----:B------:R-:W-:-:S02]  /*d160*/  IADD3 R68, P4, PT, R252, R229, RZ ;  /* 0x000000e5fc447210 */ /* 0x000fc40007f9e0ff */
[----:B--2---:R-:W-:Y:S01]  /*d170*/  ISETP.LT.AND P6, PT, R3, UR12, !P2 ;  /* 0x0000000c03007c0c */ /* 0x004fe2000d7c1270 */
[----:B------:R-:W2:Y:S01]  /*d180*/  LDCU UR12, c[0x0][0x398] ;  /* 0x00007300ff0c77ac */ /* 0x000ea20008000800 */
[----:B------:R-:W-:Y:S01]  /*d190*/  ISETP.GE.AND P2, PT, R69, UR6, PT ;  /* 0x0000000645007c0c */ /* 0x000fe2000bf46270 */
[----:B------:R-:W4:Y:S01]  /*d1a0*/  LDCU UR6, c[0x0][0x398] ;  /* 0x00007300ff0677ac */ /* 0x000f220008000800 */
[----:B------:R-:W-:Y:S01]  /*d1b0*/  IMAD.X R69, R70, 0x1, R228, P4 ;  /* 0x0000000146457824 */ /* 0x000fe200020e06e4 */
[----:B0-----:R-:W-:Y:S01]  /*d1c0*/  IADD3 R4, P4, PT, R252, R230, RZ ;  /* 0x000000e6fc047210 */ /* 0x001fe20007f9e0ff */
[----:B------:R-:W-:Y:S01]  /*d1d0*/  VIADD R6, R0, 0x49 ;  /* 0x0000004900067836 */ /* 0x000fe20000000000 */
[----:B------:R-:W-:Y:S01]  /*d1e0*/  F2FP.SATFINITE.E5M2.F32.PACK_AB_MERGE_C R113, R113, R112, RZ ;  /* 0x000000707171723e */ /* 0x000fe200048060ff */
[----:B------:R-:W-:Y:S01]  /*d1f0*/  VIADD R252, R252, UR21 ;  /* 0x00000015fcfc7c36 */ /* 0x000fe20008000000 */
[----:B------:R-:W-:Y:S01]  /*d200*/  F2FP.SATFINITE.E5M2.F32.PACK_AB_MERGE_C R9, R9, R8, RZ ;  /* 0x000000080909723e */ /* 0x000fe200048060ff */
[----:B------:R-:W-:Y:S01]  /*d210*/  IMAD.X R5, R70, 0x1, R231, P4 ;  /* 0x0000000146057824 */ /* 0x000fe200020e06e7 */
[----:B-1----:R-:W-:Y:S01]  /*d220*/  ISETP.GE.AND P4, PT, R6, UR4, PT ;  /* 0x0000000406007c0c */ /* 0x002fe2000bf86270 */
[----:B------:R0:W-:Y:S01]  /*d230*/  @P5 STG.E.U8 desc[UR18][R68.64], R113 ;  /* 0x0000007144005986 */ /* 0x0001e2000c101112 */
[----:B------:R-:W-:Y:S01]  /*d240*/  PRMT R7, R113, 0x9910, RZ ;  /* 0x0000991071077816 */ /* 0x000fe200000000ff */
[----:B------:R-:W1:Y:S01]  /*d250*/  LDCU UR4, c[0x0][0x39c] ;  /* 0x00007380ff0477ac */ /* 0x000e620008000800 */
[----:B------:R-:W-:Y:S01]  /*d260*/  SHF.R.S32.HI R8, RZ, 0x1f, R252 ;  /* 0x0000001fff087819 */ /* 0x000fe200000114fc */
[----:B------:R2:W-:Y:S01]  /*d270*/  @P6 STG.E.U8 desc[UR18][R4.64], R9 ;  /* 0x0000000904006986 */ /* 0x0005e2000c101112 */
[----:B------:R-:W-:-:S02]  /*d280*/  IADD3 R6, P6, PT, R252, R229, RZ ;  /* 0x000000e5fc067210 */ /* 0x000fc40007fde0ff */
[----:B-----5:R-:W-:Y:S01]  /*d290*/  ISETP.LT.AND P5, PT, R2, UR10, !P3 ;  /* 0x0000000a02007c0c */ /* 0x020fe2000dfa1270 */
[----:B------:R-:W5:Y:S01]  /*d2a0*/  LDCU UR10, c[0x0][0x398] ;  /* 0x00007300ff0a77ac */ /* 0x000f620008000800 */
[----:B----4-:R-:W-:Y:S01]  /*d2b0*/  ISETP.LT.AND P3, PT, R3, UR6, !P3 ;  /* 0x0000000603007c0c */ /* 0x010fe2000df61270 */
[----:B0-----:R-:W-:Y:S01]  /*d2c0*/  IMAD.MOV.U32 R69, RZ, RZ, R7 ;  /* 0x000000ffff457224 */ /* 0x001fe200078e0007 */
[----:B------:R-:W-:Y:S01]  /*d2d0*/  PRMT R71, R9, 0x9910, RZ ;  /* 0x0000991009477816 */ /* 0x000fe200000000ff */
[----:B------:R-:W-:Y:S01]  /*d2e0*/  IMAD.X R7, R8, 0x1, R228, P6 ;  /* 0x0000000108077824 */ /* 0x000fe200030e06e4 */
[----:B------:R-:W-:Y:S01]  /*d2f0*/  F2FP.SATFINITE.E5M2.F32.PACK_AB_MERGE_C R115, R115, R114, RZ ;  /* 0x000000727373723e */ /* 0x000fe200048060ff */
[----:B------:R-:W-:Y:S01]  /*d300*/  VIADD R70, R0, 0x4a ;  /* 0x0000004a00467836 */ /* 0x000fe20000000000 */
[----:B--2---:R-:W-:Y:S01]  /*d310*/  IADD3 R4, P6, PT, R252, R230, RZ ;  /* 0x000000e6fc047210 */ /* 0x004fe20007fde0ff */
[----:B------:R-:W0:Y:S01]  /*d320*/  LDCU UR6, c[0x0][0x39c] ;  /* 0x00007380ff0677ac */ /* 0x000e220008000800 */
        /* <DEDUP_REMOVED lines=8> */
[----:B------:R-:W-:Y:S01]  /*d3b0*/  ISETP.LT.AND P3, PT, R3, UR12, !P1 ;  /* 0x0000000c03007c0c */ /* 0x000fe2000cf61270 */
[----:B------:R-:W0:Y:S01]  /*d3c0*/  LDCU UR12, c[0x0][0x398] ;  /* 0x00007300ff0c77ac */ /* 0x000e220008000800 */
[----:B------:R-:W-:-:S02]  /*d3d0*/  SHF.R.S32.HI R68, RZ, 0x1f, R252 ;  /* 0x0000001fff447819 */ /* 0x000fc400000114fc */
[C---:B------:R-:W-:Y:S02]  /*d3e0*/  IADD3 R8, P1, PT, R252.reuse, R229, RZ ;  /* 0x000000e5fc087210 */ /* 0x040fe40007f3e0ff */
[----:B--2---:R-:W-:-:S03]  /*d3f0*/  IADD3 R6, P6, PT, R252, R230, RZ ;  /* 0x000000e6fc067210 */ /* 0x004fc60007fde0ff */
[----:B------:R-:W-:Y:S01]  /*d400*/  IMAD.X R9, R68, 0x1, R228, P1 ;  /* 0x0000000144097824 */ /* 0x000fe200008e06e4 */
[----:B-1----:R-:W-:Y:S01]  /*d410*/  ISETP.GE.AND P1, PT, R70, UR4, PT ;  /* 0x0000000446007c0c */ /* 0x002fe2000bf26270 */
[----:B------:R-:W1:Y:S01]  /*d420*/  LDCU UR4, c[0x0][0x39c] ;  /* 0x00007380ff0477ac */ /* 0x000e620008000800 */
[----:B------:R-:W-:Y:S01]  /*d430*/  IMAD.X R7, R68, 0x1, R231, P6 ;  /* 0x0000000144077824 */ /* 0x000fe200030e06e7 */
[----:B------:R-:W-:Y:S01]  /*d440*/  F2FP.SATFINITE.E5M2.F32.PACK_AB_MERGE_C R69, R11, R10, RZ ;  /* 0x0000000a0b45723e */ /* 0x000fe200048060ff */
[----:B------:R-:W-:Y:S01]  /*d450*/  VIADD R252, R252, UR21 ;  /* 0x00000015fcfc7c36 */ /* 0x000fe20008000000 */
[----:B------:R-:W-:Y:S01]  /*d460*/  @P5 STG.E.U8 desc[UR18][R8.64], R115 ;  /* 0x0000007308005986 */ /* 0x000fe2000c101112 */
[----:B-----5:R-:W-:Y:S01]  /*d470*/  ISETP.LT.AND P5, PT, R2, UR10, !P0 ;  /* 0x0000000a02007c0c */ /* 0x020fe2000c7a1270 */
[----:B------:R-:W-:Y:S01]  /*d480*/  VIADD R68, R0, 0x4b ;  /* 0x0000004b00447836 */ /* 0x000fe20000000000 */
[----:B----4-:R-:W-:Y:S01]  /*d490*/  PRMT R5, R69, 0x9910, RZ ;  /* 0x0000991045057816 */ /* 0x010fe200000000ff */
[----:B------:R2:W-:Y:S01]  /*d4a0*/  @P3 STG.E.U8 desc[UR18][R6.64], R69 ;  /* 0x0000004506003986 */ /* 0x0005e2000c101112 */
[----:B------:R-:W-:Y:S01]  /*d4b0*/  ISETP.LT.AND P3, PT, R3, UR14, !P0 ;  /* 0x0000000e03007c0c */ /* 0x000fe2000c761270 */
[----:B------:R-:W4:Y:S01]  /*d4c0*/  LDCU UR10, c[0x0][0x398] ;  /* 0x00007300ff0a77ac */ /* 0x000f220008000800 */
[----:B------:R-:W-:-:S02]  /*d4d0*/  SHF.R.S32.HI R10, RZ, 0x1f, R252 ;  /* 0x0000001fff0a7819 */ /* 0x000fc400000114fc */
[C---:B------:R-:W-:Y:S01]  /*d4e0*/  IADD3 R4, P0, PT, R252.reuse, R229, RZ ;  /* 0x000000e5fc047210 */ /* 0x040fe20007f1e0ff */
[----:B------:R-:W5:Y:S01]  /*d4f0*/  LDCU UR14, c[0x0][0x398] ;  /* 0x00007300ff0e77ac */ /* 0x000f620008000800 */
[----:B------:R-:W-:Y:S01]  /*d500*/  PRMT R11, R115, 0x9910, RZ ;  /* 0x00009910730b7816 */ /* 0x000fe200000000ff */
[----:B--2---:R-:W-:Y:S01]  /*d510*/  IMAD.MOV.U32 R69, RZ, RZ, R5 ;  /* 0x000000ffff457224 */ /* 0x004fe200078e0005 */
[----:B------:R-:W-:Y:S01]  /*d520*/  IADD3 R6, P6, PT, R252, R230, RZ ;  /* 0x000000e6fc067210 */ /* 0x000fe20007fde0ff */
[----:B------:R-:W-:Y:S01]  /*d530*/  IMAD.X R5, R10, 0x1, R228, P0 ;  /* 0x000000010a057824 */ /* 0x000fe200000e06e4 */
[----:B------:R-:W-:Y:S01]  /*d540*/  SHF.R.S32.HI R11, RZ, 0x8, R11 ;  /* 0x00000008ff0b7819 */ /* 0x000fe2000001140b */
[----:B------:R-:W-:Y:S01]  /*d550*/  VIADD R252, R252, UR21 ;  /* 0x00000015fcfc7c36 */ /* 0x000fe20008000000 */
[----:B------:R-:W-:Y:S01]  /*d560*/  SHF.R.S32.HI R69, RZ, 0x8, R69 ;  /* 0x00000008ff457819 */ /* 0x000fe20000011445 */
[----:B------:R-:W-:Y:S01]  /*d570*/  IMAD.X R7, R10, 0x1, R231, P6 ;  /* 0x000000010a077824 */ /* 0x000fe200030e06e7 */
[----:B-1----:R-:W-:Y:S01]  /*d580*/  ISETP.GE.AND P0, PT, R68, UR4, PT ;  /* 0x0000000444007c0c */ /* 0x002fe2000bf06270 */
[----:B------:R-:W-:Y:S01]  /*d590*/  VIADD R9, R0, 0x4c ;  /* 0x0000004c00097836 */ /* 0x000fe20000000000 */
[----:B------:R1:W-:Y:S01]  /*d5a0*/  @P5 STG.E.U8 desc[UR18][R4.64], R11 ;  /* 0x0000000b04005986 */ /* 0x0003e2000c101112 */
[----:B------:R-:W2:Y:S01]  /*d5b0*/  LDCU UR4, c[0x0][0x39c] ;  /* 0x00007380ff0477ac */ /* 0x000ea20008000800 */
[----:B---3--:R-:W-:-:S02]  /*d5c0*/  ISETP.LT.AND P5, PT, R2, UR8, !P2 ;  /* 0x0000000802007c0c */ /* 0x008fc4000d7a1270 */
[----:B------:R3:W-:Y:S01]  /*d5d0*/  @P3 STG.E.U8 desc[UR18][R6.64], R69 ;  /* 0x0000004506003986 */ /* 0x0007e2000c101112 */
[----:B------:R-:W-:Y:S01]  /*d5e0*/  SHF.R.S32.HI R10, RZ, 0x1f, R252 ;  /* 0x0000001fff0a7819 */ /* 0x000fe200000114fc */
[----:B------:R-:W4:Y:S01]  /*d5f0*/  LDCU UR8, c[0x0][0x398] ;  /* 0x00007300ff0877ac */ /* 0x000f220008000800 */
[-C--:B------:R-:W-:Y:S02]  /*d600*/  IADD3 R8, P3, PT, R252, R229.reuse, RZ ;  /* 0x000000e5fc087210 */ /* 0x080fe40007f7e0ff */
[----:B0-----:R-:W-:Y:S01]  /*d610*/  ISETP.LT.AND P6, PT, R3, UR12, !P2 ;  /* 0x0000000c03007c0c */ /* 0x001fe2000d7c1270 */
[----:B------:R-:W0:Y:S01]  /*d620*/  LDCU UR12, c[0x0][0x398] ;  /* 0x00007300ff0c77ac */ /* 0x000e220008000800 */
[----:B------:R-:W-:Y:S01]  /*d630*/  ISETP.GE.AND P2, PT, R9, UR6, PT ;  /* 0x0000000609007c0c */ /* 0x000fe2000bf46270 */
[----:B------:R-:W0:Y:S01]  /*d640*/  LDCU UR6, c[0x0][0x398] ;  /* 0x00007300ff0677ac */ /* 0x000e220008000800 */
[----:B------:R-:W-:Y:S01]  /*d650*/  IMAD.X R9, R10, 0x1, R228, P3 ;  /* 0x000000010a097824 */ /* 0x000fe200018e06e4 */
[----:B-1----:R-:W-:Y:S01]  /*d660*/  IADD3 R4, P3, PT, R252, R230, RZ ;  /* 0x000000e6fc047210 */ /* 0x002fe20007f7e0ff */
[----:B---3--:R-:W-:Y:S01]  /*d670*/  VIADD R6, R0, 0x4d ;  /* 0x0000004d00067836 */ /* 0x008fe20000000000 */
[----:B------:R-:W-:Y:S01]  /*d680*/  F2FP.SATFINITE.E5M2.F32.PACK_AB_MERGE_C R117, R117, R116, RZ ;  /* 0x000000747575723e */ /* 0x000fe200048060ff */
[----:B------:R-:W-:Y:S01]  /*d690*/  VIADD R252, R252, UR21 ;  /* 0x00000015fcfc7c36 */ /* 0x000fe20008000000 */
[----:B------:R-:W-:Y:S01]  /*d6a0*/  F2FP.SATFINITE.E5M2.F32.PACK_AB_MERGE_C R13, R13, R12, RZ ;  /* 0x0000000c0d0d723e */ /* 0x000fe200048060ff */
[----:B------:R-:W-:Y:S01]  /*d6b0*/  IMAD.X R5, R10, 0x1, R231, P3 ;  /* 0x000000010a057824 */ /* 0x000fe200018e06e7 */
[----:B--2---:R-:W-:Y:S01]  /*d6c0*/  ISETP.GE.AND P3, PT, R6, UR4, PT ;  /* 0x0000000406007c0c */ /* 0x004fe2000bf66270 */
[----:B------:R1:W-:Y:S01]  /*d6d0*/  @P5 STG.E.U8 desc[UR18][R8.64], R117 ;  /* 0x0000007508005986 */ /* 0x0003e2000c101112 */
[----:B------:R-:W-:Y:S01]  /*d6e0*/  SHF.R.S32.HI R10, RZ, 0x1f, R252 ;  /* 0x0000001fff0a7819 */ /* 0x000fe200000114fc */
[----:B------:R-:W2:Y:S02]  /*d6f0*/  LDCU UR4, c[0x0][0x39c] ;  /* 0x00007380ff0477ac */ /* 0x000ea40008000800 */
[----:B------:R3:W-:Y:S01]  /*d700*/  @P6 STG.E.U8 desc[UR18][R4.64], R13 ;  /* 0x0000000d04006986 */ /* 0x0007e2000c101112 */
[----:B------:R-:W-:-:S02]  /*d710*/  IADD3 R6, P6, PT, R252, R229, RZ ;  /* 0x000000e5fc067210 */ /* 0x000fc40007fde0ff */
[----:B----4-:R-:W-:Y:S01]  /*d720*/  ISETP.LT.AND P5, PT, R2, UR10, !P4 ;  /* 0x0000000a02007c0c */ /* 0x010fe2000e7a1270 */
[----:B------:R-:W4:Y:S01]  /*d730*/  LDCU UR10, c[0x0][0x398] ;  /* 0x00007300ff0a77ac */ /* 0x000f220008000800 */
[----:B0-----:R-:W-:Y:S02]  /*d740*/  ISETP.LT.AND P4, PT, R3, UR6, !P4 ;  /* 0x0000000603007c0c */ /* 0x001fe4000e781270 */
[----:B-1----:R-:W-:Y:S01]  /*d750*/  PRMT R8, R13, 0x9910, RZ ;  /* 0x000099100d087816 */ /* 0x002fe200000000ff */
[----:B------:R-:W-:Y:S01]  /*d760*/  IMAD.X R7, R10, 0x1, R228, P6 ;  /* 0x000000010a077824 */ /* 0x000fe200030e06e4 */
[----:B------:R-:W-:Y:S01]  /*d770*/  PRMT R11, R117, 0x9910, RZ ;  /* 0x00009910750b7816 */ /* 0x000fe200000000ff */
[----:B------:R-:W-:Y:S01]  /*d780*/  VIADD R12, R0, 0x4e ;  /* 0x0000004e000c7836 */ /* 0x000fe20000000000 */
[C---:B---3--:R-:W-:Y:S01]  /*d790*/  IADD3 R4, P6, PT, R252.reuse, R230, RZ ;  /* 0x000000e6fc047210 */ /* 0x048fe20007fde0ff */
[----:B------:R-:W-:Y:S01]  /*d7a0*/  IMAD.MOV.U32 R13, RZ, RZ, R8 ;  /* 0x000000ffff0d7224 */ /* 0x000fe200078e0008 */
[----:B------:R-:W-:Y:S01]  /*d7b0*/  SHF.R.S32.HI R11, RZ, 0x8, R11 ;  /* 0x00000008ff0b7819 */ /* 0x000fe2000001140b */
[----:B------:R-:W-:Y:S01]  /*d7c0*/  VIADD R252, R252, UR21 ;  /* 0x00000015fcfc7c36 */ /* 0x000fe20008000000 */
[----:B------:R-:W-:Y:S01]  /*d7d0*/  F2FP.SATFINITE.E5M2.F32.PACK_AB_MERGE_C R119, R119, R118, RZ ;  /* 0x000000767777723e */ /* 0x000fe200048060ff */
[----:B------:R-:W-:Y:S01]  /*d7e0*/  IMAD.X R5, R10, 0x1, R231, P6 ;  /* 0x000000010a057824 */ /* 0x000fe200030e06e7 */
[----:B------:R-:W-:Y:S01]  /*d7f0*/  SHF.R.S32.HI R13, RZ, 0x8, R13 ;  /* 0x00000008ff0d7819 */ /* 0x000fe2000001140d */
[----:B------:R0:W-:Y:S01]  /*d800*/  @P5 STG.E.U8 desc[UR18][R6.64], R11 ;  /* 0x0000000b06005986 */ /* 0x0001e2000c101112 */
[----:B------:R-:W-:Y:S01]  /*d810*/  ISETP.LT.AND P5, PT, R2, UR8, !P1 ;  /* 0x0000000802007c0c */ /* 0x000fe2000cfa1270 */
[----:B------:R-:W1:Y:S02]  /*d820*/  LDCU UR8, c[0x0][0x398] ;  /* 0x00007300ff0877ac */ /* 0x000e640008000800 */
[----:B------:R3:W-:Y:S01]  /*d830*/  @P4 STG.E.U8 desc[UR18][R4.64], R13 ;  /* 0x0000000d04004986 */ /* 0x0007e2000c101112 */
[----:B------:R-:W-:Y:S01]  /*d840*/  ISETP.LT.AND P4, PT, R3, UR12, !P1 ;  /* 0x0000000c03007c0c */ /* 0x000fe2000cf81270 */
[----:B------:R-:W1:Y:S01]  /*d850*/  LDCU UR12, c[0x0][0x398] ;  /* 0x00007300ff0c77ac */ /* 0x000e620008000800 */
[----:B------:R-:W-:-:S02]  /*d860*/  SHF.R.S32.HI R10, RZ, 0x1f, R252 ;  /* 0x0000001fff0a7819 */ /* 0x000fc400000114fc */
[C---:B------:R-:W-:Y:S01]  /*d870*/  IADD3 R8, P1, PT, R252.reuse, R229, RZ ;  /* 0x000000e5fc087210 */ /* 0x040fe20007f3e0ff */
[----:B------:R-:W1:Y:S01]  /*d880*/  LDCU UR6, c[0x0][0x39c] ;  /* 0x00007380ff0677ac */ /* 0x000e620008000800 */
[----:B0-----:R-:W-:-:S03]  /*d890*/  IADD3 R6, P6, PT, R252, R230, RZ ;  /* 0x000000e6fc067210 */ /* 0x001fc60007fde0ff */
[----:B------:R-:W-:Y:S01]  /*d8a0*/  IMAD.X R9, R10, 0x1, R228, P1 ;  /* 0x000000010a097824 */ /* 0x000fe200008e06e4 */
[----:B--2---:R-:W-:Y:S01]  /*d8b0*/  ISETP.GE.AND P1, PT, R12, UR4, PT ;  /* 0x000000040c007c0c */ /* 0x004fe2000bf26270 */
[----:B------:R-:W0:Y:S01]  /*d8c0*/  LDCU UR4, c[0x0][0x39c] ;  /* 0x00007380ff0477ac */ /* 0x000e220008000800 */
[----:B------:R-:W-:Y:S01]  /*d8d0*/  IMAD.X R7, R10, 0x1, R231, P6 ;  /* 0x000000010a077824 */ /* 0x000fe200030e06e7 */
[----:B------:R-:W-:Y:S01]  /*d8e0*/  F2FP.SATFINITE.E5M2.F32.PACK_AB_MERGE_C R15, R15, R14, RZ ;  /* 0x0000000e0f0f723e */ /* 0x000fe200048060ff */
[----:B------:R-:W-:Y:S01]  /*d8f0*/  VIADD R252, R252, UR21 ;  /* 0x00000015fcfc7c36 */ /* 0x000fe20008000000 */
[----:B------:R2:W-:Y:S01]  /*d900*/  @P5 STG.E.U8 desc[UR18][R8.64], R119 ;  /* 0x0000007708005986 */ /* 0x0005e2000c101112 */
[----:B----4-:R-:W-:Y:S02]  /*d910*/  ISETP.LT.AND P5, PT, R2, UR10, !P0 ;  /* 0x0000000a02007c0c */ /* 0x010fe4000c7a1270 */
[----:B------:R-:W-:Y:S01]  /*d920*/  PRMT R11, R119, 0x9910, RZ ;  /* 0x00009910770b7816 */ /* 0x000fe200000000ff */
[----:B------:R4:W-:Y:S01]  /*d930*/  @P4 STG.E.U8 desc[UR18][R6.64], R15 ;  /* 0x0000000f06004986 */ /* 0x0009e2000c101112 */
[----:B-----5:R-:W-:Y:S01]  /*d940*/  ISETP.LT.AND P4, PT, R3, UR14, !P0 ;  /* 0x0000000e03007c0c */ /* 0x020fe2000c781270 */
[----:B------:R-:W-:Y:S01]  /*d950*/  VIADD R12, R0, 0x4f ;  /* 0x0000004f000c7836 */ /* 0x000fe20000000000 */
[----:B------:R-:W-:Y:S01]  /*d960*/  SHF.R.S32.HI R10, RZ, 0x1f, R252 ;  /* 0x0000001fff0a7819 */ /* 0x000fe200000114fc */
[----:B------:R-:W5:Y:S01]  /*d970*/  LDCU UR10, c[0x0][0x398] ;  /* 0x00007300ff0a77ac */ /* 0x000f620008000800 */
[----:B---3--:R-:W-:-:S02]  /*d980*/  IADD3 R4, P0, PT, R252, R229, RZ ;  /* 0x000000e5fc047210 */ /* 0x008fc40007f1e0ff */
[----:B------:R-:W-:Y:S01]  /*d990*/  PRMT R13, R15, 0x9910, RZ ;  /* 0x000099100f0d7816 */ /* 0x000fe200000000ff */
[----:B--2---:R-:W-:Y:S01]  /*d9a0*/  VIADD R9, R0, 0x50 ;  /* 0x0000005000097836 */ /* 0x004fe20000000000 */
[----:B------:R-:W-:Y:S02]  /*d9b0*/  SHF.R.S32.HI R11, RZ, 0x8, R11 ;  /* 0x00000008ff0b7819 */ /* 0x000fe4000001140b */
[----:B----4-:R-:W-:Y:S01]  /*d9c0*/  IADD3 R6, P6, PT, R252, R230, RZ ;  /* 0x000000e6fc067210 */ /* 0x010fe20007fde0ff */
[----:B------:R-:W-:Y:S01]  /*d9d0*/  IMAD.X R5, R10, 0x1, R228, P0 ;  /* 0x000000010a057824 */ /* 0x000fe200000e06e4 */
[----:B------:R-:W-:Y:S01]  /*d9e0*/  SHF.R.S32.HI R13, RZ, 0x8, R13 ;  /* 0x00000008ff0d7819 */ /* 0x000fe2000001140d */
[----:B------:R-:W-:Y:S01]  /*d9f0*/  VIADD R252, R252, UR21 ;  /* 0x00000015fcfc7c36 */ /* 0x000fe20008000000 */
[----:B------:R-:W-:Y:S01]  /*da00*/  F2FP.SATFINITE.E5M2.F32.PACK_AB_MERGE_C R121, R121, R120, RZ ;  /* 0x000000787979723e */ /* 0x000fe200048060ff */
[----:B------:R-:W-:Y:S01]  /*da10*/  IMAD.X R7, R10, 0x1, R231, P6 ;  /* 0x000000010a077824 */ /* 0x000fe200030e06e7 */
[----:B0-----:R-:W-:Y:S01]  /*da20*/  ISETP.GE.AND P0, PT, R12, UR4, PT ;  /* 0x000000040c007c0c */ /* 0x001fe2000bf06270 */
[----:B------:R0:W-:Y:S01]  /*da30*/  @P5 STG.E.U8 desc[UR18][R4.64], R11 ;  /* 0x0000000b04005986 */ /* 0x0001e2000c101112 */
[----:B------:R-:W2:Y:S01]  /*da40*/  LDCU UR4, c[0x0][0x39c] ;  /* 0x00007380ff0477ac */ /* 0x000ea20008000800 */
[----:B-1----:R-:W-:-:S02]  /*da50*/  ISETP.LT.AND P5, PT, R2, UR8, !P2 ;  /* 0x0000000802007c0c */ /* 0x002fc4000d7a1270 */
[----:B------:R1:W-:Y:S01]  /*da60*/  @P4 STG.E.U8 desc[UR18][R6.64], R13 ;  /* 0x0000000d06004986 */ /* 0x0003e2000c101112 */
[----:B------:R-:W-:Y:S01]  /*da70*/  SHF.R.S32.HI R10, RZ, 0x1f, R252 ;  /* 0x0000001fff0a7819 */ /* 0x000fe200000114fc */
[----:B------:R-:W3:Y:S01]  /*da80*/  LDCU UR8, c[0x0][0x398] ;  /* 0x00007300ff0877ac */ /* 0x000ee20008000800 */
[-C--:B------:R-:W-:Y:S02]  /*da90*/  IADD3 R8, P4, PT, R252, R229.reuse, RZ ;  /* 0x000000e5fc087210 */ /* 0x080fe40007f9e0ff */
[----:B------:R-:W-:Y:S01]  /*daa0*/  ISETP.LT.AND P6, PT, R3, UR12, !P2 ;  /* 0x0000000c03007c0c */ /* 0x000fe2000d7c1270 */
[----:B------:R-:W4:Y:S01]  /*dab0*/  LDCU UR12, c[0x0][0x398] ;  /* 0x00007300ff0c77ac */ /* 0x000f220008000800 */
[----:B------:R-:W-:Y:S01]  /*dac0*/  ISETP.GE.AND P2, PT, R9, UR6, PT ;  /* 0x0000000609007c0c */ /* 0x000fe2000bf46270 */
[----:B------:R-:W3:Y:S01]  /*dad0*/  LDCU UR6, c[0x0][0x398] ;  /* 0x00007300ff0677ac */ /* 0x000ee20008000800 */
[----:B------:R-:W-:Y:S01]  /*dae0*/  IMAD.X R9, R10, 0x1, R228, P4 ;  /* 0x000000010a097824 */ /* 0x000fe200020e06e4 */
[----:B0-----:R-:W-:Y:S01]  /*daf0*/  IADD3 R4, P4, PT, R252, R230, RZ ;  /* 0x000000e6fc047210 */ /* 0x001fe20007f9e0ff */
[----:B-1----:R-:W-:Y:S01]  /*db00*/  VIADD R6, R0, 0x51 ;  /* 0x0000005100067836 */ /* 0x002fe20000000000 */
[----:B------:R-:W-:Y:S01]  /*db10*/  F2FP.SATFINITE.E5M2.F32.PACK_AB_MERGE_C R17, R17, R16, RZ ;  /* 0x000000101111723e */ /* 0x000fe200048060ff */
[----:B------:R-:W-:Y:S01]  /*db20*/  VIADD R252, R252, UR21 ;  /* 0x00000015fcfc7c36 */ /* 0x000fe20008000000 */
[----:B------:R-:W0:Y:S01]  /*db30*/  LDCU UR14, c[0x0][0x398] ;  /* 0x00007300ff0e77ac */ /* 0x000e220008000800 */
[----:B------:R-:W-:Y:S01]  /*db40*/  IMAD.X R5, R10, 0x1, R231, P4 ;  /* 0x000000010a057824 */ /* 0x000fe200020e06e7 */
[----:B------:R-:W-:Y:S01]  /*db50*/  @P5 STG.E.U8 desc[UR18][R8.64], R121 ;  /* 0x0000007908005986 */ /* 0x000fe2000c101112 */
[----:B--2---:R-:W-:Y:S01]  /*db60*/  ISETP.GE.AND P4, PT, R6, UR4, PT ;  /* 0x0000000406007c0c */ /* 0x004fe2000bf86270 */
        /* <DEDUP_REMOVED lines=12> */
[----:B--2---:R-:W-:Y:S02]  /*dc30*/  IADD3 R4, P6, PT, R252, R230, RZ ;  /* 0x000000e6fc047210 */ /* 0x004fe40007fde0ff */
[----:B------:R-:W-:-:S02]  /*dc40*/  SHF.R.S32.HI R11, RZ, 0x8, R11 ;  /* 0x00000008ff0b7819 */ /* 0x000fc4000001140b */
[----:B------:R-:W-:Y:S01]  /*dc50*/  SHF.R.S32.HI R13, RZ, 0x8, R13 ;  /* 0x00000008ff0d7819 */ /* 0x000fe2000001140d */
[----:B------:R-:W-:Y:S02]  /*dc60*/  IMAD.X R5, R10, 0x1, R231, P6 ;  /* 0x000000010a057824 */ /* 0x000fe400030e06e7 */
[----:B------:R-:W-:Y:S01]  /*dc70*/  VIADD R252, R252, UR21 ;  /* 0x00000015fcfc7c36 */ /* 0x000fe20008000000 */
[----:B------:R2:W-:Y:S01]  /*dc80*/  @P5 STG.E.U8 desc[UR18][R6.64], R11 ;  /* 0x0000000b06005986 */ /* 0x0005e2000c101112 */
[----:B------:R-:W-:Y:S01]  /*dc90*/  ISETP.LT.AND P5, PT, R2, UR8, !P1 ;  /* 0x0000000802007c0c */ /* 0x000fe2000cfa1270 */
[----:B------:R-:W0:Y:S02]  /*dca0*/  LDCU UR8, c[0x0][0x398] ;  /* 0x00007300ff0877ac */ /* 0x000e240008000800 */
[----:B------:R0:W-:Y:S01]  /*dcb0*/  @P3 STG.E.U8 desc[UR18][R4.64], R13 ;  /* 0x0000000d04003986 */ /* 0x0001e2000c101112 */
[----:B----4-:R-:W-:Y:S01]  /*dcc0*/  ISETP.LT.AND P3, PT, R3, UR12, !P1 ;  /* 0x0000000c03007c0c */ /* 0x010fe2000cf61270 */
[----:B------:R-:W4:Y:S01]  /*dcd0*/  LDCU UR12, c[0x0][0x398] ;  /* 0x00007300ff0c77ac */ /* 0x000f220008000800 */
[----:B------:R-:W-:-:S02]  /*dce0*/  SHF.R.S32.HI R10, RZ, 0x1f, R252 ;  /* 0x0000001fff0a7819 */ /* 0x000fc400000114fc */
[C---:B------:R-:W-:Y:S02]  /*dcf0*/  IADD3 R8, P1, PT, R252.reuse, R229, RZ ;  /* 0x000000e5fc087210 */ /* 0x040fe40007f3e0ff */
[----:B--2---:R-:W-:-:S03]  /*dd00*/  IADD3 R6, P6, PT, R252, R230, RZ ;  /* 0x000000e6fc067210 */ /* 0x004fc60007fde0ff */
        /* <DEDUP_REMOVED lines=12> */
[----:B0-----:R-:W-:Y:S01]  /*ddd0*/  ISETP.LT.AND P3, PT, R3, UR14, !P0 ;  /* 0x0000000e03007c0c */ /* 0x001fe2000c761270 */
[----:B------:R-:W0:Y:S01]  /*dde0*/  LDCU UR10, c[0x0][0x398] ;  /* 0x00007300ff0a77ac */ /* 0x000e220008000800 */
[----:B------:R-:W-:-:S02]  /*ddf0*/  IADD3 R4, P0, PT, R252, R229, RZ ;  /* 0x000000e5fc047210 */ /* 0x000fc40007f1e0ff */
[----:B------:R-:W-:Y:S01]  /*de00*/  PRMT R11, R123, 0x9910, RZ ;  /* 0x000099107b0b7816 */ /* 0x000fe200000000ff */
[----:B------:R-:W5:Y:S01]  /*de10*/  LDCU UR14, c[0x0][0x398] ;  /* 0x00007300ff0e77ac */ /* 0x000f620008000800 */
[----:B------:R-:W-:Y:S01]  /*de20*/  PRMT R13, R19, 0x9910, RZ ;  /* 0x00009910130d7816 */ /* 0x000fe200000000ff */
[----:B------:R-:W-:Y:S01]  /*de30*/  IMAD.X R5, R10, 0x1, R228, P0 ;  /* 0x000000010a057824 */ /* 0x000fe200000e06e4 */
[C---:B--2---:R-:W-:Y:S02]  /*de40*/  IADD3 R6, P6, PT, R252.reuse, R230, RZ ;  /* 0x000000e6fc067210 */ /* 0x044fe40007fde0ff */
        /* <DEDUP_REMOVED lines=8> */
[----:B------:R-:W-:-:S02]  /*ded0*/  ISETP.LT.AND P5, PT, R2, UR8, !P2 ;  /* 0x0000000802007c0c */ /* 0x000fc4000d7a1270 */
[----:B------:R0:W-:Y:S01]  /*dee0*/  @P3 STG.E.U8 desc[UR18][R6.64], R13 ;  /* 0x0000000d06003986 */ /* 0x0001e2000c101112 */
[----:B------:R-:W-:Y:S01]  /*def0*/  SHF.R.S32.HI R10, RZ, 0x1f, R252 ;  /* 0x0000001fff0a7819 */ /* 0x000fe200000114fc */
[----:B------:R-:W5:Y:S01]  /*df00*/  LDCU UR8, c[0x0][0x398] ;  /* 0x00007300ff0877ac */ /* 0x000f620008000800 */
[-C--:B------:R-:W-:Y:S02]  /*df10*/  IADD3 R8, P3, PT, R252, R229.reuse, RZ ;  /* 0x000000e5fc087210 */ /* 0x080fe40007f7e0ff */
[----:B----4-:R-:W-:Y:S01]  /*df20*/  ISETP.LT.AND P6, PT, R3, UR12, !P2 ;  /* 0x0000000c03007c0c */ /* 0x010fe2000d7c1270 */
[----:B------:R-:W4:Y:S01]  /*df30*/  LDCU UR12, c[0x0][0x398] ;  /* 0x00007300ff0c77ac */ /* 0x000f220008000800 */
[----:B---3--:R-:W-:Y:S01]  /*df40*/  ISETP.GE.AND P2, PT, R9, UR6, PT ;  /* 0x0000000609007c0c */ /* 0x008fe2000bf46270 */
[----:B------:R-:W3:Y:S01]  /*df50*/  LDCU UR6, c[0x0][0x398] ;  /* 0x00007300ff0677ac */ /* 0x000ee20008000800 */
[----:B------:R-:W-:Y:S01]  /*df60*/  IMAD.X R9, R10, 0x1, R228, P3 ;  /* 0x000000010a097824 */ /* 0x000fe200018e06e4 */
[----:B-1----:R-:W-:Y:S01]  /*df70*/  IADD3 R4, P3, PT, R252, R230, RZ ;  /* 0x000000e6fc047210 */ /* 0x002fe20007f7e0ff */
[----:B0-----:R-:W-:Y:S01]  /*df80*/  VIADD R6, R0, 0x55 ;  /* 0x0000005500067836 */ /* 0x001fe20000000000 */
[----:B------:R-:W-:Y:S01]  /*df90*/  F2FP.SATFINITE.E5M2.F32.PACK_AB_MERGE_C R125, R125, R124, RZ ;  /* 0x0000007c7d7d723e */ /* 0x000fe200048060ff */
[----:B------:R-:W-:Y:S01]  /*dfa0*/  VIADD R252, R252, UR21 ;  /* 0x00000015fcfc7c36 */ /* 0x000fe20008000000 */
[----:B------:R-:W-:Y:S01]  /*dfb0*/  F2FP.SATFINITE.E5M2.F32.PACK_AB_MERGE_C R21, R21, R20, RZ ;  /* 0x000000141515723e */ /* 0x000fe200048060ff */
[----:B------:R-:W-:Y:S01]  /*dfc0*/  IMAD.X R5, R10, 0x1, R231, P3 ;  /* 0x000000010a057824 */ /* 0x000fe200018e06e7 */
[----:B--2---:R-:W-:Y:S01]  /*dfd0*/  ISETP.GE.AND P3, PT, R6, UR4, PT ;  /* 0x0000000406007c0c */ /* 0x004fe2000bf66270 */
[----:B------:R-:W-:Y:S01]  /*dfe0*/  @P5 STG.E.U8 desc[UR18][R8.64], R125 ;  /* 0x0000007d08005986 */ /* 0x000fe2000c101112 */
[----:B------:R-:W-:Y:S01]  /*dff0*/  SHF.R.S32.HI R10, RZ, 0x1f, R252 ;  /* 0x0000001fff0a7819 */ /* 0x000fe200000114fc */
[----:B------:R-:W0:Y:S02]  /*e000*/  LDCU UR4, c[0x0][0x39c] ;  /* 0x00007380ff0477ac */ /* 0x000e240008000800 */
[----:B------:R1:W-:Y:S01]  /*e010*/  @P6 STG.E.U8 desc[UR18][R4.64], R21 ;  /* 0x0000001504006986 */ /* 0x0003e2000c101112 */
[----:B------:R-:W-:-:S02]  /*e020*/  IADD3 R6, P6, PT, R252, R229, RZ ;  /* 0x000000e5fc067210 */ /* 0x000fc40007fde0ff */
[----:B------:R-:W-:Y:S01]  /*e030*/  ISETP.LT.AND P5, PT, R2, UR10, !P4 ;  /* 0x0000000a02007c0c */ /* 0x000fe2000e7a1270 */
[----:B------:R-:W2:Y:S01]  /*e040*/  LDCU UR10, c[0x0][0x398] ;  /* 0x00007300ff0a77ac */ /* 0x000ea20008000800 */
[----:B---3--:R-:W-:Y:S01]  /*e050*/  ISETP.LT.AND P4, PT, R3, UR6, !P4 ;  /* 0x0000000603007c0c */ /* 0x008fe2000e781270 */
[----:B------:R-:W-:Y:S01]  /*e060*/  IMAD.X R7, R10, 0x1, R228, P6 ;  /* 0x000000010a077824 */ /* 0x000fe200030e06e4 */
[----:B------:R-:W-:Y:S01]  /*e070*/  PRMT R11, R125, 0x9910, RZ ;  /* 0x000099107d0b7816 */ /* 0x000fe200000000ff */
[----:B------:R-:W-:Y:S01]  /*e080*/  VIADD R12, R0, 0x56 ;  /* 0x00000056000c7836 */ /* 0x000fe20000000000 */
[----:B------:R-:W-:Y:S01]  /*e090*/  PRMT R13, R21, 0x9910, RZ ;  /* 0x00009910150d7816 */ /* 0x000fe200000000ff */
[----:B------:R-:W3:Y:S01]  /*e0a0*/  LDCU UR6, c[0x0][0x39c] ;  /* 0x00007380ff0677ac */ /* 0x000ee20008000800 */
[----:B-1----:R-:W-:Y:S02]  /*e0b0*/  IADD3 R4, P6, PT, R252, R230, RZ ;  /* 0x000000e6fc047210 */ /* 0x002fe40007fde0ff */
[----:B------:R-:W-:-:S02]  /*e0c0*/  SHF.R.S32.HI R11, RZ, 0x8, R11 ;  /* 0x00000008ff0b7819 */ /* 0x000fc4000001140b */
[----:B------:R-:W-:Y:S01]  /*e0d0*/  SHF.R.S32.HI R13, RZ, 0x8, R13 ;  /* 0x00000008ff0d7819 */ /* 0x000fe2000001140d */
[----:B------:R-:W-:Y:S02]  /*e0e0*/  IMAD.X R5, R10, 0x1, R231, P6 ;  /* 0x000000010a057824 */ /* 0x000fe400030e06e7 */
[----:B------:R-:W-:Y:S01]  /*e0f0*/  VIADD R252, R252, UR21 ;  /* 0x00000015fcfc7c36 */ /* 0x000fe20008000000 */
[----:B------:R1:W-:Y:S01]  /*e100*/  @P5 STG.E.U8 desc[UR18][R6.64], R11 ;  /* 0x0000000b06005986 */ /* 0x0003e2000c101112 */
[----:B-----5:R-:W-:Y:S01]  /*e110*/  ISETP.LT.AND P5, PT, R2, UR8, !P1 ;  /* 0x0000000802007c0c */ /* 0x020fe2000cfa1270 */
[----:B------:R-:W5:Y:S02]  /*e120*/  LDCU UR8, c[0x0][0x398] ;  /* 0x00007300ff0877ac */ /* 0x000f640008000800 */
[----:B------:R2:W-:Y:S01]  /*e130*/  @P4 STG.E.U8 desc[UR18][R4.64], R13 ;  /* 0x0000000d04004986 */ /* 0x0005e2000c101112 */
[----:B----4-:R-:W-:Y:S01]  /*e140*/  ISETP.LT.AND P4, PT, R3, UR12, !P1 ;  /* 0x0000000c03007c0c */ /* 0x010fe2000cf81270 */
[----:B------:R-:W4:Y:S01]  /*e150*/  LDCU UR12, c[0x0][0x398] ;  /* 0x00007300ff0c77ac */ /* 0x000f220008000800 */
[----:B------:R-:W-:-:S02]  /*e160*/  SHF.R.S32.HI R10, RZ, 0x1f, R252 ;  /* 0x0000001fff0a7819 */ /* 0x000fc400000114fc */
[C---:B------:R-:W-:Y:S02]  /*e170*/  IADD3 R8, P1, PT, R252.reuse, R229, RZ ;  /* 0x000000e5fc087210 */ /* 0x040fe40007f3e0ff */
[----:B-1----:R-:W-:-:S03]  /*e180*/  IADD3 R6, P6, PT, R252, R230, RZ ;  /* 0x000000e6fc067210 */ /* 0x002fc60007fde0ff */
[----:B------:R-:W-:Y:S01]  /*e190*/  IMAD.X R9, R10, 0x1, R228, P1 ;  /* 0x000000010a097824 */ /* 0x000fe200008e06e4 */
[----:B0-----:R-:W-:Y:S01]  /*e1a0*/  ISETP.GE.AND P1, PT, R12, UR4, PT ;  /* 0x000000040c007c0c */ /* 0x001fe2000bf26270 */
[----:B------:R-:W0:Y:S01]  /*e1b0*/  LDCU UR4, c[0x0][0x39c] ;  /* 0x00007380ff0477ac */ /* 0x000e220008000800 */
[----:B------:R-:W-:Y:S01]  /*e1c0*/  F2FP.SATFINITE.E5M2.F32.PACK_AB_MERGE_C R127, R127, R126, RZ ;  /* 0x0000007e7f7f723e */ /* 0x000fe200048060ff */
[----:B------:R-:W-:Y:S01]  /*e1d0*/  IMAD.X R7, R10, 0x1, R231, P6 ;  /* 0x000000010a077824 */ /* 0x000fe200030e06e7 */
[----:B------:R-:W-:Y:S01]  /*e1e0*/  F2FP.SATFINITE.E5M2.F32.PACK_AB_MERGE_C R23, R23, R22, RZ ;  /* 0x000000161717723e */ /* 0x000fe200048060ff */
[----:B------:R-:W-:Y:S02]  /*e1f0*/  VIADD R252, R252, UR21 ;  /* 0x00000015fcfc7c36 */ /* 0x000fe40008000000 */
[----:B------:R-:W-:Y:S01]  /*e200*/  @P5 STG.E.U8 desc[UR18][R8.64], R127 ;  /* 0x0000007f08005986 */ /* 0x000fe2000c101112 */
[----:B--2---:R-:W-:Y:S01]  /*e210*/  ISETP.LT.AND P5, PT, R2, UR10, !P0 ;  /* 0x0000000a02007c0c */ /* 0x004fe2000c7a1270 */
[----:B------:R-:W-:Y:S01]  /*e220*/  VIADD R12, R0, 0x57 ;  /* 0x00000057000c7836 */ /* 0x000fe20000000000 */
[----:B------:R-:W-:Y:S01]  /*e230*/  SHF.R.S32.HI R10, RZ, 0x1f, R252 ;  /* 0x0000001fff0a7819 */ /* 0x000fe200000114fc */
[----:B------:R1:W-:Y:S01]  /*e240*/  @P4 STG.E.U8 desc[UR18][R6.64], R23 ;  /* 0x0000001706004986 */ /* 0x0003e2000c101112 */
[----:B------:R-:W-:Y:S01]  /*e250*/  ISETP.LT.AND P4, PT, R3, UR14, !P0 ;  /* 0x0000000e03007c0c */ /* 0x000fe2000c781270 */
[----:B------:R-:W2:Y:S01]  /*e260*/  LDCU UR10, c[0x0][0x398] ;  /* 0x00007300ff0a77ac */ /* 0x000ea20008000800 */
[----:B------:R-:W-:-:S02]  /*e270*/  IADD3 R4, P0, PT, R252, R229, RZ ;  /* 0x000000e5fc047210 */ /* 0x000fc40007f1e0ff */
[----:B------:R-:W-:Y:S01]  /*e280*/  PRMT R11, R127, 0x9910, RZ ;  /* 0x000099107f0b7816 */ /* 0x000fe200000000ff */
[----:B------:R-:W2:Y:S01]  /*e290*/  LDCU UR14, c[0x0][0x398] ;  /* 0x00007300ff0e77ac */ /* 0x000ea20008000800 */
[----:B------:R-:W-:Y:S01]  /*e2a0*/  PRMT R13, R23, 0x9910, RZ ;  /* 0x00009910170d7816 */ /* 0x000fe200000000ff */
[----:B------:R-:W-:Y:S01]  /*e2b0*/  IMAD.X R5, R10, 0x1, R228, P0 ;  /* 0x000000010a057824 */ /* 0x000fe200000e06e4 */
[C---:B-1----:R-:W-:Y:S02]  /*e2c0*/  IADD3 R6, P6, PT, R252.reuse, R230, RZ ;  /* 0x000000e6fc067210 */ /* 0x042fe40007fde0ff */
[----:B------:R-:W-:Y:S01]  /*e2d0*/  SHF.R.S32.HI R11, RZ, 0x8, R11 ;  /* 0x00000008ff0b7819 */ /* 0x000fe2000001140b */
[----:B------:R-:W-:Y:S01]  /*e2e0*/  VIADD R252, R252, UR21 ;  /* 0x00000015fcfc7c36 */ /* 0x000fe20008000000 */
[----:B------:R-:W-:Y:S01]  /*e2f0*/  SHF.R.S32.HI R13, RZ, 0x8, R13 ;  /* 0x00000008ff0d7819 */ /* 0x000fe2000001140d */
[----:B------:R-:W-:Y:S01]  /*e300*/  IMAD.X R7, R10, 0x1, R231, P6 ;  /* 0x000000010a077824 */ /* 0x000fe200030e06e7 */
[----:B0-----:R-:W-:Y:S01]  /*e310*/  ISETP.GE.AND P0, PT, R12, UR4, PT ;  /* 0x000000040c007c0c */ /* 0x001fe2000bf06270 */
[----:B------:R-:W-:Y:S01]  /*e320*/  VIADD R9, R0, 0x58 ;  /* 0x0000005800097836 */ /* 0x000fe20000000000 */
[----:B------:R0:W-:Y:S01]  /*e330*/  @P5 STG.E.U8 desc[UR18][R4.64], R11 ;  /* 0x0000000b04005986 */ /* 0x0001e2000c101112 */
[----:B------:R-:W1:Y:S01]  /*e340*/  LDCU UR4, c[0x0][0x39c] ;  /* 0x00007380ff0477ac */ /* 0x000e620008000800 */
[----:B-----5:R-:W-:-:S02]  /*e350*/  ISETP.LT.AND P5, PT, R2, UR8, !P2 ;  /* 0x0000000802007c0c */ /* 0x020fc4000d7a1270 */
[----:B------:R5:W-:Y:S01]  /*e360*/  @P4 STG.E.U8 desc[UR18][R6.64], R13 ;  /* 0x0000000d06004986 */ /* 0x000be2000c101112 */
[----:B------:R-:W-:Y:S01]  /*e370*/  SHF.R.S32.HI R10, RZ, 0x1f, R252 ;  /* 0x0000001fff0a7819 */ /* 0x000fe200000114fc */
[----:B------:R-:W2:Y:S01]  /*e380*/  LDCU UR8, c[0x0][0x398] ;  /* 0x00007300ff0877ac */ /* 0x000ea20008000800 */
[-C--:B------:R-:W-:Y:S02]  /*e390*/  IADD3 R8, P4, PT, R252, R229.reuse, RZ ;  /* 0x000000e5fc087210 */ /* 0x080fe40007f9e0ff */
[----:B----4-:R-:W-:Y:S01]  /*e3a0*/  ISETP.LT.AND P6, PT, R3, UR12, !P2 ;  /* 0x0000000c03007c0c */ /* 0x010fe2000d7c1270 */
[----:B------:R-:W4:Y:S01]  /*e3b0*/  LDCU UR12, c[0x0][0x398] ;  /* 0x00007300ff0c77ac */ /* 0x000f220008000800 */
[----:B---3--:R-:W-:Y:S01]  /*e3c0*/  ISETP.GE.AND P2, PT, R9, UR6, PT ;  /* 0x0000000609007c0c */ /* 0x008fe2000bf46270 */
[----:B------:R-:W3:Y:S01]  /*e3d0*/  LDCU UR6, c[0x0][0x398] ;  /* 0x00007300ff0677ac */ /* 0x000ee20008000800 */
[----:B------:R-:W-:Y:S01]  /*e3e0*/  IMAD.X R9, R10, 0x1, R228, P4 ;  /* 0x000000010a097824 */ /* 0x000fe200020e06e4 */
[----:B0-----:R-:W-:Y:S01]  /*e3f0*/  IADD3 R4, P4, PT, R252, R230, RZ ;  /* 0x000000e6fc047210 */ /* 0x001fe20007f9e0ff */
[----:B-----5:R-:W-:Y:S01]  /*e400*/  VIADD R6, R0, 0x59 ;  /* 0x0000005900067836 */ /* 0x020fe20000000000 */
[----:B------:R-:W-:Y:S01]  /*e410*/  F2FP.SATFINITE.E5M2.F32.PACK_AB_MERGE_C R129, R129, R128, RZ ;  /* 0x000000808181723e */ /* 0x000fe200048060ff */
[----:B------:R-:W-:Y:S01]  /*e420*/  VIADD R252, R252, UR21 ;  /* 0x00000015fcfc7c36 */ /* 0x000fe20008000000 */
[----:B------:R-:W-:Y:S01]  /*e430*/  F2FP.SATFINITE.E5M2.F32.PACK_AB_MERGE_C R25, R25, R24, RZ ;  /* 0x000000181919723e */ /* 0x000fe200048060ff */
[----:B------:R-:W-:Y:S01]  /*e440*/  IMAD.X R5, R10, 0x1, R231, P4 ;  /* 0x000000010a057824 */ /* 0x000fe200020e06e7 */
[----:B-1----:R-:W-:Y:S01]  /*e450*/  ISETP.GE.AND P4, PT, R6, UR4, PT ;  /* 0x0000000406007c0c */ /* 0x002fe2000bf86270 */
[----:B------:R-:W-:Y:S01]  /*e460*/  @P5 STG.E.U8 desc[UR18][R8.64], R129 ;  /* 0x0000008108005986 */ /* 0x000fe2000c101112 */
[----:B------:R-:W-:Y:S01]  /*e470*/  SHF.R.S32.HI R10, RZ, 0x1f, R252 ;  /* 0x0000001fff0a7819 */ /* 0x000fe200000114fc */
[----:B------:R-:W0:Y:S02]  /*e480*/  LDCU UR4, c[0x0][0x39c] ;  /* 0x00007380ff0477ac */ /* 0x000e240008000800 */
        /* <DEDUP_REMOVED lines=16> */
[----:B------:R-:W-:Y:S01]  /*e590*/  ISETP.LT.AND P5, PT, R2, UR8, !P1 ;  /* 0x0000000802007c0c */ /* 0x000fe2000cfa1270 */
        /* <DEDUP_REMOVED lines=295> */
[C---:B------:R-:W-:Y:S01]  /*f810*/  IMAD.X R9, R10.reuse, 0x1, R228, P1 ;  /* 0x000000010a097824 */ /* 0x040fe200008e06e4 */
[----:B------:R-:W-:Y:S01]  /*f820*/  F2FP.SATFINITE.E5M2.F32.PACK_AB_MERGE_C R147, R147, R146, RZ ;  /* 0x000000929393723e */ /* 0x000fe200048060ff */
[----:B------:R-:W-:Y:S01]  /*f830*/  IMAD.X R7, R10, 0x1, R231, P6 ;  /* 0x000000010a077824 */ /* 0x000fe200030e06e7 */
[----:B------:R-:W-:Y:S01]  /*f840*/  F2FP.SATFINITE.E5M2.F32.PACK_AB_MERGE_C R43, R43, R42, RZ ;  /* 0x0000002a2b2b723e */ /* 0x000fe200048060ff */
[----:B------:R-:W-:Y:S01]  /*f850*/  VIADD R252, R252, UR21 ;  /* 0x00000015fcfc7c36 */ /* 0x000fe20008000000 */
[----:B0-----:R-:W-:Y:S01]  /*f860*/  ISETP.GE.AND P1, PT, R12, UR4, PT ;  /* 0x000000040c007c0c */ /* 0x001fe2000bf26270 */
[----:B------:R-:W0:Y:S01]  /*f870*/  LDCU UR4, c[0x0][0x39c] ;  /* 0x00007380ff0477ac */ /* 0x000e220008000800 */
[----:B------:R-:W-:Y:S01]  /*f880*/  @P5 STG.E.U8 desc[UR18][R8.64], R147 ;  /* 0x0000009308005986 */ /* 0x000fe2000c101112 */
[----:B--2---:R-:W-:Y:S02]  /*f890*/  ISETP.LT.AND P5, PT, R2, UR10, !P0 ;  /* 0x0000000a02007c0c */ /* 0x004fe4000c7a1270 */
[----:B------:R-:W-:Y:S01]  /*f8a0*/  SHF.R.S32.HI R10, RZ, 0x1f, R252 ;  /* 0x0000001fff0a7819 */ /* 0x000fe200000114fc */
[----:B------:R1:W-:Y:S01]  /*f8b0*/  @P3 STG.E.U8 desc[UR18][R6.64], R43 ;  /* 0x0000002b06003986 */ /* 0x0003e2000c101112 */
[----:B------:R-:W-:Y:S01]  /*f8c0*/  ISETP.LT.AND P3, PT, R3, UR14, !P0 ;  /* 0x0000000e03007c0c */ /* 0x000fe2000c761270 */
[----:B------:R-:W2:Y:S01]  /*f8d0*/  LDCU UR10, c[0x0][0x398] ;  /* 0x00007300ff0a77ac */ /* 0x000ea20008000800 */
[----:B------:R-:W-:-:S02]  /*f8e0*/  IADD3 R4, P0, PT, R252, R229, RZ ;  /* 0x000000e5fc047210 */ /* 0x000fc40007f1e0ff */
[----:B------:R-:W-:Y:S01]  /*f8f0*/  PRMT R13, R147, 0x9910, RZ ;  /* 0x00009910930d7816 */ /* 0x000fe200000000ff */
[----:B------:R-:W-:Y:S01]  /*f900*/  VIADD R11, R0, 0x6b ;  /* 0x0000006b000b7836 */ /* 0x000fe20000000000 */
[----:B------:R-:W-:Y:S01]  /*f910*/  PRMT R15, R43, 0x9910, RZ ;  /* 0x000099102b0f7816 */ /* 0x000fe200000000ff */
[----:B------:R-:W-:Y:S01]  /*f920*/  IMAD.X R5, R10, 0x1, R228, P0 ;  /* 0x000000010a057824 */ /* 0x000fe200000e06e4 */
[----:B------:R-:W-:Y:S01]  /*f930*/  SHF.R.S32.HI R13, RZ, 0x8, R13 ;  /* 0x00000008ff0d7819 */ /* 0x000fe2000001140d */
[----:B------:R-:W2:Y:S01]  /*f940*/  LDCU UR14, c[0x0][0x398] ;  /* 0x00007300ff0e77ac */ /* 0x000ea20008000800 */
[C---:B-1----:R-:W-:Y:S01]  /*f950*/  IADD3 R6, P6, PT, R252.reuse, R230, RZ ;  /* 0x000000e6fc067210 */ /* 0x042fe20007fde0ff */
[----:B------:R-:W-:Y:S01]  /*f960*/  VIADD R252, R252, UR21 ;  /* 0x00000015fcfc7c36 */ /* 0x000fe20008000000 */
[----:B------:R-:W-:Y:S01]  /*f970*/  SHF.R.S32.HI R15, RZ, 0x8, R15 ;  /* 0x00000008ff0f7819 */ /* 0x000fe2000001140f */
[----:B------:R-:W-:Y:S02]  /*f980*/  @P5 STG.E.U8 desc[UR18][R4.64], R13 ;  /* 0x0000000d04005986 */ /* 0x000fe4000c101112 */
[----:B------:R-:W-:Y:S01]  /*f990*/  IMAD.X R7, R10, 0x1, R231, P6 ;  /* 0x000000010a077824 */ /* 0x000fe200030e06e7 */
[----:B-----5:R-:W-:Y:S01]  /*f9a0*/  ISETP.LT.AND P5, PT, R2, UR8, !P2 ;  /* 0x0000000802007c0c */ /* 0x020fe2000d7a1270 */
[----:B------:R-:W1:Y:S01]  /*f9b0*/  LDCU UR8, c[0x0][0x398] ;  /* 0x00007300ff0877ac */ /* 0x000e620008000800 */
[----:B0-----:R-:W-:-:S02]  /*f9c0*/  ISETP.GE.AND P0, PT, R11, UR4, PT ;  /* 0x000000040b007c0c */ /* 0x001fc4000bf06270 */
[----:B------:R0:W-:Y:S01]  /*f9d0*/  @P3 STG.E.U8 desc[UR18][R6.64], R15 ;  /* 0x0000000f06003986 */ /* 0x0001e2000c101112 */
[----:B------:R-:W-:Y:S01]  /*f9e0*/  SHF.R.S32.HI R11, RZ, 0x1f, R252 ;  /* 0x0000001fff0b7819 */ /* 0x000fe200000114fc */
[----:B------:R-:W5:Y:S01]  /*f9f0*/  LDCU UR4, c[0x0][0x39c] ;  /* 0x00007380ff0477ac */ /* 0x000f620008000800 */
[C---:B------:R-:W-:Y:S02]  /*fa00*/  IADD3 R8, P3, PT, R252.reuse, R229, RZ ;  /* 0x000000e5fc087210 */ /* 0x040fe40007f7e0ff */
[----:B----4-:R-:W-:Y:S01]  /*fa10*/  ISETP.LT.AND P2, PT, R3, UR12, !P2 ;  /* 0x0000000c03007c0c */ /* 0x010fe2000d741270 */
[----:B------:R-:W4:Y:S01]  /*fa20*/  LDCU UR12, c[0x0][0x398] ;  /* 0x00007300ff0c77ac */ /* 0x000f220008000800 */
[----:B------:R-:W-:Y:S01]  /*fa30*/  F2FP.SATFINITE.E5M2.F32.PACK_AB_MERGE_C R149, R149, R148, RZ ;  /* 0x000000949595723e */ /* 0x000fe200048060ff */
[----:B------:R-:W-:Y:S01]  /*fa40*/  IMAD.X R9, R11, 0x1, R228, P3 ;  /* 0x000000010b097824 */ /* 0x000fe200018e06e4 */
[C---:B------:R-:W-:Y:S01]  /*fa50*/  IADD3 R10, P6, PT, R252.reuse, R230, RZ ;  /* 0x000000e6fc0a7210 */ /* 0x040fe20007fde0ff */
[----:B------:R-:W-:Y:S01]  /*fa60*/  VIADD R252, R252, UR21 ;  /* 0x00000015fcfc7c36 */ /* 0x000fe20008000000 */
[----:B------:R-:W-:-:S02]  /*fa70*/  F2FP.SATFINITE.E5M2.F32.PACK_AB_MERGE_C R45, R45, R44, RZ ;  /* 0x0000002c2d2d723e */ /* 0x000fc400048060ff */
[----:B------:R-:W-:Y:S01]  /*fa80*/  @P5 STG.E.U8 desc[UR18][R8.64], R149 ;  /* 0x0000009508005986 */ /* 0x000fe2000c101112 */
[----:B--2---:R-:W-:Y:S01]  /*fa90*/  ISETP.LT.AND P5, PT, R2, UR10, !P4 ;  /* 0x0000000a02007c0c */ /* 0x004fe2000e7a1270 */
[----:B------:R-:W-:Y:S01]  /*faa0*/  IMAD.X R11, R11, 0x1, R231, P6 ;  /* 0x000000010b0b7824 */ /* 0x000fe200030e06e7 */
[----:B0-----:R-:W-:Y:S01]  /*fab0*/  SHF.R.S32.HI R7, RZ, 0x1f, R252 ;  /* 0x0000001fff077819 */ /* 0x001fe200000114fc */
[----:B------:R-:W-:Y:S01]  /*fac0*/  VIADD R5, R0, 0x6d ;  /* 0x0000006d00057836 */ /* 0x000fe20000000000 */
[----:B------:R-:W-:Y:S01]  /*fad0*/  IADD3 R4, P6, PT, R252, R229, RZ ;  /* 0x000000e5fc047210 */ /* 0x000fe20007fde0ff */
[----:B------:R-:W-:Y:S01]  /*fae0*/  VIADD R12, R0, 0x6c ;  /* 0x0000006c000c7836 */ /* 0x000fe20000000000 */
[----:B------:R-:W-:Y:S01]  /*faf0*/  PRMT R6, R149, 0x9910, RZ ;  /* 0x0000991095067816 */ /* 0x000fe200000000ff */
[----:B------:R0:W-:Y:S01]  /*fb00*/  @P2 STG.E.U8 desc[UR18][R10.64], R45 ;  /* 0x0000002d0a002986 */ /* 0x0001e2000c101112 */
[----:B-----5:R-:W-:Y:S01]  /*fb10*/  ISETP.GE.AND P2, PT, R5, UR4, PT ;  /* 0x0000000405007c0c */ /* 0x020fe2000bf46270 */
[----:B------:R-:W-:Y:S01]  /*fb20*/  IMAD.X R5, R7, 0x1, R228, P6 ;  /* 0x0000000107057824 */ /* 0x000fe200030e06e4 */
[----:B------:R-:W2:Y:S01]  /*fb30*/  LDCU UR4, c[0x0][0x39c] ;  /* 0x00007380ff0477ac */ /* 0x000ea20008000800 */
[----:B---3--:R-:W-:-:S02]  /*fb40*/  ISETP.GE.AND P3, PT, R12, UR6, PT ;  /* 0x000000060c007c0c */ /* 0x008fc4000bf66270 */
[----:B------:R-:W-:Y:S01]  /*fb50*/  PRMT R13, R45, 0x9910, RZ ;  /* 0x000099102d0d7816 */ /* 0x000fe200000000ff */
[----:B------:R-:W3:Y:S01]  /*fb60*/  LDCU UR6, c[0x0][0x39c] ;  /* 0x00007380ff0677ac */ /* 0x000ee20008000800 */
[----:B------:R-:W5:Y:S01]  /*fb70*/  LDCU UR10, c[0x0][0x398] ;  /* 0x00007300ff0a77ac */ /* 0x000f620008000800 */
[----:B0-----:R-:W-:Y:S02]  /*fb80*/  SHF.R.S32.HI R11, RZ, 0x8, R6 ;  /* 0x00000008ff0b7819 */ /* 0x001fe40000011406 */
[----:B-1----:R-:W-:Y:S01]  /*fb90*/  ISETP.LT.AND P4, PT, R3, UR8, !P4 ;  /* 0x0000000803007c0c */ /* 0x002fe2000e781270 */
[----:B------:R-:W0:Y:S02]  /*fba0*/  LDCU UR8, c[0x0][0x398] ;  /* 0x00007300ff0877ac */ /* 0x000e240008000800 */
[----:B------:R1:W-:Y:S01]  /*fbb0*/  @P5 STG.E.U8 desc[UR18][R4.64], R11 ;  /* 0x0000000b04005986 */ /* 0x0003e2000c101112 */
[C---:B------:R-:W-:Y:S01]  /*fbc0*/  IADD3 R6, P5, PT, R252.reuse, R230, RZ ;  /* 0x000000e6fc067210 */ /* 0x040fe20007fbe0ff */
[----:B------:R-:W-:Y:S01]  /*fbd0*/  VIADD R252, R252, UR21 ;  /* 0x00000015fcfc7c36 */ /* 0x000fe20008000000 */
[----:B----4-:R-:W-:Y:S01]  /*fbe0*/  ISETP.LT.AND P6, PT, R2, UR12, !P1 ;  /* 0x0000000c02007c0c */ /* 0x010fe2000cfc1270 */
[----:B------:R-:W4:Y:S02]  /*fbf0*/  LDCU UR12, c[0x0][0x398] ;  /* 0x00007300ff0c77ac */ /* 0x000f240008000800 */
[----:B------:R-:W-:Y:S01]  /*fc00*/  IMAD.X R7, R7, 0x1, R231, P5 ;  /* 0x0000000107077824 */ /* 0x000fe200028e06e7 */
[----:B------:R-:W-:-:S02]  /*fc10*/  SHF.R.S32.HI R10, RZ, 0x1f, R252 ;  /* 0x0000001fff0a7819 */ /* 0x000fc400000114fc */
[----:B------:R-:W-:Y:S02]  /*fc20*/  IADD3 R8, P5, PT, R252, R229, RZ ;  /* 0x000000e5fc087210 */ /* 0x000fe40007fbe0ff */
[----:B------:R-:W-:Y:S01]  /*fc30*/  SHF.R.S32.HI R13, RZ, 0x8, R13 ;  /* 0x00000008ff0d7819 */ /* 0x000fe2000001140d */
[----:B-1----:R-:W-:Y:S01]  /*fc40*/  VIADD R4, R0, 0x6e ;  /* 0x0000006e00047836 */ /* 0x002fe20000000000 */
[----:B------:R-:W-:Y:S01]  /*fc50*/  F2FP.SATFINITE.E5M2.F32.PACK_AB_MERGE_C R151, R151, R150, RZ ;  /* 0x000000969797723e */ /* 0x000fe200048060ff */
[----:B------:R-:W-:Y:S01]  /*fc60*/  IMAD.X R9, R10, 0x1, R228, P5 ;  /* 0x000000010a097824 */ /* 0x000fe200028e06e4 */
[----:B------:R-:W-:Y:S01]  /*fc70*/  ISETP.LT.AND P5, PT, R3, UR14, !P1 ;  /* 0x0000000e03007c0c */ /* 0x000fe2000cfa1270 */
[----:B------:R-:W-:Y:S01]  /*fc80*/  @P4 STG.E.U8 desc[UR18][R6.64], R13 ;  /* 0x0000000d06004986 */ /* 0x000fe2000c101112 */
[----:B--2---:R-:W-:Y:S01]  /*fc90*/  ISETP.GE.AND P4, PT, R4, UR4, PT ;  /* 0x0000000404007c0c */ /* 0x004fe2000bf86270 */
[----:B------:R-:W-:Y:S01]  /*fca0*/  VIADD R5, R0, 0x6f ;  /* 0x0000006f00057836 */ /* 0x000fe20000000000 */
[----:B------:R-:W-:Y:S01]  /*fcb0*/  F2FP.SATFINITE.E5M2.F32.PACK_AB_MERGE_C R47, R47, R46, RZ ;  /* 0x0000002e2f2f723e */ /* 0x000fe200048060ff */
[----:B------:R1:W-:Y:S01]  /*fcc0*/  @P6 STG.E.U8 desc[UR18][R8.64], R151 ;  /* 0x0000009708006986 */ /* 0x0003e2000c101112 */
[C---:B------:R-:W-:Y:S01]  /*fcd0*/  IADD3 R4, P6, PT, R252.reuse, R230, RZ ;  /* 0x000000e6fc047210 */ /* 0x040fe20007fde0ff */
[----:B------:R-:W2:Y:S01]  /*fce0*/  LDCU UR4, c[0x0][0x39c] ;  /* 0x00007380ff0477ac */ /* 0x000ea20008000800 */
[----:B---3--:R-:W-:Y:S01]  /*fcf0*/  ISETP.GE.AND P1, PT, R5, UR6, PT ;  /* 0x0000000605007c0c */ /* 0x008fe2000bf26270 */
[----:B------:R-:W-:-:S02]  /*fd00*/  VIADD R252, R252, UR21 ;  /* 0x00000015fcfc7c36 */ /* 0x000fc40008000000 */
[----:B------:R-:W-:Y:S01]  /*fd10*/  IMAD.X R5, R10, 0x1, R231, P6 ;  /* 0x000000010a057824 */ /* 0x000fe200030e06e7 */
[----:B-----5:R-:W-:Y:S01]  /*fd20*/  ISETP.LT.AND P6, PT, R2, UR10, !P0 ;  /* 0x0000000a02007c0c */ /* 0x020fe2000c7c1270 */
[----:B------:R-:W3:Y:S01]  /*fd30*/  LDCU UR6, c[0x0][0x398] ;  /* 0x00007300ff0677ac */ /* 0x000ee20008000800 */
[----:B------:R-:W-:Y:S02]  /*fd40*/  PRMT R11, R151, 0x9910, RZ ;  /* 0x00009910970b7816 */ /* 0x000fe400000000ff */
[----:B------:R5:W-:Y:S01]  /*fd50*/  @P5 STG.E.U8 desc[UR18][R4.64], R47 ;  /* 0x0000002f04005986 */ /* 0x000be2000c101112 */
[----:B-1----:R-:W-:Y:S01]  /*fd60*/  SHF.R.S32.HI R8, RZ, 0x1f, R252 ;  /* 0x0000001fff087819 */ /* 0x002fe200000114fc */
[----:B------:R-:W1:Y:S01]  /*fd70*/  LDCU UR10, c[0x0][0x398] ;  /* 0x00007300ff0a77ac */ /* 0x000e620008000800 */
[----:B------:R-:W-:Y:S02]  /*fd80*/  IADD3 R6, P5, PT, R252, R229, RZ ;  /* 0x000000e5fc067210 */ /* 0x000fe40007fbe0ff */
[----:B------:R-:W-:-:S03]  /*fd90*/  SHF.R.S32.HI R11, RZ, 0x8, R11 ;  /* 0x00000008ff0b7819 */ /* 0x000fc6000001140b */
[----:B------:R-:W-:Y:S01]  /*fda0*/  IMAD.X R7, R8, 0x1, R228, P5 ;  /* 0x0000000108077824 */ /* 0x000fe200028e06e4 */
[----:B0-----:R-:W-:Y:S01]  /*fdb0*/  ISETP.LT.AND P0, PT, R3, UR8, !P0 ;  /* 0x0000000803007c0c */ /* 0x001fe2000c701270 */
[----:B------:R-:W0:Y:S01]  /*fdc0*/  LDCU UR8, c[0x0][0x398] ;  /* 0x00007300ff0877ac */ /* 0x000e220008000800 */
[----:B------:R-:W-:Y:S02]  /*fdd0*/  PRMT R13, R47, 0x9910, RZ ;  /* 0x000099102f0d7816 */ /* 0x000fe400000000ff */
[----:B------:R1:W-:Y:S01]  /*fde0*/  @P6 STG.E.U8 desc[UR18][R6.64], R11 ;  /* 0x0000000b06006986 */ /* 0x0003e2000c101112 */
[----:B-----5:R-:W-:Y:S02]  /*fdf0*/  IADD3 R4, P6, PT, R252, R230, RZ ;  /* 0x000000e6fc047210 */ /* 0x020fe40007fde0ff */
[----:B------:R-:W-:-:S03]  /*fe00*/  SHF.R.S32.HI R13, RZ, 0x8, R13 ;  /* 0x00000008ff0d7819 */ /* 0x000fc6000001140d */
[----:B------:R-:W-:Y:S02]  /*fe10*/  IMAD.X R5, R8, 0x1, R231, P6 ;  /* 0x0000000108057824 */ /* 0x000fe400030e06e7 */
[----:B------:R-:W-:Y:S02]  /*fe20*/  VIADD R252, R252, UR21 ;  /* 0x00000015fcfc7c36 */ /* 0x000fe40008000000 */
[----:B-1----:R-:W-:Y:S01]  /*fe30*/  VIADD R6, R0, 0x70 ;  /* 0x0000007000067836 */ /* 0x002fe20000000000 */
[----:B------:R-:W-:Y:S01]  /*fe40*/  @P0 STG.E.U8 desc[UR18][R4.64], R13 ;  /* 0x0000000d04000986 */ /* 0x000fe2000c101112 */
[----:B---3--:R-:W-:Y:S01]  /*fe50*/  ISETP.LT.AND P5, PT, R2, UR6, !P3 ;  /* 0x0000000602007c0c */ /* 0x008fe2000dfa1270 */
[----:B------:R-:W1:Y:S02]  /*fe60*/  LDCU UR6, c[0x0][0x398] ;  /* 0x00007300ff0677ac */ /* 0x000e640008000800 */
[----:B--2---:R-:W-:Y:S01]  /*fe70*/  ISETP.GE.AND P0, PT, R6, UR4, PT ;  /* 0x0000000406007c0c */ /* 0x004fe2000bf06270 */
[----:B------:R-:W2:Y:S01]  /*fe80*/  LDCU UR4, c[0x0][0x39c] ;  /* 0x00007380ff0477ac */ /* 0x000ea20008000800 */
[----:B------:R-:W-:-:S02]  /*fe90*/  SHF.R.S32.HI R12, RZ, 0x1f, R252 ;  /* 0x0000001fff0c7819 */ /* 0x000fc400000114fc */
[----:B------:R-:W-:Y:S02]  /*fea0*/  IADD3 R8, P6, PT, R252, R229, RZ ;  /* 0x000000e5fc087210 */ /* 0x000fe40007fde0ff */
[----:B------:R-:W-:Y:S02]  /*feb0*/  ISETP.LT.AND P3, PT, R3, UR10, !P3 ;  /* 0x0000000a03007c0c */ /* 0x000fe4000df61270 */
[----:B------:R-:W-:Y:S01]  /*fec0*/  F2FP.SATFINITE.E5M2.F32.PACK_AB_MERGE_C R153, R153, R152, RZ ;  /* 0x000000989999723e */ /* 0x000fe200048060ff */
[----:B------:R-:W-:Y:S01]  /*fed0*/  IMAD.X R9, R12, 0x1, R228, P6 ;  /* 0x000000010c097824 */ /* 0x000fe200030e06e4 */
[C---:B------:R-:W-:Y:S02]  /*fee0*/  IADD3 R6, P6, PT, R252.reuse, R230, RZ ;  /* 0x000000e6fc067210 */ /* 0x040fe40007fde0ff */
[----:B------:R-:W-:Y:S01]  /*fef0*/  F2FP.SATFINITE.E5M2.F32.PACK_AB_MERGE_C R49, R49, R48, RZ ;  /* 0x000000303131723e */ /* 0x000fe200048060ff */
[----:B------:R-:W-:Y:S01]  /*ff00*/  VIADD R10, R252, UR21 ;  /* 0x00000015fc0a7c36 */ /* 0x000fe20008000000 */
[----:B------:R3:W-:Y:S01]  /*ff10*/  @P5 STG.E.U8 desc[UR18][R8.64], R153 ;  /* 0x0000009908005986 */ /* 0x0007e2000c101112 */
[----:B------:R-:W-:Y:S01]  /*ff20*/  IMAD.X R7, R12, 0x1, R231, P6 ;  /* 0x000000010c077824 */ /* 0x000fe200030e06e7 */
[----:B0-----:R-:W-:Y:S01]  /*ff30*/  ISETP.LT.AND P5, PT, R2, UR8, !P2 ;  /* 0x0000000802007c0c */ /* 0x001fe2000d7a1270 */
[----:B------:R-:W0:Y:S01]  /*ff40*/  LDCU UR8, c[0x0][0x398] ;  /* 0x00007300ff0877ac */ /* 0x000e220008000800 */
[----:B------:R-:W-:-:S02]  /*ff50*/  SHF.R.S32.HI R14, RZ, 0x1f, R10 ;  /* 0x0000001fff0e7819 */ /* 0x000fc4000001140a */
[----:B------:R5:W-:Y:S01]  /*ff60*/  @P3 STG.E.U8 desc[UR18][R6.64], R49 ;  /* 0x0000003106003986 */ /* 0x000be2000c101112 */
[----:B------:R-:W-:Y:S01]  /*ff70*/  F2FP.SATFINITE.E5M2.F32.PACK_AB_MERGE_C R155, R155, R154, RZ ;  /* 0x0000009a9b9b723e */ /* 0x000fe200048060ff */
[----:B------:R-:W0:Y:S01]  /*ff80*/  LDCU UR10, c[0x0][0x398] ;  /* 0x00007300ff0a77ac */ /* 0x000e220008000800 */
[----:B---3--:R-:W-:Y:S01]  /*ff90*/  VIADD R8, R0, 0x71 ;  /* 0x0000007100087836 */ /* 0x008fe20000000000 */
[----:B------:R-:W-:-:S04]  /*ffa0*/  IADD3 R4, P6, PT, R10, R229, RZ ;  /* 0x000000e50a047210 */ /* 0x000fc80007fde0ff */
[----:B--2---:R-:W-:Y:S01]  /*ffb0*/  ISETP.GE.AND P3, PT, R8, UR4, PT ;  /* 0x0000000408007c0c */ /* 0x004fe2000bf66270 */
[----:B------:R-:W2:Y:S01]  /*ffc0*/  LDCU UR4, c[0x0][0x39c] ;  /* 0x00007380ff0477ac */ /* 0x000ea20008000800 */
[----:B------:R-:W-:Y:S01]  /*ffd0*/  PRMT R11, R153, 0x9910, RZ ;  /* 0x00009910990b7816 */ /* 0x000fe200000000ff */
[----:B------:R-:W-:Y:S01]  /*ffe0*/  IMAD.X R5, R14, 0x1, R228, P6 ;  /* 0x000000010e057824 */ /* 0x000fe200030e06e4 */
[----:B-1----:R-:W-:Y:S01]  /*fff0*/  ISETP.LT.AND P2, PT, R3, UR6, !P2 ;  /* 0x0000000603007c0c */ /* 0x002fe2000d741270 */
[----:B------:R-:W1:Y:S01]  /*10000*/  LDCU UR6, c[0x0][0x398] ;  /* 0x00007300ff0677ac */ /* 0x000e620008000800 */
[----:B------:R-:W-:Y:S02]  /*10010*/  SHF.R.S32.HI R11, RZ, 0x8, R11 ;  /* 0x00000008ff0b7819 */ /* 0x000fe4000001140b */
[C---:B------:R-:W-:Y:S01]  /*10020*/  IADD3 R8, P6, PT, R10.reuse, R230, RZ ;  /* 0x000000e60a087210 */ /* 0x040fe20007fde0ff */
[----:B------:R-:W-:Y:S01]  /*10030*/  VIADD R10, R10, UR21 ;  /* 0x000000150a0a7c36 */ /* 0x000fe20008000000 */
[----:B------:R-:W-:Y:S01]  /*10040*/  PRMT R13, R49, 0x9910, RZ ;  /* 0x00009910310d7816 */ /* 0x000fe200000000ff */
[----:B------:R3:W-:Y:S02]  /*10050*/  @P5 STG.E.U8 desc[UR18][R4.64], R11 ;  /* 0x0000000b04005986 */ /* 0x0007e4000c101112 */
[----:B------:R-:W-:Y:S01]  /*10060*/  IMAD.X R9, R14, 0x1, R231, P6 ;  /* 0x000000010e097824 */ /* 0x000fe200030e06e7 */
[----:B-----5:R-:W-:Y:S01]  /*10070*/  SHF.R.S32.HI R7, RZ, 0x1f, R10 ;  /* 0x0000001fff077819 */ /* 0x020fe2000001140a */
[----:B------:R-:W-:Y:S01]  /*10080*/  VIADD R12, R0, 0x72 ;  /* 0x00000072000c7836 */ /* 0x000fe20000000000 */
[----:B------:R-:W-:-:S02]  /*10090*/  SHF.R.S32.HI R13, RZ, 0x8, R13 ;  /* 0x00000008ff0d7819 */ /* 0x000fc4000001140d */
[----:B----4-:R-:W-:Y:S01]  /*100a0*/  ISETP.LT.AND P5, PT, R2, UR12, !P4 ;  /* 0x0000000c02007c0c */ /* 0x010fe2000e7a1270 */
[----:B------:R-:W4:Y:S01]  /*100b0*/  LDCU UR12, c[0x0][0x398] ;  /* 0x00007300ff0c77ac */ /* 0x000f220008000800 */
[----:B---3--:R-:W-:Y:S02]  /*100c0*/  IADD3 R4, P6, PT, R10, R229, RZ ;  /* 0x000000e50a047210 */ /* 0x008fe40007fde0ff */
[----:B0-----:R-:W-:Y:S01]  /*100d0*/  ISETP.LT.AND P4, PT, R3, UR8, !P4 ;  /* 0x0000000803007c0c */ /* 0x001fe2000e781270 */
[----:B------:R0:W-:Y:S01]  /*100e0*/  @P2 STG.E.U8 desc[UR18][R8.64], R13 ;  /* 0x0000000d08002986 */ /* 0x0001e2000c101112 */
[----:B------:R-:W3:Y:S01]  /*100f0*/  LDCU UR8, c[0x0][0x398] ;  /* 0x00007300ff0877ac */ /* 0x000ee20008000800 */
[----:B------:R-:W-:Y:S01]  /*10100*/  IMAD.X R5, R7, 0x1, R228, P6 ;  /* 0x0000000107057824 */ /* 0x000fe200030e06e4 */
[----:B--2---:R-:W-:Y:S02]  /*10110*/  ISETP.GE.AND P6, PT, R12, UR4, PT ;  /* 0x000000040c007c0c */ /* 0x004fe4000bfc6270 */
[----:B------:R-:W-:Y:S01]  /*10120*/  IADD3 R6, P2, PT, R10, R230, RZ ;  /* 0x000000e60a067210 */ /* 0x000fe20007f5e0ff */
[----:B------:R-:W2:Y:S01]  /*10130*/  LDCU UR4, c[0x0][0x39c] ;  /* 0x00007380ff0477ac */ /* 0x000ea20008000800 */
[----:B------:R-:W-:-:S03]  /*10140*/  F2FP.SATFINITE.E5M2.F32.PACK_AB_MERGE_C R51, R51, R50, RZ ;  /* 0x000000323333723e */ /* 0x000fc600048060ff */
[----:B------:R-:W-:Y:S01]  /*10150*/  IMAD.X R7, R7, 0x1, R231, P2 ;  /* 0x0000000107077824 */ /* 0x000fe200010e06e7 */
[----:B------:R-:W-:Y:S01]  /*10160*/  @P5 STG.E.U8 desc[UR18][R4.64], R155 ;  /* 0x0000009b04005986 */ /* 0x000fe2000c101112 */
[----:B------:R-:W-:-:S03]  /*10170*/  VIADD R10, R10, UR21 ;  /* 0x000000150a0a7c36 */ /* 0x000fc60008000000 */
[----:B------:R5:W-:Y:S01]  /*10180*/  @P4 STG.E.U8 desc[UR18][R6.64], R51 ;  /* 0x0000003306004986 */ /* 0x000be2000c101112 */
[----:B-1----:R-:W-:Y:S01]  /*10190*/  ISETP.LT.AND P4, PT, R2, UR6, !P1 ;  /* 0x0000000602007c0c */ /* 0x002fe2000cf81270 */
[----:B0-----:R-:W-:Y:S01]  /*101a0*/  VIADD R9, R0, 0x73 ;  /* 0x0000007300097836 */ /* 0x001fe20000000000 */
[----:B------:R-:W0:Y:S01]  /*101b0*/  LDCU UR6, c[0x0][0x39c] ;  /* 0x00007380ff0677ac */ /* 0x000e220008000800 */
[----:B------:R-:W-:Y:S02]  /*101c0*/  SHF.R.S32.HI R12, RZ, 0x1f, R10 ;  /* 0x0000001fff0c7819 */ /* 0x000fe4000001140a */
[----:B------:R-:W-:Y:S02]  /*101d0*/  IADD3 R8, P5, PT, R10, R229, RZ ;  /* 0x000000e50a087210 */ /* 0x000fe40007fbe0ff */
[----:B------:R-:W-:Y:S02]  /*101e0*/  PRMT R11, R155, 0x9910, RZ ;  /* 0x000099109b0b7816 */ /* 0x000fe400000000ff */
[----:B---3--:R-:W-:Y:S01]  /*101f0*/  ISETP.LT.AND P1, PT, R3, UR8, !P1 ;  /* 0x0000000803007c0c */ /* 0x008fe2000cf21270 */
[----:B------:R-:W1:Y:S01]  /*10200*/  LDCU UR8, c[0x0][0x398] ;  /* 0x00007300ff0877ac */ /* 0x000e620008000800 */
[----:B--2---:R-:W-:Y:S01]  /*10210*/  ISETP.GE.AND P2, PT, R9, UR4, PT ;  /* 0x0000000409007c0c */ /* 0x004fe2000bf46270 */
[----:B------:R-:W-:Y:S01]  /*10220*/  IMAD.X R9, R12, 0x1, R228, P5 ;  /* 0x000000010c097824 */ /* 0x000fe200028e06e4 */
[----:B------:R-:W-:-:S02]  /*10230*/  SHF.R.S32.HI R11, RZ, 0x8, R11 ;  /* 0x00000008ff0b7819 */ /* 0x000fc4000001140b */
[----:B------:R-:W-:Y:S01]  /*10240*/  PRMT R13, R51, 0x9910, RZ ;  /* 0x00009910330d7816 */ /* 0x000fe200000000ff */
[----:B-----5:R-:W-:Y:S01]  /*10250*/  VIADD R7, R0, 0x74 ;  /* 0x0000007400077836 */ /* 0x020fe20000000000 */
[C---:B------:R-:W-:Y:S01]  /*10260*/  IADD3 R4, P5, PT, R10.reuse, R230, RZ ;  /* 0x000000e60a047210 */ /* 0x040fe20007fbe0ff */
[----:B------:R-:W-:Y:S01]  /*10270*/  VIADD R10, R10, UR21 ;  /* 0x000000150a0a7c36 */ /* 0x000fe20008000000 */
[----:B------:R2:W-:Y:S01]  /*10280*/  @P4 STG.E.U8 desc[UR18][R8.64], R11 ;  /* 0x0000000b08004986 */ /* 0x0005e2000c101112 */
[----:B------:R-:W-:Y:S01]  /*10290*/  ISETP.LT.AND P4, PT, R2, UR10, !P0 ;  /* 0x0000000a02007c0c */ /* 0x000fe2000c781270 */
[----:B------:R-:W3:Y:S01]  /*102a0*/  LDCU UR4, c[0x0][0x39c] ;  /* 0x00007380ff0477ac */ /* 0x000ee20008000800 */
[----:B------:R-:W-:Y:S01]  /*102b0*/  IMAD.X R5, R12, 0x1, R231, P5 ;  /* 0x000000010c057824 */ /* 0x000fe200028e06e7 */
[----:B------:R-:W-:Y:S02]  /*102c0*/  SHF.R.S32.HI R13, RZ, 0x8, R13 ;  /* 0x00000008ff0d7819 */ /* 0x000fe4000001140d */
[----:B------:R-:W-:Y:S01]  /*102d0*/  SHF.R.S32.HI R12, RZ, 0x1f, R10 ;  /* 0x0000001fff0c7819 */ /* 0x000fe2000001140a */
[----:B------:R-:W5:Y:S01]  /*102e0*/  LDCU UR10, c[0x0][0x398] ;  /* 0x00007300ff0a77ac */ /* 0x000f620008000800 */
[----:B------:R-:W-:Y:S01]  /*102f0*/  IADD3 R6, P5, PT, R10, R229, RZ ;  /* 0x000000e50a067210 */ /* 0x000fe20007fbe0ff */
[----:B------:R3:W-:Y:S01]  /*10300*/  @P1 STG.E.U8 desc[UR18][R4.64], R13 ;  /* 0x0000000d04001986 */ /* 0x0007e2000c101112 */
[----:B0-----:R-:W-:Y:S01]  /*10310*/  ISETP.GE.AND P1, PT, R7, UR6, PT ;  /* 0x0000000607007c0c */ /* 0x001fe2000bf26270 */
[----:B------:R-:W0:Y:S01]  /*10320*/  LDCU UR6, c[0x0][0x398] ;  /* 0x00007300ff0677ac */ /* 0x000e220008000800 */
[----:B----4-:R-:W-:Y:S01]  /*10330*/  ISETP.LT.AND P0, PT, R3, UR12, !P0 ;  /* 0x0000000c03007c0c */ /* 0x010fe2000c701270 */
[----:B------:R-:W-:Y:S01]  /*10340*/  IMAD.X R7, R12, 0x1, R228, P5 ;  /* 0x000000010c077824 */ /* 0x000fe200028e06e4 */
[----:B------:R-:W-:-:S02]  /*10350*/  F2FP.SATFINITE.E5M2.F32.PACK_AB_MERGE_C R157, R157, R156, RZ ;  /* 0x0000009c9d9d723e */ /* 0x000fc400048060ff */
[C---:B--2---:R-:W-:Y:S01]  /*10360*/  IADD3 R8, P5, PT, R10.reuse, R230, RZ ;  /* 0x000000e60a087210 */ /* 0x044fe20007fbe0ff */
[----:B------:R-:W-:Y:S02]  /*10370*/  VIADD R10, R10, UR21 ;  /* 0x000000150a0a7c36 */ /* 0x000fe40008000000 */
[----:B------:R2:W-:Y:S01]  /*10380*/  @P4 STG.E.U8 desc[UR18][R6.64], R157 ;  /* 0x0000009d06004986 */ /* 0x0005e2000c101112 */
[----:B-1----:R-:W-:Y:S01]  /*10390*/  ISETP.LT.AND P4, PT, R2, UR8, !P3 ;  /* 0x0000000802007c0c */ /* 0x002fe2000df81270 */
[----:B------:R-:W-:Y:S01]  /*103a0*/  IMAD.X R9, R12, 0x1, R231, P5 ;  /* 0x000000010c097824 */ /* 0x000fe200028e06e7 */
[----:B------:R-:W-:Y:S01]  /*103b0*/  F2FP.SATFINITE.E5M2.F32.PACK_AB_MERGE_C R53, R53, R52, RZ ;  /* 0x000000343535723e */ /* 0x000fe200048060ff */
[----:B---3--:R-:W-:Y:S01]  /*103c0*/  VIADD R5, R0, 0x75 ;  /* 0x0000007500057836 */ /* 0x008fe20000000000 */
[----:B------:R-:W-:Y:S01]  /*103d0*/  SHF.R.S32.HI R12, RZ, 0x1f, R10 ;  /* 0x0000001fff0c7819 */ /* 0x000fe2000001140a */
[----:B------:R-:W1:Y:S01]  /*103e0*/  LDCU UR8, c[0x0][0x398] ;  /* 0x00007300ff0877ac */ /* 0x000e620008000800 */
[----:B------:R-:W-:-:S02]  /*103f0*/  IADD3 R4, P5, PT, R10, R229, RZ ;  /* 0x000000e50a047210 */ /* 0x000fc40007fbe0ff */
[----:B------:R-:W-:Y:S01]  /*10400*/  PRMT R11, R157, 0x9910, RZ ;  /* 0x000099109d0b7816 */ /* 0x000fe200000000ff */
[----:B------:R3:W-:Y:S01]  /*10410*/  @P0 STG.E.U8 desc[UR18][R8.64], R53 ;  /* 0x0000003508000986 */ /* 0x0007e2000c101112 */
[----:B------:R-:W-:Y:S01]  /*10420*/  ISETP.GE.AND P0, PT, R5, UR4, PT ;  /* 0x0000000405007c0c */ /* 0x000fe2000bf06270 */
[----:B------:R-:W-:Y:S01]  /*10430*/  IMAD.X R5, R12, 0x1, R228, P5 ;  /* 0x000000010c057824 */ /* 0x000fe200028e06e4 */
[----:B------:R-:W-:Y:S01]  /*10440*/  SHF.R.S32.HI R11, RZ, 0x8, R11 ;  /* 0x00000008ff0b7819 */ /* 0x000fe2000001140b */
[----:B------:R-:W4:Y:S01]  /*10450*/  LDCU UR4, c[0x0][0x398] ;  /* 0x00007300ff0477ac */ /* 0x000f220008000800 */
[----:B0-----:R-:W-:-:S03]  /*10460*/  ISETP.LT.AND P3, PT, R3, UR6, !P3 ;  /* 0x0000000603007c0c */ /* 0x001fc6000df61270 */
[----:B------:R0:W-:Y:S01]  /*10470*/  @P4 STG.E.U8 desc[UR18][R4.64], R11 ;  /* 0x0000000b04004986 */ /* 0x0001e2000c101112 */
[C---:B--2---:R-:W-:Y:S01]  /*10480*/  IADD3 R6, P4, PT, R10.reuse, R230, RZ ;  /* 0x000000e60a067210 */ /* 0x044fe20007f9e0ff */
[----:B------:R-:W2:Y:S01]  /*10490*/  LDCU UR6, c[0x0][0x398] ;  /* 0x00007300ff0677ac */ /* 0x000ea20008000800 */
[----:B------:R-:W-:Y:S01]  /*104a0*/  PRMT R13, R53, 0x9910, RZ ;  /* 0x00009910350d7816 */ /* 0x000fe200000000ff */
[----:B------:R-:W-:Y:S02]  /*104b0*/  VIADD R10, R10, UR21 ;  /* 0x000000150a0a7c36 */ /* 0x000fe40008000000 */
[----:B------:R-:W-:Y:S01]  /*104c0*/  IMAD.X R7, R12, 0x1, R231, P4 ;  /* 0x000000010c077824 */ /* 0x000fe200020e06e7 */
[----:B------:R-:W-:Y:S01]  /*104d0*/  SHF.R.S32.HI R13, RZ, 0x8, R13 ;  /* 0x00000008ff0d7819 */ /* 0x000fe2000001140d */
[----:B---3--:R-:W-:Y:S01]  /*104e0*/  VIADD R9, R0, 0x76 ;  /* 0x0000007600097836 */ /* 0x008fe20000000000 */
[----:B-----5:R-:W-:Y:S02]  /*104f0*/  ISETP.LT.AND P5, PT, R2, UR10, !P6 ;  /* 0x0000000a02007c0c */ /* 0x020fe4000f7a1270 */
[----:B------:R-:W-:Y:S01]  /*10500*/  SHF.R.S32.HI R12, RZ, 0x1f, R10 ;  /* 0x0000001fff0c7819 */ /* 0x000fe2000001140a */
[----:B------:R3:W-:Y:S01]  /*10510*/  @P3 STG.E.U8 desc[UR18][R6.64], R13 ;  /* 0x0000000d06003986 */ /* 0x0007e2000c101112 */
[----:B------:R-:W-:-:S02]  /*10520*/  IADD3 R8, P4, PT, R10, R229, RZ ;  /* 0x000000e50a087210 */ /* 0x000fc40007f9e0ff */
[----:B------:R-:W-:Y:S01]  /*10530*/  ISETP.GE.AND P3, PT, R9, UR5, PT ;  /* 0x0000000509007c0c */ /* 0x000fe2000bf66270 */
[----:B------:R-:W5:Y:S02]  /*10540*/  LDCU UR5, c[0x0][0x398] ;  /* 0x00007300ff0577ac */ /* 0x000f640008000800 */
[----:B------:R-:W-:Y:S01]  /*10550*/  IMAD.X R9, R12, 0x1, R228, P4 ;  /* 0x000000010c097824 */ /* 0x000fe200020e06e4 */
[----:B----4-:R-:W-:Y:S01]  /*10560*/  ISETP.LT.AND P4, PT, R3, UR4, !P6 ;  /* 0x0000000403007c0c */ /* 0x010fe2000f781270 */
[----:B------:R-:W4:Y:S01]  /*10570*/  LDCU UR4, c[0x0][0x398] ;  /* 0x00007300ff0477ac */ /* 0x000f220008000800 */
[----:B------:R-:W-:Y:S02]  /*10580*/  F2FP.SATFINITE.E5M2.F32.PACK_AB_MERGE_C R159, R159, R158, RZ ;  /* 0x0000009e9f9f723e */ /* 0x000fe400048060ff */
[C---:B0-----:R-:W-:Y:S01]  /*10590*/  IADD3 R4, P6, PT, R10.reuse, R230, RZ ;  /* 0x000000e60a047210 */ /* 0x041fe20007fde0ff */
[----:B------:R-:W-:Y:S02]  /*105a0*/  VIADD R10, R10, UR21 ;  /* 0x000000150a0a7c36 */ /* 0x000fe40008000000 */
[----:B------:R0:W-:Y:S01]  /*105b0*/  @P5 STG.E.U8 desc[UR18][R8.64], R159 ;  /* 0x0000009f08005986 */ /* 0x0001e2000c101112 */
[----:B--2---:R-:W-:Y:S01]  /*105c0*/  ISETP.LT.AND P5, PT, R2, UR6, !P2 ;  /* 0x0000000602007c0c */ /* 0x004fe2000d7a1270 */
[----:B------:R-:W-:Y:S01]  /*105d0*/  IMAD.X R5, R12, 0x1, R231, P6 ;  /* 0x000000010c057824 */ /* 0x000fe200030e06e7 */
[----:B------:R-:W-:Y:S01]  /*105e0*/  F2FP.SATFINITE.E5M2.F32.PACK_AB_MERGE_C R55, R55, R54, RZ ;  /* 0x000000363737723e */ /* 0x000fe200048060ff */
[----:B---3--:R-:W-:Y:S01]  /*105f0*/  VIADD R7, R0, 0x77 ;  /* 0x0000007700077836 */ /* 0x008fe20000000000 */
[----:B------:R-:W-:Y:S01]  /*10600*/  SHF.R.S32.HI R12, RZ, 0x1f, R10 ;  /* 0x0000001fff0c7819 */ /* 0x000fe2000001140a */
[----:B------:R-:W2:Y:S01]  /*10610*/  LDCU UR6, c[0x0][0x398] ;  /* 0x00007300ff0677ac */ /* 0x000ea20008000800 */
[----:B------:R-:W-:-:S02]  /*10620*/  IADD3 R6, P6, PT, R10, R229, RZ ;  /* 0x000000e50a067210 */ /* 0x000fc40007fde0ff */
[----:B------:R-:W-:Y:S01]  /*10630*/  PRMT R11, R159, 0x9910, RZ ;  /* 0x000099109f0b7816 */ /* 0x000fe200000000ff */
[----:B------:R3:W-:Y:S01]  /*10640*/  @P4 STG.E.U8 desc[UR18][R4.64], R55 ;  /* 0x0000003704004986 */ /* 0x0007e2000c101112 */
[----:B------:R-:W-:Y:S01]  /*10650*/  ISETP.GE.AND P4, PT, R7, UR9, PT ;  /* 0x0000000907007c0c */ /* 0x000fe2000bf86270 */
[----:B------:R-:W-:Y:S01]  /*10660*/  IMAD.X R7, R12, 0x1, R228, P6 ;  /* 0x000000010c077824 */ /* 0x000fe200030e06e4 */
[----:B-----5:R-:W-:Y:S01]  /*10670*/  ISETP.LT.AND P2, PT, R3, UR5, !P2 ;  /* 0x0000000503007c0c */ /* 0x020fe2000d741270 */
[----:B------:R-:W5:Y:S01]  /*10680*/  LDCU UR5, c[0x0][0x398] ;  /* 0x00007300ff0577ac */ /* 0x000f620008000800 */
[----:B------:R-:W-:Y:S02]  /*10690*/  SHF.R.S32.HI R11, RZ, 0x8, R11 ;  /* 0x00000008ff0b7819 */ /* 0x000fe4000001140b */
[C---:B0-----:R-:W-:Y:S01]  /*106a0*/  IADD3 R8, P6, PT, R10.reuse, R230, RZ ;  /* 0x000000e60a087210 */ /* 0x041fe20007fde0ff */
[----:B------:R-:W-:Y:S01]  /*106b0*/  VIADD R10, R10, UR21 ;  /* 0x000000150a0a7c36 */ /* 0x000fe20008000000 */
[----:B------:R-:W-:Y:S01]  /*106c0*/  PRMT R13, R55, 0x9910, RZ ;  /* 0x00009910370d7816 */ /* 0x000fe200000000ff */
[----:B------:R0:W-:Y:S01]  /*106d0*/  @P5 STG.E.U8 desc[UR18][R6.64], R11 ;  /* 0x0000000b06005986 */ /* 0x0001e2000c101112 */
[----:B----4-:R-:W-:Y:S01]  /*106e0*/  ISETP.LT.AND P5, PT, R2, UR4, !P1 ;  /* 0x0000000402007c0c */ /* 0x010fe2000cfa1270 */
[----:B------:R-:W-:Y:S01]  /*106f0*/  IMAD.X R9, R12, 0x1, R231, P6 ;  /* 0x000000010c097824 */ /* 0x000fe200030e06e7 */
[----:B------:R-:W-:Y:S01]  /*10700*/  SHF.R.S32.HI R13, RZ, 0x8, R13 ;  /* 0x00000008ff0d7819 */ /* 0x000fe2000001140d */
[----:B---3--:R-:W-:Y:S01]  /*10710*/  VIADD R5, R0, 0x78 ;  /* 0x0000007800057836 */ /* 0x008fe20000000000 */
[----:B------:R-:W-:Y:S01]  /*10720*/  SHF.R.S32.HI R12, RZ, 0x1f, R10 ;  /* 0x0000001fff0c7819 */ /* 0x000fe2000001140a */
[----:B------:R-:W3:Y:S01]  /*10730*/  LDCU UR4, c[0x0][0x398] ;  /* 0x00007300ff0477ac */ /* 0x000ee20008000800 */
[----:B------:R-:W-:Y:S01]  /*10740*/  IADD3 R4, P6, PT, R10, R229, RZ ;  /* 0x000000e50a047210 */ /* 0x000fe20007fde0ff */
[----:B------:R4:W-:Y:S01]  /*10750*/  @P2 STG.E.U8 desc[UR18][R8.64], R13 ;  /* 0x0000000d08002986 */ /* 0x0009e2000c101112 */
[----:B------:R-:W-:Y:S01]  /*10760*/  ISETP.GE.AND P2, PT, R5, UR7, PT ;  /* 0x0000000705007c0c */ /* 0x000fe2000bf46270 */
[----:B------:R-:W1:Y:S01]  /*10770*/  LDCU UR7, c[0x0][0x398] ;  /* 0x00007300ff0777ac */ /* 0x000e620008000800 */
[----:B--2---:R-:W-:Y:S01]  /*10780*/  ISETP.LT.AND P1, PT, R3, UR6, !P1 ;  /* 0x0000000603007c0c */ /* 0x004fe2000cf21270 */
[----:B------:R-:W-:Y:S01]  /*10790*/  IMAD.X R5, R12, 0x1, R228, P6 ;  /* 0x000000010c057824 */ /* 0x000fe200030e06e4 */
[----:B------:R-:W-:Y:S01]  /*107a0*/  F2FP.SATFINITE.E5M2.F32.PACK_AB_MERGE_C R161, R161, R160, RZ ;  /* 0x000000a0a1a1723e */ /* 0x000fe200048060ff */
[----:B------:R-:W2:Y:S01]  /*107b0*/  LDCU UR6, c[0x0][0x398] ;  /* 0x00007300ff0677ac */ /* 0x000ea20008000800 */
[C---:B0-----:R-:W-:Y:S01]  /*107c0*/  IADD3 R6, P6, PT, R10.reuse, R230, RZ ;  /* 0x000000e60a067210 */ /* 0x041fe20007fde0ff */
[----:B------:R-:W-:-:S02]  /*107d0*/  VIADD R10, R10, UR21 ;  /* 0x000000150a0a7c36 */ /* 0x000fc40008000000 */
[----:B------:R0:W-:Y:S01]  /*107e0*/  @P5 STG.E.U8 desc[UR18][R4.64], R161 ;  /* 0x000000a104005986 */ /* 0x0001e2000c101112 */
[----:B-----5:R-:W-:Y:S01]  /*107f0*/  ISETP.LT.AND P5, PT, R2, UR5, !P0 ;  /* 0x0000000502007c0c */ /* 0x020fe2000c7a1270 */
[----:B------:R-:W-:Y:S01]  /*10800*/  IMAD.X R7, R12, 0x1, R231, P6 ;  /* 0x000000010c077824 */ /* 0x000fe200030e06e7 */
[----:B------:R-:W-:Y:S01]  /*10810*/  F2FP.SATFINITE.E5M2.F32.PACK_AB_MERGE_C R57, R57, R56, RZ ;  /* 0x000000383939723e */ /* 0x000fe200048060ff */
[----:B----4-:R-:W-:Y:S01]  /*10820*/  VIADD R9, R0, 0x79 ;  /* 0x0000007900097836 */ /* 0x010fe20000000000 */
[----:B------:R-:W-:Y:S01]  /*10830*/  SHF.R.S32.HI R12, RZ, 0x1f, R10 ;  /* 0x0000001fff0c7819 */ /* 0x000fe2000001140a */
[----:B------:R-:W4:Y:S01]  /*10840*/  LDCU UR5, c[0x0][0x398] ;  /* 0x00007300ff0577ac */ /* 0x000f220008000800 */
[----:B------:R-:W-:Y:S02]  /*10850*/  IADD3 R8, P6, PT, R10, R229, RZ ;  /* 0x000000e50a087210 */ /* 0x000fe40007fde0ff */
[----:B------:R-:W-:Y:S01]  /*10860*/  PRMT R11, R161, 0x9910, RZ ;  /* 0x00009910a10b7816 */ /* 0x000fe200000000ff */
[----:B------:R5:W-:Y:S01]  /*10870*/  @P1 STG.E.U8 desc[UR18][R6.64], R57 ;  /* 0x0000003906001986 */ /* 0x000be2000c101112 */
[----:B------:R-:W-:Y:S01]  /*10880*/  ISETP.GE.AND P1, PT, R9, UR13, PT ;  /* 0x0000000d09007c0c */ /* 0x000fe2000bf26270 */
[----:B------:R-:W-:Y:S01]  /*10890*/  IMAD.X R9, R12, 0x1, R228, P6 ;  /* 0x000000010c097824 */ /* 0x000fe200030e06e4 */
[----:B---3--:R-:W-:Y:S01]  /*108a0*/  ISETP.LT.AND P0, PT, R3, UR4, !P0 ;  /* 0x0000000403007c0c */ /* 0x008fe2000c701270 */
[----:B------:R-:W3:Y:S01]  /*108b0*/  LDCU UR4, c[0x0][0x398] ;  /* 0x00007300ff0477ac */ /* 0x000ee20008000800 */
[----:B------:R-:W-:-:S02]  /*108c0*/  SHF.R.S32.HI R11, RZ, 0x8, R11 ;  /* 0x00000008ff0b7819 */ /* 0x000fc4000001140b */
[C---:B0-----:R-:W-:Y:S01]  /*108d0*/  IADD3 R4, P6, PT, R10.reuse, R230, RZ ;  /* 0x000000e60a047210 */ /* 0x041fe20007fde0ff */
[----:B------:R-:W-:Y:S01]  /*108e0*/  VIADD R10, R10, UR21 ;  /* 0x000000150a0a7c36 */ /* 0x000fe20008000000 */
[----:B------:R-:W-:Y:S01]  /*108f0*/  PRMT R13, R57, 0x9910, RZ ;  /* 0x00009910390d7816 */ /* 0x000fe200000000ff */
[----:B------:R0:W-:Y:S01]  /*10900*/  @P5 STG.E.U8 desc[UR18][R8.64], R11 ;  /* 0x0000000b08005986 */ /* 0x0001e2000c101112 */
[----:B--2---:R-:W-:Y:S01]  /*10910*/  ISETP.LT.AND P5, PT, R2, UR6, !P3 ;  /* 0x0000000602007c0c */ /* 0x004fe2000dfa1270 */
[----:B------:R-:W-:Y:S01]  /*10920*/  IMAD.X R5, R12, 0x1, R231, P6 ;  /* 0x000000010c057824 */ /* 0x000fe200030e06e7 */
[----:B------:R-:W-:Y:S01]  /*10930*/  SHF.R.S32.HI R13, RZ, 0x8, R13 ;  /* 0x00000008ff0d7819 */ /* 0x000fe2000001140d */
[----:B-----5:R-:W-:Y:S01]  /*10940*/  VIADD R7, R0, 0x7a ;  /* 0x0000007a00077836 */ /* 0x020fe20000000000 */
[----:B------:R-:W-:Y:S01]  /*10950*/  SHF.R.S32.HI R12, RZ, 0x1f, R10 ;  /* 0x0000001fff0c7819 */ /* 0x000fe2000001140a */
[----:B------:R-:W2:Y:S01]  /*10960*/  LDCU UR6, c[0x0][0x398] ;  /* 0x00007300ff0677ac */ /* 0x000ea20008000800 */
[----:B------:R-:W-:Y:S01]  /*10970*/  IADD3 R6, P6, PT, R10, R229, RZ ;  /* 0x000000e50a067210 */ /* 0x000fe20007fde0ff */
[----:B------:R5:W-:Y:S01]  /*10980*/  @P0 STG.E.U8 desc[UR18][R4.64], R13 ;  /* 0x0000000d04000986 */ /* 0x000be2000c101112 */
[----:B------:R-:W-:Y:S01]  /*10990*/  ISETP.GE.AND P0, PT, R7, UR11, PT ;  /* 0x0000000b07007c0c */ /* 0x000fe2000bf06270 */
[----:B------:R-:W1:Y:S01]  /*109a0*/  LDCU UR9, c[0x0][0x398] ;  /* 0x00007300ff0977ac */ /* 0x000e620008000800 */
[----:B----4-:R-:W-:Y:S01]  /*109b0*/  ISETP.LT.AND P3, PT, R3, UR5, !P3 ;  /* 0x0000000503007c0c */ /* 0x010fe2000df61270 */
[----:B------:R-:W-:Y:S01]  /*109c0*/  IMAD.X R7, R12, 0x1, R228, P6 ;  /* 0x000000010c077824 */ /* 0x000fe200030e06e4 */
[----:B------:R-:W-:Y:S01]  /*109d0*/  F2FP.SATFINITE.E5M2.F32.PACK_AB_MERGE_C R163, R163, R162, RZ ;  /* 0x000000a2a3a3723e */ /* 0x000fe200048060ff */
[----:B------:R-:W4:Y:S01]  /*109e0*/  LDCU UR5, c[0x0][0x398] ;  /* 0x00007300ff0577ac */ /* 0x000f220008000800 */
[C---:B0-----:R-:W-:Y:S01]  /*109f0*/  IADD3 R8, P6, PT, R10.reuse, R230, RZ ;  /* 0x000000e60a087210 */ /* 0x041fe20007fde0ff */
[----:B------:R-:W-:-:S02]  /*10a00*/  VIADD R10, R10, UR21 ;  /* 0x000000150a0a7c36 */ /* 0x000fc40008000000 */
[----:B------:R0:W-:Y:S01]  /*10a10*/  @P5 STG.E.U8 desc[UR18][R6.64], R163 ;  /* 0x000000a306005986 */ /* 0x0001e2000c101112 */
[----:B---3--:R-:W-:Y:S01]  /*10a20*/  ISETP.LT.AND P5, PT, R2, UR4, !P4 ;  /* 0x0000000402007c0c */ /* 0x008fe2000e7a1270 */
[----:B------:R-:W-:Y:S01]  /*10a30*/  IMAD.X R9, R12, 0x1, R231, P6 ;  /* 0x000000010c097824 */ /* 0x000fe200030e06e7 */
[----:B------:R-:W-:Y:S01]  /*10a40*/  F2FP.SATFINITE.E5M2.F32.PACK_AB_MERGE_C R59, R59, R58, RZ ;  /* 0x0000003a3b3b723e */ /* 0x000fe200048060ff */
[----:B-----5:R-:W-:Y:S01]  /*10a50*/  VIADD R5, R0, 0x7b ;  /* 0x0000007b00057836 */ /* 0x020fe20000000000 */
[----:B------:R-:W-:Y:S01]  /*10a60*/  SHF.R.S32.HI R12, RZ, 0x1f, R10 ;  /* 0x0000001fff0c7819 */ /* 0x000fe2000001140a */
[----:B------:R-:W3:Y:S01]  /*10a70*/  LDCU UR4, c[0x0][0x398] ;  /* 0x00007300ff0477ac */ /* 0x000ee20008000800 */
[----:B------:R-:W-:Y:S02]  /*10a80*/  IADD3 R4, P6, PT, R10, R229, RZ ;  /* 0x000000e50a047210 */ /* 0x000fe40007fde0ff */
[----:B------:R-:W-:Y:S01]  /*10a90*/  PRMT R11, R163, 0x9910, RZ ;  /* 0x00009910a30b7816 */ /* 0x000fe200000000ff */
[----:B------:R5:W-:Y:S01]  /*10aa0*/  @P3 STG.E.U8 desc[UR18][R8.64], R59 ;  /* 0x0000003b08003986 */ /* 0x000be2000c101112 */
[----:B------:R-:W-:Y:S01]  /*10ab0*/  ISETP.GE.AND P3, PT, R5, UR17, PT ;  /* 0x0000001105007c0c */ /* 0x000fe2000bf66270 */
[----:B------:R-:W-:Y:S01]  /*10ac0*/  IMAD.X R5, R12, 0x1, R228, P6 ;  /* 0x000000010c057824 */ /* 0x000fe200030e06e4 */
[----:B------:R-:W-:-:S02]  /*10ad0*/  SHF.R.S32.HI R11, RZ, 0x8, R11 ;  /* 0x00000008ff0b7819 */ /* 0x000fc4000001140b */
[----:B--2---:R-:W-:Y:S01]  /*10ae0*/  ISETP.LT.AND P4, PT, R3, UR6, !P4 ;  /* 0x0000000603007c0c */ /* 0x004fe2000e781270 */
[----:B------:R-:W2:Y:S01]  /*10af0*/  LDCU UR6, c[0x0][0x398] ;  /* 0x00007300ff0677ac */ /* 0x000ea20008000800 */
[C---:B0-----:R-:W-:Y:S01]  /*10b00*/  IADD3 R6, P6, PT, R10.reuse, R230, RZ ;  /* 0x000000e60a067210 */ /* 0x041fe20007fde0ff */
[----:B------:R-:W-:Y:S01]  /*10b10*/  VIADD R10, R10, UR21 ;  /* 0x000000150a0a7c36 */ /* 0x000fe20008000000 */
[----:B------:R-:W-:Y:S01]  /*10b20*/  PRMT R13, R59, 0x9910, RZ ;  /* 0x000099103b0d7816 */ /* 0x000fe200000000ff */
[----:B------:R0:W-:Y:S01]  /*10b30*/  @P5 STG.E.U8 desc[UR18][R4.64], R11 ;  /* 0x0000000b04005986 */ /* 0x0001e2000c101112 */
[----:B----4-:R-:W-:Y:S01]  /*10b40*/  ISETP.LT.AND P5, PT, R2, UR5, !P2 ;  /* 0x0000000502007c0c */ /* 0x010fe2000d7a1270 */
[----:B------:R-:W-:Y:S01]  /*10b50*/  IMAD.X R7, R12, 0x1, R231, P6 ;  /* 0x000000010c077824 */ /* 0x000fe200030e06e7 */
[----:B------:R-:W-:Y:S01]  /*10b60*/  SHF.R.S32.HI R13, RZ, 0x8, R13 ;  /* 0x00000008ff0d7819 */ /* 0x000fe2000001140d */
[----:B------:R-:W4:Y:S01]  /*10b70*/  LDCU UR5, c[0x0][0x398] ;  /* 0x00007300ff0577ac */ /* 0x000f220008000800 */
[----:B------:R-:W-:-:S02]  /*10b80*/  SHF.R.S32.HI R12, RZ, 0x1f, R10 ;  /* 0x0000001fff0c7819 */ /* 0x000fc4000001140a */
[----:B-----5:R-:W-:Y:S01]  /*10b90*/  IADD3 R8, P6, PT, R10, R229, RZ ;  /* 0x000000e50a087210 */ /* 0x020fe20007fde0ff */
[----:B------:R5:W-:Y:S01]  /*10ba0*/  @P4 STG.E.U8 desc[UR18][R6.64], R13 ;  /* 0x0000000d06004986 */ /* 0x000be2000c101112 */
[----:B---3--:R-:W-:Y:S01]  /*10bb0*/  ISETP.LT.AND P2, PT, R3, UR4, !P2 ;  /* 0x0000000403007c0c */ /* 0x008fe2000d741270 */
[----:B------:R-:W3:Y:S01]  /*10bc0*/  LDCU UR4, c[0x0][0x398] ;  /* 0x00007300ff0477ac */ /* 0x000ee20008000800 */
[----:B0-----:R-:W-:Y:S01]  /*10bd0*/  VIADD R4, R0, 0x7c ;  /* 0x0000007c00047836 */ /* 0x001fe20000000000 */
[----:B------:R-:W-:Y:S01]  /*10be0*/  F2FP.SATFINITE.E5M2.F32.PACK_AB_MERGE_C R165, R165, R164, RZ ;  /* 0x000000a4a5a5723e */ /* 0x000fe200048060ff */
[----:B------:R-:W-:-:S03]  /*10bf0*/  IMAD.X R9, R12, 0x1, R228, P6 ;  /* 0x000000010c097824 */ /* 0x000fc600030e06e4 */
[----:B------:R-:W-:Y:S01]  /*10c00*/  ISETP.GE.AND P4, PT, R4, UR15, PT ;  /* 0x0000000f04007c0c */ /* 0x000fe2000bf86270 */
[C---:B------:R-:W-:Y:S01]  /*10c10*/  VIADD R11, R10.reuse, UR21 ;  /* 0x000000150a0b7c36 */ /* 0x040fe20008000000 */
[----:B------:R-:W-:Y:S01]  /*10c20*/  IADD3 R4, P6, PT, R10, R230, RZ ;  /* 0x000000e60a047210 */ /* 0x000fe20007fde0ff */
[----:B------:R0:W-:Y:S01]  /*10c30*/  @P5 STG.E.U8 desc[UR18][R8.64], R165 ;  /* 0x000000a508005986 */ /* 0x0001e2000c101112 */
[----:B------:R-:W-:Y:S02]  /*10c40*/  PRMT R14, R165, 0x9910, RZ ;  /* 0x00009910a50e7816 */ /* 0x000fe400000000ff */
[----:B--2---:R-:W-:Y:S01]  /*10c50*/  ISETP.LT.AND P5, PT, R2, UR6, !P1 ;  /* 0x0000000602007c0c */ /* 0x004fe2000cfa1270 */
[----:B------:R-:W-:Y:S01]  /*10c60*/  IMAD.X R5, R12, 0x1, R231, P6 ;  /* 0x000000010c057824 */ /* 0x000fe200030e06e7 */
[----:B------:R-:W-:Y:S01]  /*10c70*/  F2FP.SATFINITE.E5M2.F32.PACK_AB_MERGE_C R61, R61, R60, RZ ;  /* 0x0000003c3d3d723e */ /* 0x000fe200048060ff */
[----:B-----5:R-:W-:Y:S01]  /*10c80*/  IMAD.MOV.U32 R13, RZ, RZ, R14 ;  /* 0x000000ffff0d7224 */ /* 0x020fe200078e000e */
[----:B------:R-:W-:Y:S01]  /*10c90*/  SHF.R.S32.HI R10, RZ, 0x1f, R11 ;  /* 0x0000001fff0a7819 */ /* 0x000fe2000001140b */
[----:B------:R-:W2:Y:S01]  /*10ca0*/  LDCU UR6, c[0x0][0x398] ;  /* 0x00007300ff0677ac */ /* 0x000ea20008000800 */
[----:B------:R-:W-:Y:S01]  /*10cb0*/  IADD3 R6, P6, PT, R11, R229, RZ ;  /* 0x000000e50b067210 */ /* 0x000fe20007fde0ff */
[----:B0-----:R-:W-:Y:S01]  /*10cc0*/  VIADD R8, R0, 0x7d ;  /* 0x0000007d00087836 */ /* 0x001fe20000000000 */
[----:B------:R0:W-:Y:S03]  /*10cd0*/  @P2 STG.E.U8 desc[UR18][R4.64], R61 ;  /* 0x0000003d04002986 */ /* 0x0001e6000c101112 */
[----:B------:R-:W-:Y:S01]  /*10ce0*/  IMAD.X R7, R10, 0x1, R228, P6 ;  /* 0x000000010a077824 */ /* 0x000fe200030e06e4 */
[----:B------:R-:W-:-:S02]  /*10cf0*/  SHF.R.S32.HI R13, RZ, 0x8, R13 ;  /* 0x00000008ff0d7819 */ /* 0x000fc4000001140d */
[----:B------:R-:W-:Y:S02]  /*10d00*/  ISETP.GE.AND P2, PT, R8, UR25, PT ;  /* 0x0000001908007c0c */ /* 0x000fe4000bf46270 */
[C---:B------:R-:W-:Y:S01]  /*10d10*/  IADD3 R8, P6, PT, R11.reuse, R230, RZ ;  /* 0x000000e60b087210 */ /* 0x040fe20007fde0ff */
[----:B------:R-:W-:Y:S01]  /*10d20*/  VIADD R11, R11, UR21 ;  /* 0x000000150b0b7c36 */ /* 0x000fe20008000000 */
[----:B----4-:R-:W-:Y:S01]  /*10d30*/  ISETP.LT.AND P1, PT, R3, UR5, !P1 ;  /* 0x0000000503007c0c */ /* 0x010fe2000cf21270 */
[----:B------:R4:W-:Y:S01]  /*10d40*/  @P5 STG.E.U8 desc[UR18][R6.64], R13 ;  /* 0x0000000d06005986 */ /* 0x0009e2000c101112 */
[----:B------:R-:W5:Y:S01]  /*10d50*/  LDCU UR5, c[0x0][0x398] ;  /* 0x00007300ff0577ac */ /* 0x000f620008000800 */
[----:B------:R-:W-:Y:S01]  /*10d60*/  IMAD.X R9, R10, 0x1, R231, P6 ;  /* 0x000000010a097824 */ /* 0x000fe200030e06e7 */
[----:B-1----:R-:W-:Y:S02]  /*10d70*/  ISETP.LT.AND P5, PT, R2, UR7, !P0 ;  /* 0x0000000702007c0c */ /* 0x002fe4000c7a1270 */
[----:B0-----:R-:W-:Y:S01]  /*10d80*/  IADD3 R4, P6, PT, R11, R229, RZ ;  /* 0x000000e50b047210 */ /* 0x001fe20007fde0ff */
[----:B------:R-:W-:Y:S01]  /*10d90*/  VIADD R12, R0, 0x7e ;  /* 0x0000007e000c7836 */ /* 0x000fe20000000000 */
[----:B---3--:R-:W-:Y:S01]  /*10da0*/  ISETP.LT.AND P0, PT, R3, UR4, !P0 ;  /* 0x0000000403007c0c */ /* 0x008fe2000c701270 */
[----:B------:R-:W0:Y:S01]  /*10db0*/  LDCU UR4, c[0x0][0x398] ;  /* 0x00007300ff0477ac */ /* 0x000e220008000800 */
[----:B----4-:R-:W-:Y:S01]  /*10dc0*/  SHF.R.S32.HI R7, RZ, 0x1f, R11 ;  /* 0x0000001fff077819 */ /* 0x010fe2000001140b */
[----:B------:R-:W1:Y:S01]  /*10dd0*/  LDCU UR7, c[0x0][0x398] ;  /* 0x00007300ff0777ac */ /* 0x000e620008000800 */
[----:B------:R-:W-:-:S03]  /*10de0*/  PRMT R15, R61, 0x9910, RZ ;  /* 0x000099103d0f7816 */ /* 0x000fc600000000ff */
[----:B------:R-:W-:Y:S01]  /*10df0*/  IMAD.X R5, R7, 0x1, R228, P6 ;  /* 0x0000000107057824 */ /* 0x000fe200030e06e4 */
[----:B------:R-:W-:Y:S02]  /*10e00*/  IADD3 R6, P6, PT, R11, R230, RZ ;  /* 0x000000e60b067210 */ /* 0x000fe40007fde0ff */
[----:B------:R-:W-:Y:S01]  /*10e10*/  SHF.R.S32.HI R15, RZ, 0x8, R15 ;  /* 0x00000008ff0f7819 */ /* 0x000fe2000001140f */
[----:B------:R-:W-:Y:S01]  /*10e20*/  VIADD R0, R0, 0x7f ;  /* 0x0000007f00007836 */ /* 0x000fe20000000000 */
[----:B------:R-:W-:Y:S01]  /*10e30*/  F2FP.SATFINITE.E5M2.F32.PACK_AB_MERGE_C R167, R167, R166, RZ ;  /* 0x000000a6a7a7723e */ /* 0x000fe200048060ff */
[----:B------:R-:W-:Y:S01]  /*10e40*/  IMAD.X R7, R7, 0x1, R231, P6 ;  /* 0x0000000107077824 */ /* 0x000fe200030e06e7 */
[----:B------:R-:W-:Y:S01]  /*10e50*/  F2FP.SATFINITE.E5M2.F32.PACK_AB_MERGE_C R63, R63, R62, RZ ;  /* 0x0000003e3f3f723e */ /* 0x000fe200048060ff */
[----:B------:R-:W-:Y:S01]  /*10e60*/  VIADD R11, R11, UR21 ;  /* 0x000000150b0b7c36 */ /* 0x000fe20008000000 */
[----:B------:R3:W-:Y:S04]  /*10e70*/  @P1 STG.E.U8 desc[UR18][R8.64], R15 ;  /* 0x0000000f08001986 */ /* 0x0007e8000c101112 */
[----:B------:R4:W-:Y:S01]  /*10e80*/  @P5 STG.E.U8 desc[UR18][R4.64], R167 ;  /* 0x000000a704005986 */ /* 0x0009e2000c101112 */
[----:B------:R-:W-:-:S02]  /*10e90*/  ISETP.GE.AND P5, PT, R0, UR27, PT ;  /* 0x0000001b00007c0c */ /* 0x000fc4000bfa6270 */
[----:B------:R-:W-:Y:S01]  /*10ea0*/  SHF.R.S32.HI R0, RZ, 0x1f, R11 ;  /* 0x0000001fff007819 */ /* 0x000fe2000001140b */
[----:B------:R1:W-:Y:S01]  /*10eb0*/  @P0 STG.E.U8 desc[UR18][R6.64], R63 ;  /* 0x0000003f06000986 */ /* 0x0003e2000c101112 */
[----:B-----5:R-:W-:Y:S01]  /*10ec0*/  ISETP.LT.AND P0, PT, R2, UR5, !P3 ;  /* 0x0000000502007c0c */ /* 0x020fe2000df01270 */
[----:B------:R-:W5:Y:S01]  /*10ed0*/  LDCU UR5, c[0x0][0x398] ;  /* 0x00007300ff0577ac */ /* 0x000f620008000800 */
[----:B---3--:R-:W-:Y:S02]  /*10ee0*/  IADD3 R8, P6, PT, R11, R229, RZ ;  /* 0x000000e50b087210 */ /* 0x008fe40007fde0ff */
[----:B0-----:R-:W-:Y:S01]  /*10ef0*/  ISETP.LT.AND P3, PT, R3, UR4, !P3 ;  /* 0x0000000403007c0c */ /* 0x001fe2000df61270 */
[----:B------:R-:W0:Y:S01]  /*10f00*/  LDCU UR4, c[0x0][0x398] ;  /* 0x00007300ff0477ac */ /* 0x000e220008000800 */
[----:B------:R-:W-:Y:S01]  /*10f10*/  PRMT R13, R167, 0x9910, RZ ;  /* 0x00009910a70d7816 */ /* 0x000fe200000000ff */
[----:B------:R-:W-:Y:S01]  /*10f20*/  IMAD.X R9, R0, 0x1, R228, P6 ;  /* 0x0000000100097824 */ /* 0x000fe200030e06e4 */
[----:B----4-:R-:W-:-:S02]  /*10f30*/  IADD3 R4, P6, PT, R11, R230, RZ ;  /* 0x000000e60b047210 */ /* 0x010fc40007fde0ff */
[----:B------:R-:W-:Y:S02]  /*10f40*/  PRMT R15, R63, 0x9910, RZ ;  /* 0x000099103f0f7816 */ /* 0x000fe400000000ff */
[----:B------:R-:W-:Y:S01]  /*10f50*/  SHF.R.S32.HI R13, RZ, 0x8, R13 ;  /* 0x00000008ff0d7819 */ /* 0x000fe2000001140d */
[----:B------:R-:W-:Y:S01]  /*10f60*/  VIADD R11, R11, UR21 ;  /* 0x000000150b0b7c36 */ /* 0x000fe20008000000 */
[----:B------:R-:W-:Y:S01]  /*10f70*/  SHF.R.S32.HI R15, RZ, 0x8, R15 ;  /* 0x00000008ff0f7819 */ /* 0x000fe2000001140f */
[----:B------:R-:W-:Y:S02]  /*10f80*/  IMAD.X R5, R0, 0x1, R231, P6 ;  /* 0x0000000100057824 */ /* 0x000fe400030e06e7 */
[----:B------:R3:W-:Y:S01]  /*10f90*/  @P0 STG.E.U8 desc[UR18][R8.64], R13 ;  /* 0x0000000d08000986 */ /* 0x0007e2000c101112 */
[----:B--2---:R-:W-:Y:S01]  /*10fa0*/  ISETP.LT.AND P0, PT, R2, UR6, !P4 ;  /* 0x0000000602007c0c */ /* 0x004fe2000e701270 */
[----:B------:R-:W-:Y:S01]  /*10fb0*/  VIADD R0, R11, UR21 ;  /* 0x000000150b007c36 */ /* 0x000fe20008000000 */
[----:B------:R-:W2:Y:S01]  /*10fc0*/  LDCU UR6, c[0x0][0x398] ;  /* 0x00007300ff0677ac */ /* 0x000ea20008000800 */
[----:B------:R4:W-:Y:S01]  /*10fd0*/  @P3 STG.E.U8 desc[UR18][R4.64], R15 ;  /* 0x0000000f04003986 */ /* 0x0009e2000c101112 */
[----:B------:R-:W-:-:S02]  /*10fe0*/  SHF.R.S32.HI R10, RZ, 0x1f, R11 ;  /* 0x0000001fff0a7819 */ /* 0x000fc4000001140b */
[----:B-1----:R-:W-:Y:S01]  /*10ff0*/  IADD3 R6, P6, PT, R11, R229, RZ ;  /* 0x000000e50b067210 */ /* 0x002fe20007fde0ff */
[----:B------:R-:W-:Y:S01]  /*11000*/  VIADD R14, R0, UR21 ;  /* 0x00000015000e7c36 */ /* 0x000fe20008000000 */
[----:B-----5:R-:W-:Y:S01]  /*11010*/  ISETP.LT.AND P4, PT, R3, UR5, !P4 ;  /* 0x0000000503007c0c */ /* 0x020fe2000e781270 */
[----:B------:R-:W1:Y:S01]  /*11020*/  LDCU UR5, c[0x0][0x398] ;  /* 0x00007300ff0577ac */ /* 0x000e620008000800 */
[----:B---3--:R-:W-:Y:S01]  /*11030*/  IADD3 R8, P3, PT, R11, R230, RZ ;  /* 0x000000e60b087210 */ /* 0x008fe20007f7e0ff */
[----:B------:R-:W-:Y:S01]  /*11040*/  IMAD.X R7, R10, 0x1, R228, P6 ;  /* 0x000000010a077824 */ /* 0x000fe200030e06e4 */
[----:B------:R-:W-:Y:S01]  /*11050*/  ISETP.GE.AND P1, PT, R12, UR23, PT ;  /* 0x000000170c007c0c */ /* 0x000fe2000bf26270 */
[----:B------:R-:W-:Y:S01]  /*11060*/  VIADD R12, R14, UR21 ;  /* 0x000000150e0c7c36 */ /* 0x000fe20008000000 */
[----:B------:R-:W-:Y:S01]  /*11070*/  F2FP.SATFINITE.E5M2.F32.PACK_AB_MERGE_C R169, R169, R168, RZ ;  /* 0x000000a8a9a9723e */ /* 0x000fe200048060ff */
[----:B------:R-:W-:Y:S01]  /*11080*/  IMAD.X R9, R10, 0x1, R231, P3 ;  /* 0x000000010a097824 */ /* 0x000fe200018e06e7 */
[----:B----4-:R-:W-:-:S02]  /*11090*/  SHF.R.S32.HI R15, RZ, 0x1f, R0 ;  /* 0x0000001fff0f7819 */ /* 0x010fc40000011400 */
[-C--:B------:R-:W-:Y:S01]  /*110a0*/  IADD3 R4, P3, PT, R0, R229.reuse, RZ ;  /* 0x000000e500047210 */ /* 0x080fe20007f7e0ff */
[----:B------:R3:W-:Y:S01]  /*110b0*/  @P0 STG.E.U8 desc[UR18][R6.64], R169 ;  /* 0x000000a906000986 */ /* 0x0007e2000c101112 */
[----:B------:R-:W-:Y:S02]  /*110c0*/  F2FP.SATFINITE.E5M2.F32.PACK_AB_MERGE_C R65, R65, R64, RZ ;  /* 0x000000404141723e */ /* 0x000fe400048060ff */
[----:B------:R-:W-:Y:S01]  /*110d0*/  SHF.R.S32.HI R13, RZ, 0x1f, R12 ;  /* 0x0000001fff0d7819 */ /* 0x000fe2000001140c */
[--C-:B------:R-:W-:Y:S01]  /*110e0*/  IMAD.X R5, R15, 0x1, R228.reuse, P3 ;  /* 0x000000010f057824 */ /* 0x100fe200018e06e4 */
[C---:B------:R-:W-:Y:S02]  /*110f0*/  IADD3 R10, P0, PT, R12.reuse, R229, RZ ;  /* 0x000000e50c0a7210 */ /* 0x040fe40007f1e0ff */
[----:B------:R-:W-:Y:S01]  /*11100*/  IADD3 R12, P3, PT, R12, R230, RZ ;  /* 0x000000e60c0c7210 */ /* 0x000fe20007f7e0ff */
[----:B------:R4:W-:Y:S01]  /*11110*/  @P4 STG.E.U8 desc[UR18][R8.64], R65 ;  /* 0x0000004108004986 */ /* 0x0009e2000c101112 */
[C---:B------:R-:W-:Y:S01]  /*11120*/  ISETP.LT.AND P6, PT, R2.reuse, UR7, !P2 ;  /* 0x0000000702007c0c */ /* 0x040fe2000d7c1270 */
[C---:B------:R-:W-:Y:S01]  /*11130*/  IMAD.X R11, R13.reuse, 0x1, R228, P0 ;  /* 0x000000010d0b7824 */ /* 0x040fe200000e06e4 */
[C---:B0-----:R-:W-:Y:S01]  /*11140*/  ISETP.LT.AND P4, PT, R2.reuse, UR4, !P1 ;  /* 0x0000000402007c0c */ /* 0x041fe2000cf81270 */
[----:B------:R-:W-:Y:S01]  /*11150*/  IMAD.X R13, R13, 0x1, R231, P3 ;  /* 0x000000010d0d7824 */ /* 0x000fe200018e06e7 */
[----:B--2---:R-:W-:-:S02]  /*11160*/  ISETP.LT.AND P0, PT, R2, UR6, !P5 ;  /* 0x0000000602007c0c */ /* 0x004fc4000ef01270 */
[----:B------:R-:W-:Y:S02]  /*11170*/  IADD3 R2, P3, PT, R0, R230, RZ ;  /* 0x000000e600027210 */ /* 0x000fe40007f7e0ff */
[C---:B------:R-:W-:Y:S02]  /*11180*/  ISETP.LT.AND P2, PT, R3.reuse, UR8, !P2 ;  /* 0x0000000803007c0c */ /* 0x040fe4000d741270 */
[C---:B-1----:R-:W-:Y:S02]  /*11190*/  ISETP.LT.AND P1, PT, R3.reuse, UR5, !P1 ;  /* 0x0000000503007c0c */ /* 0x042fe4000cf21270 */
[----:B------:R-:W-:Y:S01]  /*111a0*/  ISETP.LT.AND P5, PT, R3, UR9, !P5 ;  /* 0x0000000903007c0c */ /* 0x000fe2000efa1270 */
[----:B------:R-:W-:Y:S01]  /*111b0*/  IMAD.X R3, R15, 0x1, R231, P3 ;  /* 0x000000010f037824 */ /* 0x000fe200018e06e7 */
[----:B------:R-:W-:Y:S02]  /*111c0*/  SHF.R.S32.HI R0, RZ, 0x1f, R14 ;  /* 0x0000001fff007819 */ /* 0x000fe4000001140e */
[----:B---3--:R-:W-:-:S02]  /*111d0*/  IADD3 R6, P3, PT, R14, R229, RZ ;  /* 0x000000e50e067210 */ /* 0x008fc40007f7e0ff */
[----:B----4-:R-:W-:Y:S02]  /*111e0*/  PRMT R9, R169, 0x9910, RZ ;  /* 0x00009910a9097816 */ /* 0x010fe400000000ff */
[----:B------:R-:W-:Y:S01]  /*111f0*/  F2FP.SATFINITE.E5M2.F32.PACK_AB_MERGE_C R171, R171, R170, RZ ;  /* 0x000000aaabab723e */ /* 0x000fe200048060ff */
[----:B------:R-:W-:Y:S01]  /*11200*/  IMAD.X R7, R0, 0x1, R228, P3 ;  /* 0x0000000100077824 */ /* 0x000fe200018e06e4 */
[----:B------:R-:W-:Y:S02]  /*11210*/  PRMT R15, R65, 0x9910, RZ ;  /* 0x00009910410f7816 */ /* 0x000fe400000000ff */
[----:B------:R-:W-:Y:S02]  /*11220*/  F2FP.SATFINITE.E5M2.F32.PACK_AB_MERGE_C R67, R67, R66, RZ ;  /* 0x000000424343723e */ /* 0x000fe400048060ff */
[----:B------:R-:W-:Y:S02]  /*11230*/  IADD3 R230, P3, PT, R14, R230, RZ ;  /* 0x000000e60ee67210 */ /* 0x000fe40007f7e0ff */
[----:B------:R-:W-:-:S02]  /*11240*/  SHF.R.S32.HI R9, RZ, 0x8, R9 ;  /* 0x00000008ff097819 */ /* 0x000fc40000011409 */
[----:B------:R-:W-:Y:S02]  /*11250*/  PRMT R17, R171, 0x9910, RZ ;  /* 0x00009910ab117816 */ /* 0x000fe400000000ff */
[----:B------:R-:W-:Y:S02]  /*11260*/  SHF.R.S32.HI R15, RZ, 0x8, R15 ;  /* 0x00000008ff0f7819 */ /* 0x000fe4000001140f */
[----:B------:R-:W-:Y:S01]  /*11270*/  PRMT R19, R67, 0x9910, RZ ;  /* 0x0000991043137816 */ /* 0x000fe200000000ff */
[----:B------:R-:W-:Y:S01]  /*11280*/  IMAD.X R231, R0, 0x1, R231, P3 ;  /* 0x0000000100e77824 */ /* 0x000fe200018e06e7 */
[----:B------:R-:W-:Y:S01]  /*11290*/  SHF.R.S32.HI R17, RZ, 0x8, R17 ;  /* 0x00000008ff117819 */ /* 0x000fe20000011411 */
[----:B------:R0:W-:Y:S01]  /*112a0*/  @P6 STG.E.U8 desc[UR18][R4.64], R9 ;  /* 0x0000000904006986 */ /* 0x0001e2000c101112 */
[----:B------:R-:W-:-:S03]  /*112b0*/  SHF.R.S32.HI R19, RZ, 0x8, R19 ;  /* 0x00000008ff137819 */ /* 0x000fc60000011413 */
[----:B------:R0:W-:Y:S04]  /*112c0*/  @P2 STG.E.U8 desc[UR18][R2.64], R15 ;  /* 0x0000000f02002986 */ /* 0x0001e8000c101112 */
[----:B------:R0:W-:Y:S04]  /*112d0*/  @P4 STG.E.U8 desc[UR18][R6.64], R171 ;  /* 0x000000ab06004986 */ /* 0x0001e8000c101112 */
[----:B------:R0:W-:Y:S04]  /*112e0*/  @P1 STG.E.U8 desc[UR18][R230.64], R67 ;  /* 0x00000043e6001986 */ /* 0x0001e8000c101112 */
[----:B------:R0:W-:Y:S04]  /*112f0*/  @P0 STG.E.U8 desc[UR18][R10.64], R17 ;  /* 0x000000110a000986 */ /* 0x0001e8000c101112 */
[----:B------:R0:W-:Y:S01]  /*11300*/  @P5 STG.E.U8 desc[UR18][R12.64], R19 ;  /* 0x000000130c005986 */ /* 0x0001e2000c101112 */
[----:B------:R-:W-:Y:S06]  /*11310*/  BAR.SYNC.DEFER_BLOCKING 0x0 ;  /* 0x0000000000007b1d */ /* 0x000fec0000010000 */
[----:B------:R-:W-:Y:S05]  /*11320*/  BRA.U UP0, `(.L_x_19) ;  /* 0x0000000100a07547 */ /* 0x000fea000b800000 */
[----:B------:R-:W1:Y:S01]  /*11330*/  S2UR UR5, SR_CgaCtaId ;  /* 0x00000000000579c3 */ /* 0x000e620000008800 */
[----:B------:R-:W-:Y:S01]  /*11340*/  NOP ;  /* 0x0000000000007918 */ /* 0x000fe20000000000 */
[----:B------:R-:W-:Y:S01]  /*11350*/  UMOV UR4, 0x50 ;  /* 0x0000005000047882 */ /* 0x000fe20000000000 */
[----:B------:R-:W-:Y:S02]  /*11360*/  IMAD.U32 R0, RZ, RZ, UR20 ;  /* 0x00000014ff007e24 */ /* 0x000fe4000f8e00ff */
[----:B0-----:R-:W-:Y:S02]  /*11370*/  IMAD.MOV.U32 R3, RZ, RZ, 0xff ;  /* 0x000000ffff037424 */ /* 0x001fe400078e00ff */
[----:B------:R-:W-:Y:S01]  /*11380*/  IMAD.MOV.U32 R7, RZ, RZ, 0x1 ;  /* 0x00000001ff077424 */ /* 0x000fe200078e00ff */
[----:B------:R-:W-:-:S04]  /*11390*/  LOP3.LUT R0, R0, 0xffff, RZ, 0xc0, !PT ;  /* 0x0000ffff00007812 */ /* 0x000fc800078ec0ff */
[----:B------:R-:W-:-:S05]  /*113a0*/  SHF.R.U32.HI R0, RZ, 0x5, R0 ;  /* 0x00000005ff007819 */ /* 0x000fca0000011600 */
[----:B------:R-:W-:Y:S01]  /*113b0*/  VIADD R2, R0, 0x10 ;  /* 0x0000001000027836 */ /* 0x000fe20000000000 */
[----:B------:R-:W-:Y:S01]  /*113c0*/  SHF.L.U32 R0, R3, R0, RZ ;  /* 0x0000000003007219 */ /* 0x000fe200000006ff */
[----:B-1----:R-:W-:-:S03]  /*113d0*/  ULEA UR6, UR5, UR4, 0x18 ;  /* 0x0000000405067291 */ /* 0x002fc6000f8ec0ff */
[----:B------:R-:W-:-:S04]  /*113e0*/  SHF.L.U32 R3, R7, R2, RZ ;  /* 0x0000000207037219 */ /* 0x000fc800000006ff */
[----:B------:R-:W-:Y:S02]  /*113f0*/  LOP3.LUT R0, R3, R0, RZ, 0xfc, !PT ;  /* 0x0000000003007212 */ /* 0x000fe400078efcff */
[----:B------:R-:W0:Y:S02]  /*11400*/  LDS R5, [UR6] ;  /* 0x00000006ff057984 */ /* 0x000e240008000800 */
[C---:B------:R-:W-:Y:S02]  /*11410*/  LOP3.LUT R2, R0.reuse, 0xffff, RZ, 0xc0, !PT ;  /* 0x0000ffff00027812 */ /* 0x040fe400078ec0ff */
[----:B0-----:R-:W-:-:S04]  /*11420*/  LOP3.LUT R3, R0, 0xffff, R5, 0x80, !PT ;  /* 0x0000ffff00037812 */ /* 0x001fc800078e8005 */
[----:B------:R-:W-:-:S13]  /*11430*/  ISETP.NE.AND P0, PT, R3, R2, PT ;  /* 0x000000020300720c */ /* 0x000fda0003f05270 */
[----:B------:R-:W-:Y:S05]  /*11440*/  @P0 BRA `(.L_x_20) ;  /* 0x0000000000500947 */ /* 0x000fea0003800000 */
[----:B------:R-:W-:Y:S02]  /*11450*/  SHF.R.U32.HI R5, RZ, 0x10, R5 ;  /* 0x00000010ff057819 */ /* 0x000fe40000011605 */
[----:B------:R-:W-:-:S04]  /*11460*/  SHF.R.U32.HI R2, RZ, 0x10, R0 ;  /* 0x00000010ff027819 */ /* 0x000fc80000011600 */
[----:B------:R-:W-:-:S04]  /*11470*/  LOP3.LUT R5, R5, R2, RZ, 0xc0, !PT ;  /* 0x0000000205057212 */ /* 0x000fc800078ec0ff */
[----:B------:R-:W-:-:S13]  /*11480*/  ISETP.NE.AND P0, PT, R5, R2, PT ;  /* 0x000000020500720c */ /* 0x000fda0003f05270 */
[----:B------:R-:W-:Y:S05]  /*11490*/  @P0 BRA `(.L_x_21) ;  /* 0x0000000000300947 */ /* 0x000fea0003800000 */
[----:B------:R-:W-:Y:S01]  /*114a0*/  R2UR UR4, R0 ;  /* 0x00000000000472ca */ /* 0x000fe200000e0000 */
[----:B------:R-:W-:Y:S01]  /*114b0*/  VOTEU.ANY UR5, UPT, PT ;  /* 0x0000000000057886 */ /* 0x000fe200038e0100 */
[----:B------:R-:W0:Y:S01]  /*114c0*/  S2R R0, SR_LANEID ;  /* 0x0000000000007919 */ /* 0x000e220000000000 */
[----:B------:R-:W-:-:S10]  /*114d0*/  UFLO.U32 UR5, UR5 ;  /* 0x00000005000572bd */ /* 0x000fd400080e0000 */
[----:B------:R-:W-:-:S06]  /*114e0*/  ULOP3.LUT UR4, URZ, UR4, URZ, 0x33, !UPT ;  /* 0x00000004ff047292 */ /* 0x000fcc000f8e33ff */
[----:B------:R-:W-:-:S04]  /*114f0*/  IMAD.U32 R2, RZ, RZ, UR4 ;  /* 0x00000004ff027e24 */ /* 0x000fc8000f8e00ff */
[----:B------:R-:W1:Y:S02]  /*11500*/  REDUX UR7, R2 ;  /* 0x00000000020773c4 */ /* 0x000e640000000000 */
[----:B------:R2:W-:Y:S01]  /*11510*/  UTCATOMSWS.AND URZ, UR4 ;  /* 0x0000000400ff79e3 */ /* 0x0005e20008000000 */
[----:B0-----:R-:W-:Y:S01]  /*11520*/  ISETP.EQ.U32.AND P0, PT, R0, UR5, PT ;  /* 0x0000000500007c0c */ /* 0x001fe2000bf02070 */
[----:B-1----:R-:W-:-:S12]  /*11530*/  IMAD.U32 R0, RZ, RZ, UR7 ;  /* 0x00000007ff007e24 */ /* 0x002fd8000f8e00ff */
[----:B------:R2:W-:Y:S01]  /*11540*/  @P0 ATOMS.AND RZ, [UR6], R0 ;  /* 0x00000000ffff098c */ /* 0x0005e2000a800006 */
[----:B------:R-:W-:Y:S05]  /*11550*/  BRA `(.L_x_19) ;  /* 0x0000000000147947 */ /* 0x000fea0003800000 */
.L_x_21:
[----:B------:R-:W-:-:S07]  /*11560*/  MOV R2, 0x11580 ;  /* 0x0001158000027802 */ /* 0x000fce0000000f00 */
[----:B------:R-:W-:Y:S05]  /*11570*/  CALL.REL.NOINC `($__internal_0_$__cuda_sm10x_tcgen05_guardrail_trap_col_being_dealloced_not_returned_by_alloc) ;  /* 0x00000000005c7944 */ /* 0x000fea0003c00000 */
[----:B------:R-:W-:Y:S05]  /*11580*/  BRA `(.L_x_19) ;  /* 0x0000000000087947 */ /* 0x000fea0003800000 */
.L_x_20:
[----:B------:R-:W-:-:S07]  /*11590*/  MOV R2, 0x115b0 ;  /* 0x000115b000027802 */ /* 0x000fce0000000f00 */
[----:B------:R-:W-:Y:S05]  /*115a0*/  CALL.REL.NOINC `($__internal_2_$__cuda_sm10x_tcgen05_guardrail_trap_unallocated_columns_being_dealloced) ;  /* 0x0000000000687944 */ /* 0x000fea0003c00000 */
.L_x_19:
[----:B------:R-:W-:Y:S01]  /*115b0*/  NOP ;  /* 0x0000000000007918 */ /* 0x000fe20000000000 */
[----:B--2---:R-:W-:Y:S05]  /*115c0*/  EXIT ;  /* 0x000000000000794d */ /* 0x004fea0003800000 */
.L_x_7:
[----:B------:R-:W-:-:S07]  /*115d0*/  IMAD.MOV.U32 R3, RZ, RZ, R2 ;  /* 0x000000ffff037224 */ /* 0x000fce00078e0002 */
.L_x_22:
[----:B-1----:R1:W2:Y:S02]  /*115e0*/  SYNCS.PHASECHK.TRANS64.TRYWAIT P1, [R7+URZ], R3 ;  /* 0x00000003070075a7 */ /* 0x0022a400080211ff */
[----:B--2---:R-:W-:Y:S05]  /*115f0*/  @!P1 NANOSLEEP.SYNCS 0x989680 ;  /* 0x009896800000995d */ /* 0x004fea0003900000 */
[----:B------:R-:W2:Y:S02]  /*11600*/  @!P1 SYNCS.PHASECHK.TRANS64 P1, [R7+URZ], R3 ;  /* 0x00000003070095a7 */ /* 0x000ea400080210ff */
[----:B--2---:R-:W-:Y:S05]  /*11610*/  @!P1 BRA `(.L_x_22) ;  /* 0xfffffffc00f09947 */ /* 0x004fea000383ffff */
[----:B------:R-:W-:Y:S05]  /*11620*/  BRA `(.L_x_6) ;  /* 0xfffffeec00447947 */ /* 0x000fea000383ffff */
.L_x_10:
[----:B------:R-:W-:-:S07]  /*11630*/  IMAD.MOV.U32 R3, RZ, RZ, R2 ;  /* 0x000000ffff037224 */ /* 0x000fce00078e0002 */
.L_x_23:
[----:B-1----:R1:W2:Y:S02]  /*11640*/  SYNCS.PHASECHK.TRANS64.TRYWAIT P0, [R9+URZ], R3 ;  /* 0x00000003090075a7 */ /* 0x0022a400080011ff */
[----:B--2---:R-:W-:Y:S05]  /*11650*/  @!P0 NANOSLEEP.SYNCS 0x989680 ;  /* 0x009896800000895d */ /* 0x004fea0003900000 */
[----:B------:R-:W2:Y:S02]  /*11660*/  @!P0 SYNCS.PHASECHK.TRANS64 P0, [R9+URZ], R3 ;  /* 0x00000003090085a7 */ /* 0x000ea400080010ff */
[----:B--2---:R-:W-:Y:S05]  /*11670*/  @!P0 BRA `(.L_x_23) ;  /* 0xfffffffc00f08947 */ /* 0x004fea000383ffff */
[----:B------:R-:W-:Y:S05]  /*11680*/  BRA `(.L_x_9) ;  /* 0xfffffeec00a87947 */ /* 0x000fea000383ffff */
.L_x_14:
[----:B------:R-:W0:Y:S02]  /*11690*/  SYNCS.PHASECHK.TRANS64.TRYWAIT P0, [UR10], R126 ;  /* 0x0000007eff0075a7 */ /* 0x000e24000800110a */
[----:B0-----:R-:W-:Y:S05]  /*116a0*/  @!P0 BRA `(.L_x_14) ;  /* 0xfffffffc00f88947 */ /* 0x001fea000383ffff */
[----:B------:R-:W-:Y:S05]  /*116b0*/  BRA `(.L_x_24) ;  /* 0xffffff44008c7947 */ /* 0x000fea000383ffff */
.L_x_18:
[----:B------:R-:W0:Y:S02]  /*116c0*/  SYNCS.PHASECHK.TRANS64.TRYWAIT P1, [UR10], R7 ;  /* 0x00000007ff0075a7 */ /* 0x000e24000802110a */
[----:B0-----:R-:W-:Y:S05]  /*116d0*/  @!P1 BRA `(.L_x_18) ;  /* 0xfffffffc00f89947 */ /* 0x001fea000383ffff */
[----:B------:R-:W-:Y:S05]  /*116e0*/  BRA `(.L_x_17) ;  /* 0xffffff6400487947 */ /* 0x000fea000383ffff */
        .weak           $__internal_0_$__cuda_sm10x_tcgen05_guardrail_trap_col_being_dealloced_not_returned_by_alloc
        .type           $__internal_0_$__cuda_sm10x_tcgen05_guardrail_trap_col_being_dealloced_not_returned_by_alloc,@function
        .size           $__internal_0_$__cuda_sm10x_tcgen05_guardrail_trap_col_being_dealloced_not_returned_by_alloc,($__internal_1_$__cuda_sm10x_tcgen05_guardrail_trap_phase_invalid_during_alloc - $__internal_0_$__cuda_sm10x_tcgen05_guardrail_trap_col_being_dealloced_not_returned_by_alloc)
$__internal_0_$__cuda_sm10x_tcgen05_guardrail_trap_col_being_dealloced_not_returned_by_alloc:
[----:B------:R-:W-:Y:S05]  /*116f0*/  BPT.TRAP 0x1 ;  /* 0x000000040000795c */ /* 0x000fea0000300000 */
[----:B------:R-:W-:-:S04]  /*11700*/  IMAD.MOV.U32 R3, RZ, RZ, 0x0 ;  /* 0x00000000ff037424 */ /* 0x000fc800078e00ff */
[----:B------:R-:W-:Y:S05]  /*11710*/  RET.REL.NODEC R2 `(matmul_kernel) ;  /* 0xfffffee802387950 */ /* 0x000fea0003c3ffff */
        .weak           $__internal_1_$__cuda_sm10x_tcgen05_guardrail_trap_phase_invalid_during_alloc
        .type           $__internal_1_$__cuda_sm10x_tcgen05_guardrail_trap_phase_invalid_during_alloc,@function
        .size           $__internal_1_$__cuda_sm10x_tcgen05_guardrail_trap_phase_invalid_during_alloc,($__internal_2_$__cuda_sm10x_tcgen05_guardrail_trap_unallocated_columns_being_dealloced - $__internal_1_$__cuda_sm10x_tcgen05_guardrail_trap_phase_invalid_during_alloc)
$__internal_1_$__cuda_sm10x_tcgen05_guardrail_trap_phase_invalid_during_alloc:
[----:B------:R-:W-:Y:S05]  /*11720*/  BPT.TRAP 0x1 ;  /* 0x000000040000795c */ /* 0x000fea0000300000 */
[----:B------:R-:W-:-:S04]  /*11730*/  IMAD.MOV.U32 R3, RZ, RZ, 0x0 ;  /* 0x00000000ff037424 */ /* 0x000fc800078e00ff */
[----:B------:R-:W-:Y:S05]  /*11740*/  RET.REL.NODEC R2 `(matmul_kernel) ;  /* 0xfffffee8022c7950 */ /* 0x000fea0003c3ffff */
        .weak           $__internal_2_$__cuda_sm10x_tcgen05_guardrail_trap_unallocated_columns_being_dealloced
        .type           $__internal_2_$__cuda_sm10x_tcgen05_guardrail_trap_unallocated_columns_being_dealloced,@function
        .size           $__internal_2_$__cuda_sm10x_tcgen05_guardrail_trap_unallocated_columns_being_dealloced,(.L_x_28 - $__internal_2_$__cuda_sm10x_tcgen05_guardrail_trap_unallocated_columns_being_dealloced)
$__internal_2_$__cuda_sm10x_tcgen05_guardrail_trap_unallocated_columns_being_dealloced:
[----:B------:R-:W-:Y:S05]  /*11750*/  BPT.TRAP 0x1 ;  /* 0x000000040000795c */ /* 0x000fea0000300000 */
[----:B------:R-:W-:-:S04]  /*11760*/  IMAD.MOV.U32 R3, RZ, RZ, 0x0 ;  /* 0x00000000ff037424 */ /* 0x000fc800078e00ff */
[----:B------:R-:W-:Y:S05]  /*11770*/  RET.REL.NODEC R2 `(matmul_kernel) ;  /* 0xfffffee802207950 */ /* 0x000fea0003c3ffff */
.L_x_25:
[----:B------:R-:W-:-:S00]  /*11780*/  BRA `(.L_x_25) ;  /* 0xfffffffc00fc7947 */ /* 0x000fc0000383ffff */
[----:B------:R-:W-:-:S00]  /*11790*/  NOP ;  /* 0x0000000000007918 */ /* 0x000fc00000000000 */
        /* <DEDUP_REMOVED lines=14> */
.L_x_28:


//--------------------- .nv.shared.matmul_kernel  --------------------------
	.section	.nv.shared.matmul_kernel,"aw",@nobits
	.sectionflags	@""
	.align	16
	.zero		1024


//--------------------- .nv.shared.reserved.0     --------------------------
	.section	.nv.shared.reserved.0,"aw",@nobits
	.align	8
	.weak		__nv_reservedSMEM_offset_0_alias
	.size		__nv_reservedSMEM_offset_0_alias, 0, 64
	.other		__nv_reservedSMEM_offset_0_alias,@"STO_CUDA_RESERVED_SHARED STV_DEFAULT"
__nv_reservedSMEM_offset_0_alias:
	.zero		0
.nv.shared.reserved.0:
	.zero		64
	.weak		__nv_reservedSMEM_allocation_phase
	.type		__nv_reservedSMEM_allocation_phase,@object
	.size		__nv_reservedSMEM_allocation_phase,(.L_0 - __nv_reservedSMEM_allocation_phase)
__nv_reservedSMEM_allocation_phase:
	.zero		1
.L_0:
	.zero		7
	.weak		__nv_reservedSMEM_devtool_atexit_pc
	.type		__nv_reservedSMEM_devtool_atexit_pc,@object
	.size		__nv_reservedSMEM_devtool_atexit_pc,(__nv_reservedSMEM_allocation_mask - __nv_reservedSMEM_devtool_atexit_pc)
__nv_reservedSMEM_devtool_atexit_pc:
	.zero		8
	.weak		__nv_reservedSMEM_allocation_mask
	.type		__nv_reservedSMEM_allocation_mask,@object
	.size		__nv_reservedSMEM_allocation_mask,(.L_2 - __nv_reservedSMEM_allocation_mask)
__nv_reservedSMEM_allocation_mask:
	.zero		4
.L_2:
	.zero		4
	.weak		__nv_reservedSMEM_tmem_allocation_pipeline_mbarrier
	.type		__nv_reservedSMEM_tmem_allocation_pipeline_mbarrier,@object
	.size		__nv_reservedSMEM_tmem_allocation_pipeline_mbarrier,(__nv_reservedSMEM_tmem_allocation_pipeline_mbarrier_parity - __nv_reservedSMEM_tmem_allocation_pipeline_mbarrier)
__nv_reservedSMEM_tmem_allocation_pipeline_mbarrier:
	.zero		8
	.weak		__nv_reservedSMEM_tmem_allocation_pipeline_mbarrier_parity
	.type		__nv_reservedSMEM_tmem_allocation_pipeline_mbarrier_parity,@object
	.size		__nv_reservedSMEM_tmem_allocation_pipeline_mbarrier_parity,(.L_4 - __nv_reservedSMEM_tmem_allocation_pipeline_mbarrier_parity)
__nv_reservedSMEM_tmem_allocation_pipeline_mbarrier_parity:
	.zero		4
.L_4:


//--------------------- .nv.constant0.matmul_kernel --------------------------
	.section	.nv.constant0.matmul_kernel,"a",@progbits
	.sectionflags	@""
	.align	4
.nv.constant0.matmul_kernel:
	.zero		976


//--------------------- SYMBOLS --------------------------

	.type		.nv.reservedSmem.offset0,@object
	.size		.nv.reservedSmem.offset0,0x4
	.type		.nv.reservedSmem.cap,@object
	.size		.nv.reservedSmem.cap,0x4
